	.target	sm_90a

	.elftype	@"ET_EXEC"


//--------------------- .note.nv.tkinfo           --------------------------
	.section	.note.nv.tkinfo,"",@"SHT_NOTE"
	.sectionflags	@"SHF_NOTE_NV_TKINFO"
	.tkinfo
        /*0018*/ 	.word	0x00000002
        /*0030*/ 	.string	""
        /*0030*/ 	.string	"ptxas"
        /*0030*/ 	.string	"Cuda compilation tools, release 13.0, V13.0.88"
        /*0030*/ 	.string	"Build cuda_13.0.r13.0/compiler.36424714_0"
        /*0030*/ 	.string	"-v  -suppress-debug-info  -lineinfo  -arch sm_90a "



//--------------------- .note.nv.cuinfo           --------------------------
	.section	.note.nv.cuinfo,"",@"SHT_NOTE"
	.sectionflags	@"SHF_NOTE_NV_CUINFO"
        /*0018*/ 	.short	0x0002
        /*001a*/ 	.short	0x005a
        /*001c*/ 	.short	0x0082
	.zero		2


//--------------------- .nv.info                  --------------------------
	.section	.nv.info,"",@"SHT_CUDA_INFO"
	.align	4


	//----- nvinfo : EIATTR_REGCOUNT
	.align		4
        /*0000*/ 	.byte	0x04, 0x2f
        /*0002*/ 	.short	(.L_1 - .L_0)
	.align		4
.L_0:
        /*0004*/ 	.word	index@(matmul_kernel)
        /*0008*/ 	.word	0x000000ff


	//----- nvinfo : EIATTR_FRAME_SIZE
	.align		4
.L_1:
        /*000c*/ 	.byte	0x04, 0x11
        /*000e*/ 	.short	(.L_3 - .L_2)
	.align		4
.L_2:
        /*0010*/ 	.word	index@(matmul_kernel)
        /*0014*/ 	.word	0x000026f0


	//----- nvinfo : EIATTR_MIN_STACK_SIZE
	.align		4
.L_3:
        /*0018*/ 	.byte	0x04, 0x12
        /*001a*/ 	.short	(.L_5 - .L_4)
	.align		4
.L_4:
        /*001c*/ 	.word	index@(matmul_kernel)
        /*0020*/ 	.word	0x000026f0
.L_5:


//--------------------- .nv.compat                --------------------------
	.section	.nv.compat,"",@"SHT_CUDA_COMPAT_INFO"
	.align	4
        /*0000*/ 	.byte	0x02, 0x09, 0x01, 0x00, 0x02, 0x02, 0x04, 0x00, 0x02, 0x05, 0x05, 0x00, 0x03, 0x07, 0x01, 0x01
        /*0010*/ 	.byte	0x02, 0x03, 0x00, 0x00, 0x02, 0x06, 0x01, 0x00, 0x04, 0x0b, 0x08, 0x00, 0x00, 0x00, 0x00, 0x00
        /*0020*/ 	.byte	0x00, 0x00, 0x00, 0x00


//--------------------- .nv.info.matmul_kernel    --------------------------
	.section	.nv.info.matmul_kernel,"",@"SHT_CUDA_INFO"
	.sectionflags	@""
	.align	4


	//----- nvinfo : EIATTR_CUDA_API_VERSION
	.align		4
        /*0000*/ 	.byte	0x04, 0x37
        /*0002*/ 	.short	(.L_7 - .L_6)
.L_6:
        /*0004*/ 	.word	0x00000082


	//----- nvinfo : EIATTR_KPARAM_INFO
	.align		4
.L_7:
        /*0008*/ 	.byte	0x04, 0x17
        /*000a*/ 	.short	(.L_9 - .L_8)
.L_8:
        /*000c*/ 	.word	0x00000000
        /*0010*/ 	.short	0x000d
        /*0012*/ 	.short	0x0048
        /*0014*/ 	.byte	0x00, 0xf4, 0x21, 0x00


	//----- nvinfo : EIATTR_KPARAM_INFO
	.align		4
.L_9:
        /*0018*/ 	.byte	0x04, 0x17
        /*001a*/ 	.short	(.L_11 - .L_10)
.L_10:
        /*001c*/ 	.word	0x00000000
        /*0020*/ 	.short	0x000c
        /*0022*/ 	.short	0x0040
        /*0024*/ 	.byte	0x00, 0xf4, 0x21, 0x00


	//----- nvinfo : EIATTR_KPARAM_INFO
	.align		4
.L_11:
        /*0028*/ 	.byte	0x04, 0x17
        /*002a*/ 	.short	(.L_13 - .L_12)
.L_12:
        /*002c*/ 	.word	0x00000000
        /*0030*/ 	.short	0x000b
        /*0032*/ 	.short	0x0038
        /*0034*/ 	.byte	0x00, 0xf0, 0x11, 0x00


	//----- nvinfo : EIATTR_KPARAM_INFO
	.align		4
.L_13:
        /*0038*/ 	.byte	0x04, 0x17
        /*003a*/ 	.short	(.L_15 - .L_14)
.L_14:
        /*003c*/ 	.word	0x00000000
        /*0040*/ 	.short	0x000a
        /*0042*/ 	.short	0x0034
        /*0044*/ 	.byte	0x00, 0xf0, 0x11, 0x00


	//----- nvinfo : EIATTR_KPARAM_INFO
	.align		4
.L_15:
        /*0048*/ 	.byte	0x04, 0x17
        /*004a*/ 	.short	(.L_17 - .L_16)
.L_16:
        /*004c*/ 	.word	0x00000000
        /*0050*/ 	.short	0x0009
        /*0052*/ 	.short	0x0030
        /*0054*/ 	.byte	0x00, 0xf0, 0x11, 0x00


	//----- nvinfo : EIATTR_KPARAM_INFO
	.align		4
.L_17:
        /*0058*/ 	.byte	0x04, 0x17
        /*005a*/ 	.short	(.L_19 - .L_18)
.L_18:
        /*005c*/ 	.word	0x00000000
        /*0060*/ 	.short	0x0008
        /*0062*/ 	.short	0x002c
        /*0064*/ 	.byte	0x00, 0xf0, 0x11, 0x00


	//----- nvinfo : EIATTR_KPARAM_INFO
	.align		4
.L_19:
        /*0068*/ 	.byte	0x04, 0x17
        /*006a*/ 	.short	(.L_21 - .L_20)
.L_20:
        /*006c*/ 	.word	0x00000000
        /*0070*/ 	.short	0x0007
        /*0072*/ 	.short	0x0028
        /*0074*/ 	.byte	0x00, 0xf0, 0x11, 0x00


	//----- nvinfo : EIATTR_KPARAM_INFO
	.align		4
.L_21:
        /*0078*/ 	.byte	0x04, 0x17
        /*007a*/ 	.short	(.L_23 - .L_22)
.L_22:
        /*007c*/ 	.word	0x00000000
        /*0080*/ 	.short	0x0006
        /*0082*/ 	.short	0x0024
        /*0084*/ 	.byte	0x00, 0xf0, 0x11, 0x00


	//----- nvinfo : EIATTR_KPARAM_INFO
	.align		4
.L_23:
        /*0088*/ 	.byte	0x04, 0x17
        /*008a*/ 	.short	(.L_25 - .L_24)
.L_24:
        /*008c*/ 	.word	0x00000000
        /*0090*/ 	.short	0x0005
        /*0092*/ 	.short	0x0020
        /*0094*/ 	.byte	0x00, 0xf0, 0x11, 0x00


	//----- nvinfo : EIATTR_KPARAM_INFO
	.align		4
.L_25:
        /*0098*/ 	.byte	0x04, 0x17
        /*009a*/ 	.short	(.L_27 - .L_26)
.L_26:
        /*009c*/ 	.word	0x00000000
        /*00a0*/ 	.short	0x0004
        /*00a2*/ 	.short	0x001c
        /*00a4*/ 	.byte	0x00, 0xf0, 0x11, 0x00


	//----- nvinfo : EIATTR_KPARAM_INFO
	.align		4
.L_27:
        /*00a8*/ 	.byte	0x04, 0x17
        /*00aa*/ 	.short	(.L_29 - .L_28)
.L_28:
        /*00ac*/ 	.word	0x00000000
        /*00b0*/ 	.short	0x0003
        /*00b2*/ 	.short	0x0018
        /*00b4*/ 	.byte	0x00, 0xf0, 0x11, 0x00


	//----- nvinfo : EIATTR_KPARAM_INFO
	.align		4
.L_29:
        /*00b8*/ 	.byte	0x04, 0x17
        /*00ba*/ 	.short	(.L_31 - .L_30)
.L_30:
        /*00bc*/ 	.word	0x00000000
        /*00c0*/ 	.short	0x0002
        /*00c2*/ 	.short	0x0010
        /*00c4*/ 	.byte	0x00, 0xf4, 0x21, 0x00


	//----- nvinfo : EIATTR_KPARAM_INFO
	.align		4
.L_31:
        /*00c8*/ 	.byte	0x04, 0x17
        /*00ca*/ 	.short	(.L_33 - .L_32)
.L_32:
        /*00cc*/ 	.word	0x00000000
        /*00d0*/ 	.short	0x0001
        /*00d2*/ 	.short	0x0008
        /*00d4*/ 	.byte	0x00, 0xf4, 0x21, 0x00


	//----- nvinfo : EIATTR_KPARAM_INFO
	.align		4
.L_33:
        /*00d8*/ 	.byte	0x04, 0x17
        /*00da*/ 	.short	(.L_35 - .L_34)
.L_34:
        /*00dc*/ 	.word	0x00000000
        /*00e0*/ 	.short	0x0000
        /*00e2*/ 	.short	0x0000
        /*00e4*/ 	.byte	0x00, 0xf4, 0x21, 0x00


	//----- nvinfo : EIATTR_SPARSE_MMA_MASK
	.align		4
.L_35:
        /*00e8*/ 	.byte	0x03, 0x50
        /*00ea*/ 	.short	0x0000


	//----- nvinfo : EIATTR_MAXREG_COUNT
	.align		4
        /*00ec*/ 	.byte	0x03, 0x1b
        /*00ee*/ 	.short	0x00ff


	//----- nvinfo : EIATTR_NUM_BARRIERS
	.align		4
        /*00f0*/ 	.byte	0x02, 0x4c
        /*00f2*/ 	.byte	0x01
	.zero		1


	//----- nvinfo : EIATTR_ANNOTATIONS
	.align		4
        /*00f4*/ 	.byte	0x04, 0x55
        /*00f6*/ 	.short	(.L_37 - .L_36)


	//   ....[0]....
.L_36:
        /*00f8*/ 	.word	0x00000001
        /*00fc*/ 	.byte	0x80, 0x00, 0x00, 0x00, 0x01, 0x00, 0x00, 0x00, 0xd0, 0x06, 0x00, 0x00, 0x01, 0x00, 0x00, 0x00
        /* <DEDUP_REMOVED lines=1951> */
        /*7afc*/ 	.byte	0xd0, 0xa3, 0x03, 0x00, 0x01, 0x00, 0x00, 0x00, 0xe0, 0xa3, 0x03, 0x00


	//----- nvinfo : EIATTR_MERCURY_ISA_VERSION
	.align		4
.L_37:
        /*7b08*/ 	.byte	0x03, 0x5f
        /*7b0a*/ 	.short	0x0101


	//----- nvinfo : EIATTR_EXIT_INSTR_OFFSETS
	.align		4
        /*7b0c*/ 	.byte	0x04, 0x1c
        /*7b0e*/ 	.short	(.L_39 - .L_38)


	//   ....[0]....
.L_38:
        /*7b10*/ 	.word	0x00083e10


	//   ....[1]....
        /*7b14*/ 	.word	0x00083e30


	//----- nvinfo : EIATTR_REQNTID
	.align		4
.L_39:
        /*7b18*/ 	.byte	0x04, 0x10
        /*7b1a*/ 	.short	(.L_41 - .L_40)
.L_40:
        /*7b1c*/ 	.word	0x00000080
        /*7b20*/ 	.word	0x00000001
        /*7b24*/ 	.word	0x00000001


	//----- nvinfo : EIATTR_CBANK_PARAM_SIZE
	.align		4
.L_41:
        /*7b28*/ 	.byte	0x03, 0x19
        /*7b2a*/ 	.short	0x0050


	//----- nvinfo : EIATTR_PARAM_CBANK
	.align		4
        /*7b2c*/ 	.byte	0x04, 0x0a
        /*7b2e*/ 	.short	(.L_43 - .L_42)
	.align		4
.L_42:
        /*7b30*/ 	.word	index@(.nv.constant0.matmul_kernel)
        /*7b34*/ 	.short	0x0210
        /*7b36*/ 	.short	0x0050


	//----- nvinfo : EIATTR_SW_WAR
	.align		4
.L_43:
        /*7b38*/ 	.byte	0x04, 0x36
        /*7b3a*/ 	.short	(.L_45 - .L_44)
.L_44:
        /*7b3c*/ 	.word	0x00000008
.L_45:


//--------------------- .nv.callgraph             --------------------------
	.section	.nv.callgraph,"",@"SHT_CUDA_CALLGRAPH"
	.align	4
	.sectionentsize	8
	.align		4
        /*0000*/ 	.word	0x00000000
	.align		4
        /*0004*/ 	.word	0xffffffff
	.align		4
        /*0008*/ 	.word	0x00000000
	.align		4
        /*000c*/ 	.word	0xfffffffe
	.align		4
        /*0010*/ 	.word	0x00000000
	.align		4
        /*0014*/ 	.word	0xfffffffd
	.align		4
        /*0018*/ 	.word	0x00000000
	.align		4
        /*001c*/ 	.word	0xfffffffc


//--------------------- .text.matmul_kernel       --------------------------
	.section	.text.matmul_kernel,"ax",@progbits
	.align	128
        .global         matmul_kernel
        .type           matmul_kernel,@function
        .size           matmul_kernel,(.L_x_3 - matmul_kernel)
        .other          matmul_kernel,@"STO_CUDA_ENTRY STV_DEFAULT"
matmul_kernel:
.text.matmul_kernel:
[----:B------:R-:W1:Y:S08]  /*0000*/  LDC R1, c[0x0][0x28] ;  /* 0x00000a00ff017b82 */ /* 0x000e700000000800 */
[----:B------:R-:W2:Y:S01]  /*0010*/  LDC.64 R2, c[0x0][0x228] ;  /* 0x00008a00ff027b82 */ /* 0x000ea20000000a00 */
[----:B------:R-:W3:Y:S01]  /*0020*/  S2R R5, SR_CTAID.X ;  /* 0x0000000000057919 */ /* 0x000ee20000002500 */
[----:B-1----:R-:W-:Y:S01]  /*0030*/  VIADD R1, R1, 0xffffd910 ;  /* 0xffffd91001017836 */ /* 0x002fe20000000000 */
[----:B------:R-:W-:Y:S01]  /*0040*/  ULDC UR4, c[0x0][0x22c] ;  /* 0x00008b0000047ab9 */ /* 0x000fe20000000800 */
[----:B------:R-:W1:Y:S04]  /*0050*/  S2R R32, SR_TID.X ;  /* 0x0000000000207919 */ /* 0x000e680000002100 */
[----:B------:R-:W4:Y:S01]  /*0060*/  LDC.64 R126, c[0x0][0x238] ;  /* 0x00008e00ff7e7b82 */ /* 0x000f220000000a00 */
[----:B--2---:R-:W-:Y:S01]  /*0070*/  IMAD.MOV.U32 R11, RZ, RZ, R3 ;  /* 0x000000ffff0b7224 */ /* 0x004fe200078e0003 */
[----:B------:R2:W-:Y:S01]  /*0080*/  STL [R1+0x1998], R2 ;  /* 0x0019980201007387 */ /* 0x0005e20000100800 */
[----:B------:R-:W-:-:S02]  /*0090*/  IMAD.MOV.U32 R13, RZ, RZ, R2 ;  /* 0x000000ffff0d7224 */ /* 0x000fc400078e0002 */
[----:B------:R-:W-:Y:S01]  /*00a0*/  VIADD R0, R11, 0x1ff ;  /* 0x000001ff0b007836 */ /* 0x000fe20000000000 */
[----:B------:R-:W-:-:S04]  /*00b0*/  IABS R56, R11 ;  /* 0x0000000b00387213 */ /* 0x000fc80000000000 */
[----:B------:R-:W-:Y:S02]  /*00c0*/  SHF.R.S32.HI R3, RZ, 0x1f, R0 ;  /* 0x0000001fff037819 */ /* 0x000fe40000011400 */
[----:B---3--:R-:W-:Y:S02]  /*00d0*/  IABS R8, R5 ;  /* 0x0000000500087213 */ /* 0x008fe40000000000 */
[----:B------:R-:W-:-:S04]  /*00e0*/  LEA.HI R3, R3, R0, RZ, 0x9 ;  /* 0x0000000003037211 */ /* 0x000fc800078f48ff */
[----:B------:R-:W-:-:S05]  /*00f0*/  SHF.R.S32.HI R3, RZ, 0x9, R3 ;  /* 0x00000009ff037819 */ /* 0x000fca0000011403 */
[----:B------:R-:W-:-:S05]  /*0100*/  IMAD.SHL.U32 R4, R3, 0x8, RZ ;  /* 0x0000000803047824 */ /* 0x000fca00078e00ff */
[-C--:B------:R-:W-:Y:S02]  /*0110*/  IABS R7, R4.reuse ;  /* 0x0000000400077213 */ /* 0x080fe40000000000 */
[----:B------:R-:W-:Y:S02]  /*0120*/  IABS R10, R4 ;  /* 0x00000004000a7213 */ /* 0x000fe40000000000 */
[----:B------:R-:W3:Y:S08]  /*0130*/  I2F.RP R0, R7 ;  /* 0x0000000700007306 */ /* 0x000ef00000209400 */
[----:B---3--:R-:W2:Y:S02]  /*0140*/  MUFU.RCP R0, R0 ;  /* 0x0000000000007308 */ /* 0x008ea40000001000 */
[----:B--2---:R-:W-:Y:S01]  /*0150*/  VIADD R2, R0, 0xffffffe ;  /* 0x0ffffffe00027836 */ /* 0x004fe20000000000 */
[----:B------:R-:W-:-:S02]  /*0160*/  IADD3 R0, RZ, -R10, RZ ;  /* 0x8000000aff007210 */ /* 0x000fc40007ffe0ff */
[----:B------:R-:W-:-:S03]  /*0170*/  IABS R10, R13 ;  /* 0x0000000d000a7213 */ /* 0x000fc60000000000 */
[----:B------:R2:W3:Y:S02]  /*0180*/  F2I.FTZ.U32.TRUNC.NTZ R3, R2 ;  /* 0x0000000200037305 */ /* 0x0004e4000021f000 */
[----:B--2---:R-:W-:Y:S02]  /*0190*/  IMAD.MOV.U32 R2, RZ, RZ, RZ ;  /* 0x000000ffff027224 */ /* 0x004fe400078e00ff */
[----:B---3--:R-:W-:-:S04]  /*01a0*/  IMAD.MOV R6, RZ, RZ, -R3 ;  /* 0x000000ffff067224 */ /* 0x008fc800078e0a03 */
[----:B------:R-:W-:Y:S02]  /*01b0*/  IMAD R9, R6, R7, RZ ;  /* 0x0000000706097224 */ /* 0x000fe400078e02ff */
[----:B------:R-:W-:Y:S02]  /*01c0*/  IMAD.MOV.U32 R6, RZ, RZ, R8 ;  /* 0x000000ffff067224 */ /* 0x000fe400078e0008 */
[----:B------:R-:W-:-:S06]  /*01d0*/  IMAD.HI.U32 R3, R3, R9, R2 ;  /* 0x0000000903037227 */ /* 0x000fcc00078e0002 */
[----:B------:R-:W-:-:S04]  /*01e0*/  IMAD.HI.U32 R3, R3, R6, RZ ;  /* 0x0000000603037227 */ /* 0x000fc800078e00ff */
[----:B------:R-:W-:-:S05]  /*01f0*/  IMAD R0, R3, R0, R6 ;  /* 0x0000000003007224 */ /* 0x000fca00078e0206 */
[----:B------:R-:W-:-:S13]  /*0200*/  ISETP.GT.U32.AND P1, PT, R7, R0, PT ;  /* 0x000000000700720c */ /* 0x000fda0003f24070 */
[----:B------:R-:W-:Y:S02]  /*0210*/  @!P1 IMAD.IADD R0, R0, 0x1, -R7 ;  /* 0x0000000100009824 */ /* 0x000fe400078e0a07 */
[----:B------:R-:W-:Y:S01]  /*0220*/  @!P1 VIADD R3, R3, 0x1 ;  /* 0x0000000103039836 */ /* 0x000fe20000000000 */
[----:B------:R-:W-:Y:S02]  /*0230*/  ISETP.NE.AND P1, PT, R4, RZ, PT ;  /* 0x000000ff0400720c */ /* 0x000fe40003f25270 */
[----:B------:R-:W-:Y:S02]  /*0240*/  ISETP.GE.U32.AND P0, PT, R0, R7, PT ;  /* 0x000000070000720c */ /* 0x000fe40003f06070 */
[----:B------:R-:W-:-:S04]  /*0250*/  LOP3.LUT R0, R5, R4, RZ, 0x3c, !PT ;  /* 0x0000000405007212 */ /* 0x000fc800078e3cff */
[----:B------:R-:W-:Y:S01]  /*0260*/  ISETP.GE.AND P2, PT, R0, RZ, PT ;  /* 0x000000ff0000720c */ /* 0x000fe20003f46270 */
[----:B------:R-:W-:-:S06]  /*0270*/  VIADD R0, R13, 0x3f ;  /* 0x0000003f0d007836 */ /* 0x000fcc0000000000 */
[----:B------:R-:W-:-:S04]  /*0280*/  @P0 VIADD R3, R3, 0x1 ;  /* 0x0000000103030836 */ /* 0x000fc80000000000 */
[----:B------:R-:W-:Y:S01]  /*0290*/  IMAD.MOV.U32 R2, RZ, RZ, R3 ;  /* 0x000000ffff027224 */ /* 0x000fe200078e0003 */
[----:B------:R-:W-:-:S03]  /*02a0*/  SHF.R.S32.HI R3, RZ, 0x1f, R0 ;  /* 0x0000001fff037819 */ /* 0x000fc60000011400 */
[----:B------:R-:W-:Y:S01]  /*02b0*/  @!P2 IMAD.MOV R2, RZ, RZ, -R2 ;  /* 0x000000ffff02a224 */ /* 0x000fe200078e0a02 */
[----:B------:R-:W-:Y:S02]  /*02c0*/  @!P1 LOP3.LUT R2, RZ, R4, RZ, 0x33, !PT ;  /* 0x00000004ff029212 */ /* 0x000fe400078e33ff */
[----:B------:R-:W-:-:S03]  /*02d0*/  LEA.HI R3, R3, R0, RZ, 0x6 ;  /* 0x0000000003037211 */ /* 0x000fc600078f30ff */
[----:B------:R-:W-:Y:S02]  /*02e0*/  IMAD.SHL.U32 R8, R2, 0x8, RZ ;  /* 0x0000000802087824 */ /* 0x000fe400078e00ff */
[----:B------:R-:W-:-:S03]  /*02f0*/  IMAD.MOV R2, RZ, RZ, -R2 ;  /* 0x000000ffff027224 */ /* 0x000fc600078e0a02 */
[----:B------:R-:W-:Y:S01]  /*0300*/  LEA.HI.SX32 R3, R3, -R8, 0x1a ;  /* 0x8000000803037211 */ /* 0x000fe200078fd2ff */
[----:B------:R-:W-:Y:S02]  /*0310*/  IMAD R12, R4, R2, R5 ;  /* 0x00000002040c7224 */ /* 0x000fe400078e0205 */
[----:B------:R-:W-:Y:S01]  /*0320*/  IMAD.MOV.U32 R2, RZ, RZ, RZ ;  /* 0x000000ffff027224 */ /* 0x000fe200078e00ff */
[----:B------:R-:W-:Y:S02]  /*0330*/  VIMNMX R9, R3, 0x8, PT ;  /* 0x0000000803097848 */ /* 0x000fe40003fe0100 */
[----:B------:R-:W-:Y:S02]  /*0340*/  IABS R4, R12 ;  /* 0x0000000c00047213 */ /* 0x000fe40000000000 */
[----:B------:R-:W-:-:S04]  /*0350*/  IABS R7, R9 ;  /* 0x0000000900077213 */ /* 0x000fc80000000000 */
[----:B------:R-:W2:Y:S08]  /*0360*/  I2F.RP R0, R7 ;  /* 0x0000000700007306 */ /* 0x000eb00000209400 */
[----:B--2---:R-:W2:Y:S02]  /*0370*/  MUFU.RCP R0, R0 ;  /* 0x0000000000007308 */ /* 0x004ea40000001000 */
[----:B--2---:R-:W-:-:S06]  /*0380*/  VIADD R3, R0, 0xffffffe ;  /* 0x0ffffffe00037836 */ /* 0x004fcc0000000000 */
[----:B------:R-:W2:Y:S02]  /*0390*/  F2I.FTZ.U32.TRUNC.NTZ R3, R3 ;  /* 0x0000000300037305 */ /* 0x000ea4000021f000 */
[----:B--2---:R-:W-:-:S05]  /*03a0*/  IADD3 R6, RZ, -R3, RZ ;  /* 0x80000003ff067210 */ /* 0x004fca0007ffe0ff */
[----:B------:R-:W-:Y:S01]  /*03b0*/  IMAD R5, R6, R7, RZ ;  /* 0x0000000706057224 */ /* 0x000fe200078e02ff */
[----:B------:R-:W-:-:S03]  /*03c0*/  IABS R6, R9 ;  /* 0x0000000900067213 */ /* 0x000fc60000000000 */
[----:B------:R-:W-:Y:S02]  /*03d0*/  IMAD.HI.U32 R2, R3, R5, R2 ;  /* 0x0000000503027227 */ /* 0x000fe400078e0002 */
[----:B------:R-:W2:Y:S02]  /*03e0*/  I2F.RP R3, R10 ;  /* 0x0000000a00037306 */ /* 0x000ea40000209400 */
[----:B------:R-:W-:Y:S02]  /*03f0*/  IMAD.MOV.U32 R5, RZ, RZ, R4 ;  /* 0x000000ffff057224 */ /* 0x000fe400078e0004 */
[----:B------:R-:W-:Y:S02]  /*0400*/  IMAD.MOV R0, RZ, RZ, -R6 ;  /* 0x000000ffff007224 */ /* 0x000fe400078e0a06 */
[----:B------:R-:W-:Y:S02]  /*0410*/  IMAD.HI.U32 R2, R2, R5, RZ ;  /* 0x0000000502027227 */ /* 0x000fe400078e00ff */
[----:B------:R-:W3:Y:S02]  /*0420*/  I2F.RP R6, R56 ;  /* 0x0000003800067306 */ /* 0x000ee40000209400 */
[----:B------:R-:W-:-:S05]  /*0430*/  IMAD R0, R2, R0, R5 ;  /* 0x0000000002007224 */ /* 0x000fca00078e0205 */
[----:B------:R-:W-:Y:S01]  /*0440*/  ISETP.GT.U32.AND P1, PT, R7, R0, PT ;  /* 0x000000000700720c */ /* 0x000fe20003f24070 */
[----:B--2---:R-:W2:Y:S08]  /*0450*/  MUFU.RCP R3, R3 ;  /* 0x0000000300037308 */ /* 0x004eb00000001000 */
[----:B---3--:R-:W3:Y:S04]  /*0460*/  MUFU.RCP R6, R6 ;  /* 0x0000000600067308 */ /* 0x008ee80000001000 */
[----:B------:R-:W-:-:S02]  /*0470*/  @!P1 IMAD.IADD R0, R0, 0x1, -R7 ;  /* 0x0000000100009824 */ /* 0x000fc400078e0a07 */
[----:B------:R-:W-:Y:S01]  /*0480*/  @!P1 VIADD R2, R2, 0x1 ;  /* 0x0000000102029836 */ /* 0x000fe20000000000 */
[----:B------:R-:W-:Y:S02]  /*0490*/  ISETP.NE.AND P1, PT, R9, RZ, PT ;  /* 0x000000ff0900720c */ /* 0x000fe40003f25270 */
[----:B------:R-:W-:Y:S01]  /*04a0*/  ISETP.GE.U32.AND P0, PT, R0, R7, PT ;  /* 0x000000070000720c */ /* 0x000fe20003f06070 */
[----:B--2---:R-:W-:Y:S01]  /*04b0*/  VIADD R4, R3, 0xffffffe ;  /* 0x0ffffffe03047836 */ /* 0x004fe20000000000 */
[----:B------:R-:W-:-:S03]  /*04c0*/  LOP3.LUT R0, R12, R9, RZ, 0x3c, !PT ;  /* 0x000000090c007212 */ /* 0x000fc600078e3cff */
[----:B------:R2:W1:Y:S01]  /*04d0*/  F2I.FTZ.U32.TRUNC.NTZ R5, R4 ;  /* 0x0000000400057305 */ /* 0x000462000021f000 */
[----:B------:R-:W-:Y:S01]  /*04e0*/  ISETP.GE.AND P2, PT, R0, RZ, PT ;  /* 0x000000ff0000720c */ /* 0x000fe20003f46270 */
[----:B---3--:R-:W-:Y:S02]  /*04f0*/  VIADD R7, R6, 0xffffffe ;  /* 0x0ffffffe06077836 */ /* 0x008fe40000000000 */
[----:B------:R-:W-:-:S04]  /*0500*/  IMAD.MOV.U32 R6, RZ, RZ, RZ ;  /* 0x000000ffff067224 */ /* 0x000fc800078e00ff */
[----:B------:R-:W-:Y:S01]  /*0510*/  @P0 VIADD R2, R2, 0x1 ;  /* 0x0000000102020836 */ /* 0x000fe20000000000 */
[----:B------:R-:W3:Y:S01]  /*0520*/  F2I.FTZ.U32.TRUNC.NTZ R7, R7 ;  /* 0x0000000700077305 */ /* 0x000ee2000021f000 */
[----:B--2---:R-:W-:-:S04]  /*0530*/  IMAD.MOV.U32 R4, RZ, RZ, RZ ;  /* 0x000000ffff047224 */ /* 0x004fc800078e00ff */
[----:B------:R-:W-:Y:S01]  /*0540*/  @!P2 IMAD.MOV R2, RZ, RZ, -R2 ;  /* 0x000000ffff02a224 */ /* 0x000fe200078e0a02 */
[----:B------:R-:W-:Y:S01]  /*0550*/  @!P1 LOP3.LUT R2, RZ, R9, RZ, 0x33, !PT ;  /* 0x00000009ff029212 */ /* 0x000fe200078e33ff */
[----:B-1----:R-:W-:-:S03]  /*0560*/  IMAD.MOV R3, RZ, RZ, -R5 ;  /* 0x000000ffff037224 */ /* 0x002fc600078e0a05 */
[C---:B------:R-:W-:Y:S01]  /*0570*/  IADD3 R0, -R2.reuse, RZ, RZ ;  /* 0x000000ff02007210 */ /* 0x040fe20007ffe1ff */
[----:B------:R-:W-:-:S04]  /*0580*/  IMAD.SHL.U32 R2, R2, 0x200, RZ ;  /* 0x0000020002027824 */ /* 0x000fc800078e00ff */
[----:B------:R-:W-:Y:S01]  /*0590*/  IMAD R0, R9, R0, R12 ;  /* 0x0000000009007224 */ /* 0x000fe200078e020c */
[----:B------:R-:W-:Y:S01]  /*05a0*/  IADD3 R14, R2, 0x2, RZ ;  /* 0x00000002020e7810 */ /* 0x000fe20007ffe0ff */
[----:B------:R-:W-:Y:S01]  /*05b0*/  IMAD.MOV.U32 R9, RZ, RZ, R3 ;  /* 0x000000ffff097224 */ /* 0x000fe200078e0003 */
[----:B------:R-:W-:Y:S01]  /*05c0*/  LOP3.LUT R3, R32, 0x3f, RZ, 0xc0, !PT ;  /* 0x0000003f20037812 */ /* 0x000fe200078ec0ff */
[----:B---3--:R-:W-:Y:S01]  /*05d0*/  IMAD.MOV R11, RZ, RZ, -R7 ;  /* 0x000000ffff0b7224 */ /* 0x008fe200078e0a07 */
[----:B------:R-:W-:Y:S01]  /*05e0*/  ISETP.GE.AND P3, PT, R14, RZ, PT ;  /* 0x000000ff0e00720c */ /* 0x000fe20003f66270 */
[----:B------:R-:W-:Y:S02]  /*05f0*/  IMAD R9, R9, R10, RZ ;  /* 0x0000000a09097224 */ /* 0x000fe400078e02ff */
[----:B------:R-:W-:Y:S02]  /*0600*/  IMAD.IADD R0, R8, 0x1, R0 ;  /* 0x0000000108007824 */ /* 0x000fe400078e0200 */
[----:B------:R-:W-:-:S04]  /*0610*/  IMAD.HI.U32 R4, R5, R9, R4 ;  /* 0x0000000905047227 */ /* 0x000fc800078e0004 */
[----:B------:R-:W-:Y:S02]  /*0620*/  VIADD R12, R2, 0x1 ;  /* 0x00000001020c7836 */ /* 0x000fe40000000000 */
[----:B------:R-:W-:Y:S01]  /*0630*/  IMAD R5, R11, R56, RZ ;  /* 0x000000380b057224 */ /* 0x000fe200078e02ff */
[----:B------:R-:W-:Y:S01]  /*0640*/  IABS R11, R14 ;  /* 0x0000000e000b7213 */ /* 0x000fe20000000000 */
[----:B------:R-:W-:Y:S01]  /*0650*/  IMAD R13, R0, 0x40, R3 ;  /* 0x00000040000d7824 */ /* 0x000fe200078e0203 */
[----:B------:R-:W-:Y:S01]  /*0660*/  IABS R9, R12 ;  /* 0x0000000c00097213 */ /* 0x000fe20000000000 */
[----:B------:R-:W-:Y:S01]  /*0670*/  IMAD.HI.U32 R0, R7, R5, R6 ;  /* 0x0000000507007227 */ /* 0x000fe200078e0006 */
[----:B------:R-:W-:Y:S02]  /*0680*/  LOP3.LUT R5, R32, 0x40, RZ, 0xc0, !PT ;  /* 0x0000004020057812 */ /* 0x000fe400078ec0ff */
[----:B------:R-:W-:Y:S01]  /*0690*/  IABS R55, R13 ;  /* 0x0000000d00377213 */ /* 0x000fe20000000000 */
[----:B------:R-:W-:Y:S01]  /*06a0*/  IMAD.SHL.U32 R6, R3, 0x80, RZ ;  /* 0x0000008003067824 */ /* 0x000fe200078e00ff */
[----:B------:R-:W-:Y:S01]  /*06b0*/  ISETP.GE.AND P6, PT, R12, RZ, PT ;  /* 0x000000ff0c00720c */ /* 0x000fe20003fc6270 */
[----:B------:R-:W-:Y:S01]  /*06c0*/  IMAD.HI.U32 R3, R0, R9, RZ ;  /* 0x0000000900037227 */ /* 0x000fe200078e00ff */
[----:B------:R1:W-:Y:S02]  /*06d0*/  STL [R1+0x1994], R13 ;  /* 0x0019940d01007387 */ /* 0x0003e40000100800 */
[----:B------:R-:W-:Y:S01]  /*06e0*/  LEA.HI R6, R5, R6, RZ, 0x1c ;  /* 0x0000000605067211 */ /* 0x000fe200078fe0ff */
[----:B------:R-:W-:-:S04]  /*06f0*/  IMAD.HI.U32 R4, R4, R55, RZ ;  /* 0x0000003704047227 */ /* 0x000fc800078e00ff */
[----:B------:R-:W-:Y:S02]  /*0700*/  IMAD.MOV R3, RZ, RZ, -R3 ;  /* 0x000000ffff037224 */ /* 0x000fe400078e0a03 */
[----:B------:R-:W-:Y:S02]  /*0710*/  IMAD.MOV R5, RZ, RZ, -R4 ;  /* 0x000000ffff057224 */ /* 0x000fe400078e0a04 */
[----:B------:R-:W-:Y:S02]  /*0720*/  IMAD R3, R56, R3, R9 ;  /* 0x0000000338037224 */ /* 0x000fe400078e0209 */
[----:B------:R-:W-:Y:S02]  /*0730*/  IMAD R55, R10, R5, R55 ;  /* 0x000000050a377224 */ /* 0x000fe400078e0237 */
[----:B------:R-:W-:Y:S01]  /*0740*/  IMAD.SHL.U32 R7, R32, 0x10, RZ ;  /* 0x0000001020077824 */ /* 0x000fe200078e00ff */
[----:B------:R-:W-:Y:S01]  /*0750*/  ISETP.GT.U32.AND P2, PT, R56, R3, PT ;  /* 0x000000033800720c */ /* 0x000fe20003f44070 */
[----:B------:R-:W-:Y:S01]  /*0760*/  IMAD.HI.U32 R4, R0, R11, RZ ;  /* 0x0000000b00047227 */ /* 0x000fe200078e00ff */
[----:B------:R-:W-:-:S02]  /*0770*/  ISETP.GT.U32.AND P1, PT, R10, R55, PT ;  /* 0x000000370a00720c */ /* 0x000fc40003f24070 */
[----:B------:R-:W-:Y:S01]  /*0780*/  LOP3.LUT R7, R7, 0x70, RZ, 0xc0, !PT ;  /* 0x0000007007077812 */ /* 0x000fe200078ec0ff */
[C---:B------:R-:W-:Y:S02]  /*0790*/  VIADD R15, R2.reuse, 0x4 ;  /* 0x00000004020f7836 */ /* 0x040fe40000000000 */
[----:B------:R-:W-:Y:S02]  /*07a0*/  VIADD R12, R2, 0x3 ;  /* 0x00000003020c7836 */ /* 0x000fe40000000000 */
[----:B------:R-:W-:Y:S01]  /*07b0*/  IMAD.IADD R8, R7, 0x1, R6 ;  /* 0x0000000107087824 */ /* 0x000fe200078e0206 */
[----:B------:R-:W-:Y:S01]  /*07c0*/  IABS R6, R15 ;  /* 0x0000000f00067213 */ /* 0x000fe20000000000 */
[----:B------:R-:W-:Y:S01]  /*07d0*/  IMAD.MOV R4, RZ, RZ, -R4 ;  /* 0x000000ffff047224 */ /* 0x000fe200078e0a04 */
[----:B------:R-:W-:Y:S01]  /*07e0*/  IABS R9, R12 ;  /* 0x0000000c00097213 */ /* 0x000fe20000000000 */
[----:B------:R-:W-:Y:S01]  /*07f0*/  @!P2 IMAD.IADD R3, R3, 0x1, -R56 ;  /* 0x000000010303a824 */ /* 0x000fe200078e0a38 */
[----:B------:R-:W-:Y:S01]  /*0800*/  ISETP.GE.AND P5, PT, R12, RZ, PT ;  /* 0x000000ff0c00720c */ /* 0x000fe20003fa6270 */
[----:B------:R-:W-:Y:S01]  /*0810*/  VIADD R16, R2, 0x5 ;  /* 0x0000000502107836 */ /* 0x000fe20000000000 */
[----:B------:R2:W-:Y:S01]  /*0820*/  STL [R1+0x1aa0], R8 ;  /* 0x001aa00801007387 */ /* 0x0005e20000100800 */
[----:B------:R-:W-:Y:S01]  /*0830*/  @!P1 IMAD.IADD R55, R55, 0x1, -R10 ;  /* 0x0000000137379824 */ /* 0x000fe200078e0a0a */
[C---:B------:R-:W-:Y:S01]  /*0840*/  ISETP.GT.U32.AND P1, PT, R56.reuse, R3, PT ;  /* 0x000000033800720c */ /* 0x040fe20003f24070 */
[----:B------:R-:W-:Y:S01]  /*0850*/  IMAD R5, R56, R4, R11 ;  /* 0x0000000438057224 */ /* 0x000fe200078e020b */
[----:B------:R-:W-:Y:S01]  /*0860*/  MOV R11, R6 ;  /* 0x00000006000b7202 */ /* 0x000fe20000000f00 */
[----:B------:R-:W-:Y:S01]  /*0870*/  IMAD.HI.U32 R4, R0, R9, RZ ;  /* 0x0000000900047227 */ /* 0x000fe200078e00ff */
[----:B-1----:R-:W-:-:S02]  /*0880*/  IABS R13, R16 ;  /* 0x00000010000d7213 */ /* 0x002fc40000000000 */
[----:B------:R-:W-:Y:S01]  /*0890*/  ISETP.GT.U32.AND P0, PT, R56, R5, PT ;  /* 0x000000053800720c */ /* 0x000fe20003f04070 */
[----:B------:R-:W-:Y:S01]  /*08a0*/  IMAD.HI.U32 R6, R0, R11, RZ ;  /* 0x0000000b00067227 */ /* 0x000fe200078e00ff */
[----:B------:R-:W-:-:S03]  /*08b0*/  ISETP.GT.U32.AND P2, PT, R10, R55, PT ;  /* 0x000000370a00720c */ /* 0x000fc60003f44070 */
[----:B------:R-:W-:-:S04]  /*08c0*/  IMAD.HI.U32 R7, R0, R13, RZ ;  /* 0x0000000d00077227 */ /* 0x000fc800078e00ff */
[----:B------:R-:W-:Y:S02]  /*08d0*/  IMAD.MOV R4, RZ, RZ, -R4 ;  /* 0x000000ffff047224 */ /* 0x000fe400078e0a04 */
[----:B------:R-:W-:Y:S02]  /*08e0*/  IMAD.MOV R6, RZ, RZ, -R6 ;  /* 0x000000ffff067224 */ /* 0x000fe400078e0a06 */
[----:B------:R-:W-:Y:S02]  /*08f0*/  IMAD.MOV R12, RZ, RZ, -R7 ;  /* 0x000000ffff0c7224 */ /* 0x000fe400078e0a07 */
[----:B------:R-:W-:Y:S02]  /*0900*/  @!P1 IMAD.IADD R3, R3, 0x1, -R56 ;  /* 0x0000000103039824 */ /* 0x000fe400078e0a38 */
[C---:B------:R-:W-:Y:S02]  /*0910*/  IMAD R7, R56.reuse, R4, R9 ;  /* 0x0000000438077224 */ /* 0x040fe400078e0209 */
[C---:B------:R-:W-:Y:S01]  /*0920*/  IMAD R9, R56.reuse, R6, R11 ;  /* 0x0000000638097224 */ /* 0x040fe200078e020b */
[----:B------:R-:W-:Y:S01]  /*0930*/  MOV R17, R3 ;  /* 0x0000000300117202 */ /* 0x000fe20000000f00 */
[----:B------:R-:W-:-:S02]  /*0940*/  IMAD R11, R56, R12, R13 ;  /* 0x0000000c380b7224 */ /* 0x000fc400078e020d */
[----:B------:R-:W-:Y:S01]  /*0950*/  @!P0 IMAD.IADD R5, R5, 0x1, -R56 ;  /* 0x0000000105058824 */ /* 0x000fe200078e0a38 */
[C---:B------:R-:W-:Y:S01]  /*0960*/  ISETP.GT.U32.AND P1, PT, R56.reuse, R9, PT ;  /* 0x000000093800720c */ /* 0x040fe20003f24070 */
[----:B------:R-:W-:Y:S01]  /*0970*/  @!P6 IMAD.MOV R17, RZ, RZ, -R17 ;  /* 0x000000ffff11e224 */ /* 0x000fe200078e0a11 */
[----:B------:R-:W-:Y:S01]  /*0980*/  ISETP.GT.U32.AND P0, PT, R56, R7, PT ;  /* 0x000000073800720c */ /* 0x000fe20003f04070 */
[----:B------:R-:W-:Y:S01]  /*0990*/  VIADD R6, R2, 0x7 ;  /* 0x0000000702067836 */ /* 0x000fe20000000000 */
[C---:B------:R-:W-:Y:S01]  /*09a0*/  ISETP.GT.U32.AND P6, PT, R56.reuse, R11, PT ;  /* 0x0000000b3800720c */ /* 0x040fe20003fc4070 */
[----:B------:R-:W-:Y:S01]  /*09b0*/  @!P2 IMAD.IADD R55, R55, 0x1, -R10 ;  /* 0x000000013737a824 */ /* 0x000fe200078e0a0a */
[----:B------:R-:W-:Y:S01]  /*09c0*/  ISETP.GT.U32.AND P4, PT, R56, R5, PT ;  /* 0x000000053800720c */ /* 0x000fe20003f84070 */
[C---:B------:R-:W-:Y:S01]  /*09d0*/  VIADD R4, R2.reuse, 0x6 ;  /* 0x0000000602047836 */ /* 0x040fe20000000000 */
[----:B------:R-:W-:Y:S01]  /*09e0*/  ISETP.GE.AND P2, PT, R15, RZ, PT ;  /* 0x000000ff0f00720c */ /* 0x000fe20003f46270 */
[C---:B------:R-:W-:Y:S01]  /*09f0*/  VIADD R12, R2.reuse, 0x9 ;  /* 0x00000009020c7836 */ /* 0x040fe20000000000 */
[----:B------:R-:W-:Y:S01]  /*0a00*/  IABS R15, R6 ;  /* 0x00000006000f7213 */ /* 0x000fe20000000000 */
[C---:B------:R-:W-:Y:S01]  /*0a10*/  VIADD R14, R2.reuse, 0xa ;  /* 0x0000000a020e7836 */ /* 0x040fe20000000000 */
[----:B------:R-:W-:Y:S01]  /*0a20*/  IABS R13, R4 ;  /* 0x00000004000d7213 */ /* 0x000fe20000000000 */
[--C-:B------:R-:W-:Y:S01]  /*0a30*/  @!P1 IMAD.IADD R9, R9, 0x1, -R56.reuse ;  /* 0x0000000109099824 */ /* 0x100fe200078e0a38 */
[----:B------:R-:W-:Y:S01]  /*0a40*/  IADD3 R10, R2, 0x8, RZ ;  /* 0x00000008020a7810 */ /* 0x000fe20007ffe0ff */
[--C-:B------:R-:W-:Y:S01]  /*0a50*/  @!P0 IMAD.IADD R7, R7, 0x1, -R56.reuse ;  /* 0x0000000107078824 */ /* 0x100fe200078e0a38 */
[----:B------:R-:W-:Y:S01]  /*0a60*/  ISETP.GE.AND P0, PT, R4, RZ, PT ;  /* 0x000000ff0400720c */ /* 0x000fe20003f06270 */
[--C-:B------:R-:W-:Y:S01]  /*0a70*/  @!P6 IMAD.IADD R11, R11, 0x1, -R56.reuse ;  /* 0x000000010b0be824 */ /* 0x100fe200078e0a38 */
[----:B------:R-:W-:Y:S01]  /*0a80*/  ISETP.GT.U32.AND P6, PT, R56, R9, PT ;  /* 0x000000093800720c */ /* 0x000fe20003fc4070 */
[----:B------:R-:W-:Y:S01]  /*0a90*/  IMAD.HI.U32 R4, R0, R15, RZ ;  /* 0x0000000f00047227 */ /* 0x000fe200078e00ff */
[----:B------:R-:W-:Y:S01]  /*0aa0*/  ISETP.GT.U32.AND P1, PT, R56, R7, PT ;  /* 0x000000073800720c */ /* 0x000fe20003f24070 */
[----:B------:R-:W-:Y:S02]  /*0ab0*/  STL [R1+0x1aa4], R55 ;  /* 0x001aa43701007387 */ /* 0x000fe40000100800 */
[----:B------:R-:W-:Y:S01]  /*0ac0*/  @!P4 IMAD.IADD R5, R5, 0x1, -R56 ;  /* 0x000000010505c824 */ /* 0x000fe200078e0a38 */
[----:B------:R-:W-:Y:S01]  /*0ad0*/  ISETP.GE.AND P4, PT, R16, RZ, PT ;  /* 0x000000ff1000720c */ /* 0x000fe20003f86270 */
[----:B------:R-:W-:Y:S01]  /*0ae0*/  IMAD.HI.U32 R3, R0, R13, RZ ;  /* 0x0000000d00037227 */ /* 0x000fe200078e00ff */
[----:B------:R1:W-:Y:S03]  /*0af0*/  STL [R1+0x1a4], R17 ;  /* 0x0001a41101007387 */ /* 0x0003e60000100800 */
[----:B------:R-:W-:-:S02]  /*0b00*/  IMAD.MOV R4, RZ, RZ, -R4 ;  /* 0x000000ffff047224 */ /* 0x000fc400078e0a04 */
[----:B--2---:R-:W-:Y:S02]  /*0b10*/  IMAD.MOV.U32 R8, RZ, RZ, R5 ;  /* 0x000000ffff087224 */ /* 0x004fe400078e0005 */
[----:B------:R-:W-:Y:S02]  /*0b20*/  IMAD.MOV R3, RZ, RZ, -R3 ;  /* 0x000000ffff037224 */ /* 0x000fe400078e0a03 */
[C---:B------:R-:W-:Y:S01]  /*0b30*/  IMAD R5, R56.reuse, R4, R15 ;  /* 0x0000000438057224 */ /* 0x040fe200078e020f */
[----:B------:R-:W-:Y:S01]  /*0b40*/  IABS R15, R12 ;  /* 0x0000000c000f7213 */ /* 0x000fe20000000000 */
[----:B------:R-:W-:Y:S01]  /*0b50*/  @!P3 IMAD.MOV R8, RZ, RZ, -R8 ;  /* 0x000000ffff08b224 */ /* 0x000fe200078e0a08 */
[C---:B------:R-:W-:Y:S01]  /*0b60*/  ISETP.GT.U32.AND P3, PT, R56.reuse, R11, PT ;  /* 0x0000000b3800720c */ /* 0x040fe20003f64070 */
[C---:B------:R-:W-:Y:S01]  /*0b70*/  IMAD R3, R56.reuse, R3, R13 ;  /* 0x0000000338037224 */ /* 0x040fe200078e020d */
[----:B------:R-:W-:Y:S01]  /*0b80*/  IABS R13, R10 ;  /* 0x0000000a000d7213 */ /* 0x000fe20000000000 */
[--C-:B------:R-:W-:Y:S01]  /*0b90*/  @!P6 IMAD.IADD R9, R9, 0x1, -R56.reuse ;  /* 0x000000010909e824 */ /* 0x100fe200078e0a38 */
[C---:B------:R-:W-:Y:S01]  /*0ba0*/  ISETP.GT.U32.AND P6, PT, R56.reuse, R5, PT ;  /* 0x000000053800720c */ /* 0x040fe20003fc4070 */
[----:B------:R-:W-:Y:S01]  /*0bb0*/  @!P1 IMAD.IADD R7, R7, 0x1, -R56 ;  /* 0x0000000107079824 */ /* 0x000fe200078e0a38 */
[----:B------:R-:W-:Y:S01]  /*0bc0*/  ISETP.GT.U32.AND P1, PT, R56, R3, PT ;  /* 0x000000033800720c */ /* 0x000fe20003f24070 */
[----:B------:R-:W-:Y:S01]  /*0bd0*/  IMAD.HI.U32 R4, R0, R13, RZ ;  /* 0x0000000d00047227 */ /* 0x000fe200078e00ff */
[----:B------:R2:W-:Y:S01]  /*0be0*/  STL [R1+0x160], R8 ;  /* 0x0001600801007387 */ /* 0x0005e20000100800 */
[----:B-1----:R-:W-:-:S02]  /*0bf0*/  IABS R17, R14 ;  /* 0x0000000e00117213 */ /* 0x002fc40000000000 */
[----:B------:R-:W-:Y:S02]  /*0c00*/  IMAD.MOV R4, RZ, RZ, -R4 ;  /* 0x000000ffff047224 */ /* 0x000fe400078e0a04 */
[----:B------:R-:W-:Y:S01]  /*0c10*/  @!P3 IMAD.IADD R11, R11, 0x1, -R56 ;  /* 0x000000010b0bb824 */ /* 0x000fe200078e0a38 */
[----:B------:R-:W-:Y:S01]  /*0c20*/  ISETP.GE.AND P3, PT, R6, RZ, PT ;  /* 0x000000ff0600720c */ /* 0x000fe20003f66270 */
[----:B------:R-:W-:-:S04]  /*0c30*/  IMAD.HI.U32 R6, R0, R15, RZ ;  /* 0x0000000f00067227 */ /* 0x000fc800078e00ff */
[----:B--2---:R-:W-:Y:S01]  /*0c40*/  IMAD.MOV.U32 R8, RZ, RZ, R7 ;  /* 0x000000ffff087224 */ /* 0x004fe200078e0007 */
[----:B------:R-:W-:Y:S01]  /*0c50*/  IADD3 R6, -R6, RZ, RZ ;  /* 0x000000ff06067210 */ /* 0x000fe20007ffe1ff */
[--C-:B------:R-:W-:Y:S02]  /*0c60*/  @!P6 IMAD.IADD R5, R5, 0x1, -R56.reuse ;  /* 0x000000010505e824 */ /* 0x100fe400078e0a38 */
[----:B------:R-:W-:Y:S01]  /*0c70*/  @!P1 IMAD.IADD R3, R3, 0x1, -R56 ;  /* 0x0000000103039824 */ /* 0x000fe200078e0a38 */
[----:B------:R-:W-:Y:S01]  /*0c80*/  ISETP.GE.AND P1, PT, R10, RZ, PT ;  /* 0x000000ff0a00720c */ /* 0x000fe20003f26270 */
[----:B------:R-:W-:Y:S01]  /*0c90*/  @!P5 IMAD.MOV R8, RZ, RZ, -R8 ;  /* 0x000000ffff08d224 */ /* 0x000fe200078e0a08 */
[----:B------:R-:W-:Y:S01]  /*0ca0*/  ISETP.GT.U32.AND P6, PT, R56, R5, PT ;  /* 0x000000053800720c */ /* 0x000fe20003fc4070 */
[----:B------:R-:W-:Y:S01]  /*0cb0*/  IMAD.HI.U32 R10, R0, R17, RZ ;  /* 0x00000011000a7227 */ /* 0x000fe200078e00ff */
[C---:B------:R-:W-:Y:S02]  /*0cc0*/  ISETP.GT.U32.AND P5, PT, R56.reuse, R3, PT ;  /* 0x000000033800720c */ /* 0x040fe40003fa4070 */
[----:B------:R1:W-:Y:S01]  /*0cd0*/  STL [R1+0x154], R8 ;  /* 0x0001540801007387 */ /* 0x0003e20000100800 */
[----:B------:R-:W-:-:S02]  /*0ce0*/  IMAD R7, R56, R4, R13 ;  /* 0x0000000438077224 */ /* 0x000fc400078e020d */
[----:B------:R-:W-:Y:S02]  /*0cf0*/  IMAD.MOV.U32 R16, RZ, RZ, R9 ;  /* 0x000000ffff107224 */ /* 0x000fe400078e0009 */
[----:B------:R-:W-:Y:S02]  /*0d00*/  IMAD.MOV R10, RZ, RZ, -R10 ;  /* 0x000000ffff0a7224 */ /* 0x000fe400078e0a0a */
[C---:B------:R-:W-:Y:S02]  /*0d10*/  IMAD R9, R56.reuse, R6, R15 ;  /* 0x0000000638097224 */ /* 0x040fe400078e020f */
[----:B------:R-:W-:Y:S01]  /*0d20*/  @!P2 IMAD.MOV R16, RZ, RZ, -R16 ;  /* 0x000000ffff10a224 */ /* 0x000fe200078e0a10 */
[C---:B------:R-:W-:Y:S01]  /*0d30*/  ISETP.GT.U32.AND P2, PT, R56.reuse, R7, PT ;  /* 0x000000073800720c */ /* 0x040fe20003f44070 */
[----:B-1----:R-:W-:Y:S02]  /*0d40*/  IMAD.MOV.U32 R8, RZ, RZ, R11 ;  /* 0x000000ffff087224 */ /* 0x002fe400078e000b */
[----:B------:R-:W-:Y:S01]  /*0d50*/  IMAD R11, R56, R10, R17 ;  /* 0x0000000a380b7224 */ /* 0x000fe200078e0211 */
[----:B------:R-:W-:Y:S01]  /*0d60*/  IADD3 R10, R2, 0xc, RZ ;  /* 0x0000000c020a7810 */ /* 0x000fe20007ffe0ff */
[----:B------:R-:W-:Y:S01]  /*0d70*/  @!P4 IMAD.MOV R8, RZ, RZ, -R8 ;  /* 0x000000ffff08c224 */ /* 0x000fe200078e0a08 */
[C---:B------:R-:W-:Y:S01]  /*0d80*/  ISETP.GT.U32.AND P4, PT, R56.reuse, R9, PT ;  /* 0x000000093800720c */ /* 0x040fe20003f84070 */
[--C-:B------:R-:W-:Y:S01]  /*0d90*/  @!P6 IMAD.IADD R5, R5, 0x1, -R56.reuse ;  /* 0x000000010505e824 */ /* 0x100fe200078e0a38 */
[----:B------:R-:W-:Y:S01]  /*0da0*/  ISETP.GT.U32.AND P6, PT, R56, R11, PT ;  /* 0x0000000b3800720c */ /* 0x000fe20003fc4070 */
[----:B------:R-:W-:Y:S01]  /*0db0*/  VIADD R6, R2, 0xb ;  /* 0x0000000b02067836 */ /* 0x000fe20000000000 */
[----:B------:R-:W-:Y:S01]  /*0dc0*/  IABS R15, R10 ;  /* 0x0000000a000f7213 */ /* 0x000fe20000000000 */
[--C-:B------:R-:W-:Y:S01]  /*0dd0*/  @!P5 IMAD.IADD R3, R3, 0x1, -R56.reuse ;  /* 0x000000010303d824 */ /* 0x100fe200078e0a38 */
[----:B------:R-:W-:Y:S01]  /*0de0*/  STL [R1+0x150], R16 ;  /* 0x0001501001007387 */ /* 0x000fe20000100800 */
[--C-:B------:R-:W-:Y:S01]  /*0df0*/  @!P2 IMAD.IADD R7, R7, 0x1, -R56.reuse ;  /* 0x000000010707a824 */ /* 0x100fe200078e0a38 */
[----:B------:R-:W-:Y:S01]  /*0e00*/  IABS R13, R6 ;  /* 0x00000006000d7213 */ /* 0x000fe20000000000 */
[----:B------:R-:W-:Y:S01]  /*0e10*/  IMAD.MOV.U32 R18, RZ, RZ, R5 ;  /* 0x000000ffff127224 */ /* 0x000fe200078e0005 */
[----:B------:R1:W-:Y:S01]  /*0e20*/  STL [R1+0x14c], R8 ;  /* 0x00014c0801007387 */ /* 0x0003e20000100800 */
[----:B------:R-:W-:Y:S01]  /*0e30*/  ISETP.GE.AND P5, PT, R12, RZ, PT ;  /* 0x000000ff0c00720c */ /* 0x000fe20003fa6270 */
[----:B------:R-:W-:Y:S01]  /*0e40*/  VIADD R12, R2, 0xd ;  /* 0x0000000d020c7836 */ /* 0x000fe20000000000 */
[----:B------:R-:W-:Y:S01]  /*0e50*/  ISETP.GE.AND P2, PT, R14, RZ, PT ;  /* 0x000000ff0e00720c */ /* 0x000fe20003f46270 */
[----:B------:R-:W-:Y:S01]  /*0e60*/  @!P4 IMAD.IADD R9, R9, 0x1, -R56 ;  /* 0x000000010909c824 */ /* 0x000fe200078e0a38 */
[----:B------:R-:W-:Y:S01]  /*0e70*/  ISETP.GT.U32.AND P4, PT, R56, R7, PT ;  /* 0x000000073800720c */ /* 0x000fe20003f84070 */
[----:B------:R-:W-:Y:S01]  /*0e80*/  IMAD.HI.U32 R4, R0, R13, RZ ;  /* 0x0000000d00047227 */ /* 0x000fe200078e00ff */
[----:B------:R-:W-:-:S02]  /*0e90*/  IABS R17, R12 ;  /* 0x0000000c00117213 */ /* 0x000fc40000000000 */
[----:B------:R-:W-:Y:S01]  /*0ea0*/  IADD3 R14, R2, 0xe, RZ ;  /* 0x0000000e020e7810 */ /* 0x000fe20007ffe0ff */
[----:B-1----:R-:W-:Y:S02]  /*0eb0*/  IMAD.MOV.U32 R8, RZ, RZ, R3 ;  /* 0x000000ffff087224 */ /* 0x002fe400078e0003 */
[----:B------:R-:W-:Y:S01]  /*0ec0*/  @!P6 IMAD.IADD R11, R11, 0x1, -R56 ;  /* 0x000000010b0be824 */ /* 0x000fe200078e0a38 */
[----:B------:R-:W-:Y:S01]  /*0ed0*/  ISETP.GT.U32.AND P6, PT, R56, R9, PT ;  /* 0x000000093800720c */ /* 0x000fe20003fc4070 */
[----:B------:R-:W-:Y:S01]  /*0ee0*/  IMAD.MOV R3, RZ, RZ, -R4 ;  /* 0x000000ffff037224 */ /* 0x000fe200078e0a04 */
[----:B------:R-:W-:Y:S01]  /*0ef0*/  IABS R19, R14 ;  /* 0x0000000e00137213 */ /* 0x000fe20000000000 */
[----:B------:R-:W-:-:S04]  /*0f00*/  IMAD.HI.U32 R4, R0, R15, RZ ;  /* 0x0000000f00047227 */ /* 0x000fc800078e00ff */
[C---:B------:R-:W-:Y:S02]  /*0f10*/  IMAD R3, R56.reuse, R3, R13 ;  /* 0x0000000338037224 */ /* 0x040fe400078e020d */
[----:B------:R-:W-:Y:S02]  /*0f20*/  IMAD.MOV R4, RZ, RZ, -R4 ;  /* 0x000000ffff047224 */ /* 0x000fe400078e0a04 */
[--C-:B------:R-:W-:Y:S01]  /*0f30*/  @!P4 IMAD.IADD R7, R7, 0x1, -R56.reuse ;  /* 0x000000010707c824 */ /* 0x100fe200078e0a38 */
[C---:B------:R-:W-:Y:S01]  /*0f40*/  ISETP.GT.U32.AND P4, PT, R56.reuse, R3, PT ;  /* 0x000000033800720c */ /* 0x040fe20003f84070 */
[C---:B------:R-:W-:Y:S02]  /*0f50*/  IMAD R13, R56.reuse, R4, R15 ;  /* 0x00000004380d7224 */ /* 0x040fe400078e020f */
[----:B------:R-:W-:Y:S02]  /*0f60*/  @!P6 IMAD.IADD R9, R9, 0x1, -R56 ;  /* 0x000000010909e824 */ /* 0x000fe400078e0a38 */
[----:B------:R-:W-:Y:S01]  /*0f70*/  @!P0 IMAD.MOV R8, RZ, RZ, -R8 ;  /* 0x000000ffff088224 */ /* 0x000fe200078e0a08 */
[----:B------:R-:W-:Y:S01]  /*0f80*/  ISETP.GT.U32.AND P6, PT, R56, R13, PT ;  /* 0x0000000d3800720c */ /* 0x000fe20003fc4070 */
[----:B------:R-:W-:Y:S01]  /*0f90*/  IMAD.HI.U32 R4, R0, R17, RZ ;  /* 0x0000001100047227 */ /* 0x000fe200078e00ff */
[----:B------:R-:W-:-:S02]  /*0fa0*/  ISETP.GT.U32.AND P0, PT, R56, R11, PT ;  /* 0x0000000b3800720c */ /* 0x000fc40003f04070 */
[----:B------:R1:W-:Y:S01]  /*0fb0*/  STL [R1+0x148], R8 ;  /* 0x0001480801007387 */ /* 0x0003e20000100800 */
[----:B------:R-:W-:Y:S02]  /*0fc0*/  VIADD R16, R2, 0xf ;  /* 0x0000000f02107836 */ /* 0x000fe40000000000 */
[----:B------:R-:W-:Y:S01]  /*0fd0*/  @!P4 IMAD.IADD R3, R3, 0x1, -R56 ;  /* 0x000000010303c824 */ /* 0x000fe200078e0a38 */
[----:B------:R-:W-:Y:S01]  /*0fe0*/  ISETP.GE.AND P4, PT, R10, RZ, PT ;  /* 0x000000ff0a00720c */ /* 0x000fe20003f86270 */
[----:B------:R-:W-:Y:S02]  /*0ff0*/  IMAD.MOV R15, RZ, RZ, -R4 ;  /* 0x000000ffff0f7224 */ /* 0x000fe400078e0a04 */
[----:B------:R-:W-:Y:S02]  /*1000*/  IMAD.HI.U32 R4, R0, R19, RZ ;  /* 0x0000001300047227 */ /* 0x000fe400078e00ff */
[----:B------:R-:W-:Y:S02]  /*1010*/  @!P6 IADD3 R13, R13, -R56, RZ ;  /* 0x800000380d0de210 */ /* 0x000fe40007ffe0ff */
[----:B------:R-:W-:Y:S01]  /*1020*/  ISETP.GT.U32.AND P6, PT, R56, R3, PT ;  /* 0x000000033800720c */ /* 0x000fe20003fc4070 */
[----:B------:R-:W-:Y:S01]  /*1030*/  @!P0 IMAD.IADD R11, R11, 0x1, -R56 ;  /* 0x000000010b0b8824 */ /* 0x000fe200078e0a38 */
[----:B------:R-:W-:Y:S01]  /*1040*/  ISETP.GE.AND P0, PT, R6, RZ, PT ;  /* 0x000000ff0600720c */ /* 0x000fe20003f06270 */
[----:B------:R-:W-:Y:S01]  /*1050*/  IMAD R15, R56, R15, R17 ;  /* 0x0000000f380f7224 */ /* 0x000fe200078e0211 */
[----:B------:R-:W-:Y:S01]  /*1060*/  IABS R6, R16 ;  /* 0x0000001000067213 */ /* 0x000fe20000000000 */
[----:B------:R-:W-:-:S02]  /*1070*/  IMAD.MOV R5, RZ, RZ, -R4 ;  /* 0x000000ffff057224 */ /* 0x000fc400078e0a04 */
[----:B-1----:R-:W-:Y:S02]  /*1080*/  IMAD.MOV.U32 R8, RZ, RZ, R7 ;  /* 0x000000ffff087224 */ /* 0x002fe400078e0007 */
[----:B------:R-:W-:Y:S02]  /*1090*/  IMAD.MOV.U32 R17, RZ, RZ, R6 ;  /* 0x000000ffff117224 */ /* 0x000fe400078e0006 */
[----:B------:R-:W-:Y:S02]  /*10a0*/  IMAD.MOV.U32 R4, RZ, RZ, R9 ;  /* 0x000000ffff047224 */ /* 0x000fe400078e0009 */
[----:B------:R-:W-:Y:S01]  /*10b0*/  @!P3 IMAD.MOV R18, RZ, RZ, -R18 ;  /* 0x000000ffff12b224 */ /* 0x000fe200078e0a12 */
[C---:B------:R-:W-:Y:S01]  /*10c0*/  ISETP.GT.U32.AND P3, PT, R56.reuse, R15, PT ;  /* 0x0000000f3800720c */ /* 0x040fe20003f64070 */
[----:B------:R-:W-:Y:S01]  /*10d0*/  @!P1 IMAD.MOV R8, RZ, RZ, -R8 ;  /* 0x000000ffff089224 */ /* 0x000fe200078e0a08 */
[C---:B------:R-:W-:Y:S01]  /*10e0*/  ISETP.GT.U32.AND P1, PT, R56.reuse, R13, PT ;  /* 0x0000000d3800720c */ /* 0x040fe20003f24070 */
[----:B------:R-:W-:Y:S01]  /*10f0*/  IMAD.MOV.U32 R6, RZ, RZ, R11 ;  /* 0x000000ffff067224 */ /* 0x000fe200078e000b */
[----:B------:R-:W-:Y:S01]  /*1100*/  @!P6 IADD3 R3, R3, -R56, RZ ;  /* 0x800000380303e210 */ /* 0x000fe20007ffe0ff */
[----:B------:R-:W-:Y:S01]  /*1110*/  IMAD R5, R56, R5, R19 ;  /* 0x0000000538057224 */ /* 0x000fe200078e0213 */
[----:B------:R-:W-:Y:S01]  /*1120*/  STL [R1+0x144], R18 ;  /* 0x0001441201007387 */ /* 0x000fe20000100800 */
[----:B------:R-:W-:Y:S01]  /*1130*/  @!P5 IMAD.MOV R4, RZ, RZ, -R4 ;  /* 0x000000ffff04d224 */ /* 0x000fe200078e0a04 */
[----:B------:R-:W-:Y:S01]  /*1140*/  ISETP.GE.AND P5, PT, R12, RZ, PT ;  /* 0x000000ff0c00720c */ /* 0x000fe20003fa6270 */
[----:B------:R-:W-:Y:S01]  /*1150*/  @!P2 IMAD.MOV R6, RZ, RZ, -R6 ;  /* 0x000000ffff06a224 */ /* 0x000fe200078e0a06 */
[----:B------:R-:W-:Y:S01]  /*1160*/  ISETP.GT.U32.AND P6, PT, R56, R5, PT ;  /* 0x000000053800720c */ /* 0x000fe20003fc4070 */
[----:B------:R1:W-:Y:S01]  /*1170*/  STL [R1+0x140], R8 ;  /* 0x0001400801007387 */ /* 0x0003e20000100800 */
[----:B------:R-:W-:Y:S01]  /*1180*/  VIADD R12, R2, 0x12 ;  /* 0x00000012020c7836 */ /* 0x000fe20000000000 */
[----:B------:R-:W-:Y:S01]  /*1190*/  ISETP.GE.AND P2, PT, R14, RZ, PT ;  /* 0x000000ff0e00720c */ /* 0x000fe20003f46270 */
[--C-:B------:R-:W-:Y:S01]  /*11a0*/  @!P3 IMAD.IADD R15, R15, 0x1, -R56.reuse ;  /* 0x000000010f0fb824 */ /* 0x100fe200078e0a38 */
[----:B------:R2:W-:Y:S01]  /*11b0*/  STL [R1+0x13c], R4 ;  /* 0x00013c0401007387 */ /* 0x0005e20000100800 */
[----:B------:R-:W-:Y:S01]  /*11c0*/  @!P1 IMAD.IADD R13, R13, 0x1, -R56 ;  /* 0x000000010d0d9824 */ /* 0x000fe200078e0a38 */
[----:B------:R-:W-:Y:S01]  /*11d0*/  ISETP.GE.AND P1, PT, R16, RZ, PT ;  /* 0x000000ff1000720c */ /* 0x000fe20003f26270 */
[C---:B------:R-:W-:Y:S01]  /*11e0*/  VIADD R10, R2.reuse, 0x11 ;  /* 0x00000011020a7836 */ /* 0x040fe20000000000 */
[----:B------:R3:W-:Y:S01]  /*11f0*/  STL [R1+0x138], R6 ;  /* 0x0001380601007387 */ /* 0x0007e20000100800 */
[----:B------:R-:W-:-:S02]  /*1200*/  VIADD R14, R2, 0x13 ;  /* 0x00000013020e7836 */ /* 0x000fc40000000000 */
[----:B-1----:R-:W-:Y:S01]  /*1210*/  IMAD.MOV.U32 R8, RZ, RZ, R3 ;  /* 0x000000ffff087224 */ /* 0x002fe200078e0003 */
[----:B------:R-:W-:Y:S01]  /*1220*/  IABS R11, R10 ;  /* 0x0000000a000b7213 */ /* 0x000fe20000000000 */
[----:B------:R-:W-:Y:S01]  /*1230*/  @!P6 IMAD.IADD R5, R5, 0x1, -R56 ;  /* 0x000000010505e824 */ /* 0x000fe200078e0a38 */
[----:B------:R-:W-:Y:S01]  /*1240*/  ISETP.GT.U32.AND P6, PT, R56, R15, PT ;  /* 0x0000000f3800720c */ /* 0x000fe20003fc4070 */
[----:B--2---:R-:W-:-:S04]  /*1250*/  IMAD.HI.U32 R4, R0, R17, RZ ;  /* 0x0000001100047227 */ /* 0x004fc800078e00ff */
[----:B---3--:R-:W-:Y:S02]  /*1260*/  VIADD R6, R2, 0x10 ;  /* 0x0000001002067836 */ /* 0x008fe40000000000 */
[----:B------:R-:W-:Y:S02]  /*1270*/  IMAD.MOV R4, RZ, RZ, -R4 ;  /* 0x000000ffff047224 */ /* 0x000fe400078e0a04 */
[----:B------:R-:W-:Y:S01]  /*1280*/  @!P0 IMAD.MOV R8, RZ, RZ, -R8 ;  /* 0x000000ffff088224 */ /* 0x000fe200078e0a08 */
[----:B------:R-:W-:Y:S01]  /*1290*/  IABS R9, R6 ;  /* 0x0000000600097213 */ /* 0x000fe20000000000 */
[----:B------:R-:W-:Y:S01]  /*12a0*/  IMAD R7, R56, R4, R17 ;  /* 0x0000000438077224 */ /* 0x000fe200078e0211 */
[----:B------:R-:W-:Y:S01]  /*12b0*/  ISETP.GE.AND P3, PT, R6, RZ, PT ;  /* 0x000000ff0600720c */ /* 0x000fe20003f66270 */
[----:B------:R-:W-:Y:S01]  /*12c0*/  IMAD.MOV.U32 R6, RZ, RZ, R13 ;  /* 0x000000ffff067224 */ /* 0x000fe200078e000d */
[----:B------:R-:W-:Y:S01]  /*12d0*/  IABS R4, R12 ;  /* 0x0000000c00047213 */ /* 0x000fe20000000000 */
[----:B------:R-:W-:Y:S01]  /*12e0*/  IMAD.HI.U32 R3, R0, R9, RZ ;  /* 0x0000000900037227 */ /* 0x000fe200078e00ff */
[C---:B------:R-:W-:Y:S01]  /*12f0*/  ISETP.GT.U32.AND P0, PT, R56.reuse, R5, PT ;  /* 0x000000053800720c */ /* 0x040fe20003f04070 */
[----:B------:R1:W-:Y:S01]  /*1300*/  STL [R1+0x134], R8 ;  /* 0x0001340801007387 */ /* 0x0003e20000100800 */
[----:B------:R-:W-:Y:S01]  /*1310*/  IABS R17, R14 ;  /* 0x0000000e00117213 */ /* 0x000fe20000000000 */
[----:B------:R-:W-:Y:S01]  /*1320*/  @!P4 IMAD.MOV R6, RZ, RZ, -R6 ;  /* 0x000000ffff06c224 */ /* 0x000fe200078e0a06 */
[----:B------:R-:W-:Y:S01]  /*1330*/  ISETP.GT.U32.AND P4, PT, R56, R7, PT ;  /* 0x000000073800720c */ /* 0x000fe20003f84070 */
[----:B------:R-:W-:Y:S01]  /*1340*/  @!P6 IMAD.IADD R15, R15, 0x1, -R56 ;  /* 0x000000010f0fe824 */ /* 0x000fe200078e0a38 */
[----:B------:R-:W-:Y:S01]  /*1350*/  IADD3 R3, -R3, RZ, RZ ;  /* 0x000000ff03037210 */ /* 0x000fe20007ffe1ff */
[----:B------:R-:W-:Y:S01]  /*1360*/  IMAD.MOV.U32 R13, RZ, RZ, R4 ;  /* 0x000000ffff0d7224 */ /* 0x000fe200078e0004 */
[----:B------:R2:W-:Y:S01]  /*1370*/  STL [R1+0x130], R6 ;  /* 0x0001300601007387 */ /* 0x0005e20000100800 */
[----:B------:R-:W-:-:S04]  /*1380*/  IMAD.HI.U32 R4, R0, R11, RZ ;  /* 0x0000000b00047227 */ /* 0x000fc800078e00ff */
[C---:B------:R-:W-:Y:S02]  /*1390*/  IMAD R3, R56.reuse, R3, R9 ;  /* 0x0000000338037224 */ /* 0x040fe400078e0209 */
[----:B-1----:R-:W-:Y:S02]  /*13a0*/  IMAD.MOV.U32 R8, RZ, RZ, R15 ;  /* 0x000000ffff087224 */ /* 0x002fe400078e000f */
[----:B------:R-:W-:Y:S01]  /*13b0*/  @!P4 IMAD.IADD R7, R7, 0x1, -R56 ;  /* 0x000000010707c824 */ /* 0x000fe200078e0a38 */
[----:B------:R-:W-:Y:S01]  /*13c0*/  ISETP.GT.U32.AND P6, PT, R56, R3, PT ;  /* 0x000000033800720c */ /* 0x000fe20003fc4070 */
[----:B------:R-:W-:Y:S01]  /*13d0*/  @!P5 IMAD.MOV R8, RZ, RZ, -R8 ;  /* 0x000000ffff08d224 */ /* 0x000fe200078e0a08 */
[----:B------:R-:W-:Y:S01]  /*13e0*/  ISETP.GE.AND P4, PT, R12, RZ, PT ;  /* 0x000000ff0c00720c */ /* 0x000fe20003f86270 */
[----:B--2---:R-:W-:Y:S01]  /*13f0*/  IMAD.HI.U32 R6, R0, R13, RZ ;  /* 0x0000000d00067227 */ /* 0x004fe200078e00ff */
[----:B------:R-:W-:Y:S02]  /*1400*/  ISETP.GT.U32.AND P5, PT, R56, R7, PT ;  /* 0x000000073800720c */ /* 0x000fe40003fa4070 */
[----:B------:R1:W-:Y:S01]  /*1410*/  STL [R1+0x12c], R8 ;  /* 0x00012c0801007387 */ /* 0x0003e20000100800 */
[----:B------:R-:W-:-:S02]  /*1420*/  IMAD.MOV R9, RZ, RZ, -R4 ;  /* 0x000000ffff097224 */ /* 0x000fc400078e0a04 */
[----:B------:R-:W-:Y:S01]  /*1430*/  @!P0 IMAD.IADD R5, R5, 0x1, -R56 ;  /* 0x0000000105058824 */ /* 0x000fe200078e0a38 */
[----:B------:R-:W-:Y:S01]  /*1440*/  ISETP.GE.AND P0, PT, R10, RZ, PT ;  /* 0x000000ff0a00720c */ /* 0x000fe20003f06270 */
[----:B------:R-:W-:Y:S02]  /*1450*/  IMAD.MOV R6, RZ, RZ, -R6 ;  /* 0x000000ffff067224 */ /* 0x000fe400078e0a06 */
[C---:B------:R-:W-:Y:S01]  /*1460*/  IMAD R9, R56.reuse, R9, R11 ;  /* 0x0000000938097224 */ /* 0x040fe200078e020b */
[----:B------:R-:W-:Y:S01]  /*1470*/  @!P6 IADD3 R3, R3, -R56, RZ ;  /* 0x800000380303e210 */ /* 0x000fe20007ffe0ff */
[C---:B------:R-:W-:Y:S02]  /*1480*/  IMAD R11, R56.reuse, R6, R13 ;  /* 0x00000006380b7224 */ /* 0x040fe400078e020d */
[----:B------:R-:W-:Y:S01]  /*1490*/  @!P2 IMAD.MOV R5, RZ, RZ, -R5 ;  /* 0x000000ffff05a224 */ /* 0x000fe200078e0a05 */
[----:B------:R-:W-:Y:S01]  /*14a0*/  ISETP.GT.U32.AND P2, PT, R56, R9, PT ;  /* 0x000000093800720c */ /* 0x000fe20003f44070 */
[----:B------:R-:W-:Y:S01]  /*14b0*/  IMAD.HI.U32 R4, R0, R17, RZ ;  /* 0x0000001100047227 */ /* 0x000fe200078e00ff */
[----:B------:R-:W-:-:S02]  /*14c0*/  ISETP.GT.U32.AND P6, PT, R56, R3, PT ;  /* 0x000000033800720c */ /* 0x000fc40003fc4070 */
[----:B------:R2:W-:Y:S01]  /*14d0*/  STL [R1+0x128], R5 ;  /* 0x0001280501007387 */ /* 0x0005e20000100800 */
[----:B------:R-:W-:Y:S01]  /*14e0*/  @!P5 IMAD.IADD R7, R7, 0x1, -R56 ;  /* 0x000000010707d824 */ /* 0x000fe200078e0a38 */
[----:B------:R-:W-:Y:S01]  /*14f0*/  ISETP.GT.U32.AND P5, PT, R56, R11, PT ;  /* 0x0000000b3800720c */ /* 0x000fe20003fa4070 */
[----:B------:R-:W-:Y:S02]  /*1500*/  IMAD.MOV R4, RZ, RZ, -R4 ;  /* 0x000000ffff047224 */ /* 0x000fe400078e0a04 */
[----:B------:R-:W-:Y:S02]  /*1510*/  VIADD R6, R2, 0x14 ;  /* 0x0000001402067836 */ /* 0x000fe40000000000 */
[C---:B------:R-:W-:Y:S02]  /*1520*/  IMAD R13, R56.reuse, R4, R17 ;  /* 0x00000004380d7224 */ /* 0x040fe400078e0211 */
[--C-:B------:R-:W-:Y:S01]  /*1530*/  @!P2 IMAD.IADD R9, R9, 0x1, -R56.reuse ;  /* 0x000000010909a824 */ /* 0x100fe200078e0a38 */
[----:B------:R-:W-:Y:S01]  /*1540*/  IABS R15, R6 ;  /* 0x00000006000f7213 */ /* 0x000fe20000000000 */
[----:B------:R-:W-:Y:S01]  /*1550*/  @!P6 IMAD.IADD R3, R3, 0x1, -R56 ;  /* 0x000000010303e824 */ /* 0x000fe200078e0a38 */
[----:B------:R-:W-:Y:S01]  /*1560*/  ISETP.GT.U32.AND P6, PT, R56, R13, PT ;  /* 0x0000000d3800720c */ /* 0x000fe20003fc4070 */
[----:B------:R-:W-:Y:S01]  /*1570*/  VIADD R10, R2, 0x15 ;  /* 0x00000015020a7836 */ /* 0x000fe20000000000 */
[----:B------:R-:W-:Y:S01]  /*1580*/  ISETP.GE.AND P2, PT, R14, RZ, PT ;  /* 0x000000ff0e00720c */ /* 0x000fe20003f46270 */
[----:B------:R-:W-:-:S03]  /*1590*/  IMAD.HI.U32 R4, R0, R15, RZ ;  /* 0x0000000f00047227 */ /* 0x000fc600078e00ff */
[----:B------:R-:W-:Y:S01]  /*15a0*/  IABS R17, R10 ;  /* 0x0000000a00117213 */ /* 0x000fe20000000000 */
[----:B------:R-:W-:Y:S01]  /*15b0*/  @!P5 IMAD.IADD R11, R11, 0x1, -R56 ;  /* 0x000000010b0bd824 */ /* 0x000fe200078e0a38 */
[----:B------:R-:W-:Y:S01]  /*15c0*/  ISETP.GT.U32.AND P5, PT, R56, R9, PT ;  /* 0x000000093800720c */ /* 0x000fe20003fa4070 */
[----:B-1----:R-:W-:Y:S01]  /*15d0*/  IMAD.MOV.U32 R8, RZ, RZ, R3 ;  /* 0x000000ffff087224 */ /* 0x002fe200078e0003 */
[----:B------:R-:W-:Y:S01]  /*15e0*/  IADD3 R4, -R4, RZ, RZ ;  /* 0x000000ff04047210 */ /* 0x000fe20007ffe1ff */
[----:B--2---:R-:W-:-:S04]  /*15f0*/  IMAD.HI.U32 R5, R0, R17, RZ ;  /* 0x0000001100057227 */ /* 0x004fc800078e00ff */
[C---:B------:R-:W-:Y:S02]  /*1600*/  IMAD R3, R56.reuse, R4, R15 ;  /* 0x0000000438037224 */ /* 0x040fe400078e020f */
[--C-:B------:R-:W-:Y:S01]  /*1610*/  @!P6 IMAD.IADD R13, R13, 0x1, -R56.reuse ;  /* 0x000000010d0de824 */ /* 0x100fe200078e0a38 */
[----:B------:R-:W-:Y:S01]  /*1620*/  ISETP.GT.U32.AND P6, PT, R56, R11, PT ;  /* 0x0000000b3800720c */ /* 0x000fe20003fc4070 */
[----:B------:R-:W-:Y:S02]  /*1630*/  VIADD R16, R2, 0x17 ;  /* 0x0000001702107836 */ /* 0x000fe40000000000 */
[----:B------:R-:W-:Y:S01]  /*1640*/  @!P5 IMAD.IADD R9, R9, 0x1, -R56 ;  /* 0x000000010909d824 */ /* 0x000fe200078e0a38 */
[----:B------:R-:W-:Y:S01]  /*1650*/  ISETP.GT.U32.AND P5, PT, R56, R3, PT ;  /* 0x000000033800720c */ /* 0x000fe20003fa4070 */
[----:B------:R-:W-:Y:S01]  /*1660*/  IMAD.MOV.U32 R18, RZ, RZ, R7 ;  /* 0x000000ffff127224 */ /* 0x000fe200078e0007 */
[----:B------:R-:W-:Y:S01]  /*1670*/  IABS R21, R16 ;  /* 0x0000001000157213 */ /* 0x000fe20000000000 */
[----:B------:R-:W-:-:S02]  /*1680*/  IMAD.MOV R5, RZ, RZ, -R5 ;  /* 0x000000ffff057224 */ /* 0x000fc400078e0a05 */
[----:B------:R-:W-:Y:S01]  /*1690*/  @!P1 IMAD.MOV R18, RZ, RZ, -R18 ;  /* 0x000000ffff129224 */ /* 0x000fe200078e0a12 */
[C---:B------:R-:W-:Y:S01]  /*16a0*/  ISETP.GT.U32.AND P1, PT, R56.reuse, R13, PT ;  /* 0x0000000d3800720c */ /* 0x040fe20003f24070 */
[----:B------:R-:W-:Y:S02]  /*16b0*/  IMAD R5, R56, R5, R17 ;  /* 0x0000000538057224 */ /* 0x000fe400078e0211 */
[----:B------:R-:W-:Y:S01]  /*16c0*/  VIADD R12, R2, 0x16 ;  /* 0x00000016020c7836 */ /* 0x000fe20000000000 */
[----:B------:R-:W-:Y:S01]  /*16d0*/  STL [R1+0x11c], R18 ;  /* 0x00011c1201007387 */ /* 0x000fe20000100800 */
[----:B------:R-:W-:Y:S01]  /*16e0*/  @!P3 IMAD.MOV R8, RZ, RZ, -R8 ;  /* 0x000000ffff08b224 */ /* 0x000fe200078e0a08 */
[----:B------:R-:W-:Y:S01]  /*16f0*/  ISETP.GE.AND P3, PT, R6, RZ, PT ;  /* 0x000000ff0600720c */ /* 0x000fe20003f66270 */
[----:B------:R-:W-:Y:S01]  /*1700*/  IMAD.HI.U32 R6, R0, R21, RZ ;  /* 0x0000001500067227 */ /* 0x000fe200078e00ff */
[----:B------:R-:W-:Y:S02]  /*1710*/  IABS R19, R12 ;  /* 0x0000000c00137213 */ /* 0x000fe40000000000 */
[----:B------:R1:W-:Y:S01]  /*1720*/  STL [R1+0x118], R8 ;  /* 0x0001180801007387 */ /* 0x0003e20000100800 */
[----:B------:R-:W-:Y:S01]  /*1730*/  @!P6 IMAD.IADD R11, R11, 0x1, -R56 ;  /* 0x000000010b0be824 */ /* 0x000fe200078e0a38 */
[----:B------:R-:W-:Y:S01]  /*1740*/  ISETP.GT.U32.AND P6, PT, R56, R5, PT ;  /* 0x000000053800720c */ /* 0x000fe20003fc4070 */
[----:B------:R-:W-:-:S02]  /*1750*/  IMAD.MOV R6, RZ, RZ, -R6 ;  /* 0x000000ffff067224 */ /* 0x000fc400078e0a06 */
[----:B------:R-:W-:Y:S02]  /*1760*/  @!P5 IMAD.IADD R3, R3, 0x1, -R56 ;  /* 0x000000010303d824 */ /* 0x000fe400078e0a38 */
[----:B------:R-:W-:-:S04]  /*1770*/  IMAD.HI.U32 R4, R0, R19, RZ ;  /* 0x0000001300047227 */ /* 0x000fc800078e00ff */
[----:B-1----:R-:W-:Y:S01]  /*1780*/  IMAD.MOV.U32 R8, RZ, RZ, R9 ;  /* 0x000000ffff087224 */ /* 0x002fe200078e0009 */
[----:B------:R-:W-:Y:S01]  /*1790*/  IADD3 R4, -R4, RZ, RZ ;  /* 0x000000ff04047210 */ /* 0x000fe20007ffe1ff */
[C---:B------:R-:W-:Y:S02]  /*17a0*/  IMAD R15, R56.reuse, R6, R21 ;  /* 0x00000006380f7224 */ /* 0x040fe400078e0215 */
[----:B------:R-:W-:Y:S01]  /*17b0*/  @!P0 IMAD.MOV R8, RZ, RZ, -R8 ;  /* 0x000000ffff088224 */ /* 0x000fe200078e0a08 */
[----:B------:R-:W-:Y:S01]  /*17c0*/  ISETP.GT.U32.AND P0, PT, R56, R3, PT ;  /* 0x000000033800720c */ /* 0x000fe20003f04070 */
[----:B------:R-:W-:Y:S02]  /*17d0*/  IMAD.MOV.U32 R9, RZ, RZ, R11 ;  /* 0x000000ffff097224 */ /* 0x000fe400078e000b */
[----:B------:R-:W-:Y:S01]  /*17e0*/  VIADD R14, R2, 0x18 ;  /* 0x00000018020e7836 */ /* 0x000fe20000000000 */
[----:B------:R1:W-:Y:S01]  /*17f0*/  STL [R1+0x108], R8 ;  /* 0x0001080801007387 */ /* 0x0003e20000100800 */
[--C-:B------:R-:W-:Y:S01]  /*1800*/  @!P1 IMAD.IADD R13, R13, 0x1, -R56.reuse ;  /* 0x000000010d0d9824 */ /* 0x100fe200078e0a38 */
[----:B------:R-:W-:Y:S01]  /*1810*/  ISETP.GE.AND P1, PT, R10, RZ, PT ;  /* 0x000000ff0a00720c */ /* 0x000fe20003f26270 */
[----:B------:R-:W-:Y:S01]  /*1820*/  @!P4 IMAD.MOV R9, RZ, RZ, -R9 ;  /* 0x000000ffff09c224 */ /* 0x000fe200078e0a09 */
[----:B------:R-:W-:Y:S01]  /*1830*/  ISETP.GT.U32.AND P4, PT, R56, R15, PT ;  /* 0x0000000f3800720c */ /* 0x000fe20003f84070 */
[----:B------:R-:W-:Y:S01]  /*1840*/  @!P6 IMAD.IADD R5, R5, 0x1, -R56 ;  /* 0x000000010505e824 */ /* 0x000fe200078e0a38 */
[----:B------:R-:W-:Y:S01]  /*1850*/  IABS R17, R14 ;  /* 0x0000000e00117213 */ /* 0x000fe20000000000 */
[----:B------:R-:W-:Y:S01]  /*1860*/  VIADD R10, R2, 0x19 ;  /* 0x00000019020a7836 */ /* 0x000fe20000000000 */
[----:B------:R2:W-:Y:S01]  /*1870*/  STL [R1+0x100], R9 ;  /* 0x0001000901007387 */ /* 0x0005e20000100800 */
[C---:B------:R-:W-:Y:S01]  /*1880*/  IMAD R7, R56.reuse, R4, R19 ;  /* 0x0000000438077224 */ /* 0x040fe200078e0213 */
[----:B------:R-:W-:Y:S01]  /*1890*/  ISETP.GT.U32.AND P6, PT, R56, R5, PT ;  /* 0x000000053800720c */ /* 0x000fe20003fc4070 */
[----:B-1----:R-:W-:Y:S01]  /*18a0*/  IMAD.MOV.U32 R8, RZ, RZ, R13 ;  /* 0x000000ffff087224 */ /* 0x002fe200078e000d */
[----:B------:R-:W-:Y:S01]  /*18b0*/  IABS R6, R10 ;  /* 0x0000000a00067213 */ /* 0x000fe20000000000 */
[----:B------:R-:W-:Y:S01]  /*18c0*/  IMAD.HI.U32 R4, R0, R17, RZ ;  /* 0x0000001100047227 */ /* 0x000fe200078e00ff */
[----:B------:R-:W-:-:S03]  /*18d0*/  ISETP.GT.U32.AND P5, PT, R56, R7, PT ;  /* 0x000000073800720c */ /* 0x000fc60003fa4070 */
[----:B------:R-:W-:Y:S01]  /*18e0*/  @!P2 IMAD.MOV R8, RZ, RZ, -R8 ;  /* 0x000000ffff08a224 */ /* 0x000fe200078e0a08 */
[----:B------:R-:W-:Y:S01]  /*18f0*/  IADD3 R4, -R4, RZ, RZ ;  /* 0x000000ff04047210 */ /* 0x000fe20007ffe1ff */
[----:B------:R-:W-:Y:S01]  /*1900*/  @!P0 IMAD.IADD R3, R3, 0x1, -R56 ;  /* 0x0000000103038824 */ /* 0x000fe200078e0a38 */
[----:B------:R-:W-:Y:S01]  /*1910*/  ISETP.GE.AND P2, PT, R12, RZ, PT ;  /* 0x000000ff0c00720c */ /* 0x000fe20003f46270 */
[----:B------:R-:W-:Y:S01]  /*1920*/  IMAD.MOV.U32 R11, RZ, RZ, R6 ;  /* 0x000000ffff0b7224 */ /* 0x000fe200078e0006 */
[----:B------:R1:W-:Y:S01]  /*1930*/  STL [R1+0xf8], R8 ;  /* 0x0000f80801007387 */ /* 0x0003e20000100800 */
[----:B------:R-:W-:Y:S01]  /*1940*/  @!P4 IMAD.IADD R15, R15, 0x1, -R56 ;  /* 0x000000010f0fc824 */ /* 0x000fe200078e0a38 */
[----:B------:R-:W-:Y:S01]  /*1950*/  ISETP.GE.AND P0, PT, R16, RZ, PT ;  /* 0x000000ff1000720c */ /* 0x000fe20003f06270 */
[----:B--2---:R-:W-:Y:S01]  /*1960*/  IMAD R9, R56, R4, R17 ;  /* 0x0000000438097224 */ /* 0x004fe200078e0211 */
[----:B------:R-:W-:Y:S01]  /*1970*/  ISETP.GE.AND P4, PT, R14, RZ, PT ;  /* 0x000000ff0e00720c */ /* 0x000fe20003f86270 */
[----:B------:R-:W-:-:S04]  /*1980*/  IMAD.HI.U32 R4, R0, R11, RZ ;  /* 0x0000000b00047227 */ /* 0x000fc800078e00ff */
[--C-:B------:R-:W-:Y:S01]  /*1990*/  @!P6 IMAD.IADD R5, R5, 0x1, -R56.reuse ;  /* 0x000000010505e824 */ /* 0x100fe200078e0a38 */
[----:B------:R-:W-:Y:S01]  /*19a0*/  ISETP.GT.U32.AND P6, PT, R56, R9, PT ;  /* 0x000000093800720c */ /* 0x000fe20003fc4070 */
[----:B-1----:R-:W-:Y:S01]  /*19b0*/  IMAD.MOV.U32 R8, RZ, RZ, R3 ;  /* 0x000000ffff087224 */ /* 0x002fe200078e0003 */
[----:B------:R-:W-:Y:S01]  /*19c0*/  IADD3 R4, -R4, RZ, RZ ;  /* 0x000000ff04047210 */ /* 0x000fe20007ffe1ff */
[----:B------:R-:W-:Y:S02]  /*19d0*/  @!P5 IMAD.IADD R7, R7, 0x1, -R56 ;  /* 0x000000010707d824 */ /* 0x000fe400078e0a38 */
[----:B------:R-:W-:Y:S01]  /*19e0*/  @!P3 IMAD.MOV R8, RZ, RZ, -R8 ;  /* 0x000000ffff08b224 */ /* 0x000fe200078e0a08 */
[C---:B------:R-:W-:Y:S01]  /*19f0*/  ISETP.GT.U32.AND P3, PT, R56.reuse, R15, PT ;  /* 0x0000000f3800720c */ /* 0x040fe20003f64070 */
[C---:B------:R-:W-:Y:S01]  /*1a00*/  IMAD R3, R56.reuse, R4, R11 ;  /* 0x0000000438037224 */ /* 0x040fe200078e020b */
[----:B------:R-:W-:Y:S01]  /*1a10*/  ISETP.GT.U32.AND P5, PT, R56, R7, PT ;  /* 0x000000073800720c */ /* 0x000fe20003fa4070 */
[----:B------:R-:W-:Y:S01]  /*1a20*/  @!P1 IMAD.MOV R5, RZ, RZ, -R5 ;  /* 0x000000ffff059224 */ /* 0x000fe200078e0a05 */
[----:B------:R-:W-:Y:S01]  /*1a30*/  STL [R1+0xec], R8 ;  /* 0x0000ec0801007387 */ /* 0x000fe20000100800 */
[----:B------:R-:W-:-:S02]  /*1a40*/  VIADD R4, R2, 0x1a ;  /* 0x0000001a02047836 */ /* 0x000fc40000000000 */
[--C-:B------:R-:W-:Y:S01]  /*1a50*/  @!P6 IMAD.IADD R9, R9, 0x1, -R56.reuse ;  /* 0x000000010909e824 */ /* 0x100fe200078e0a38 */
[----:B------:R1:W-:Y:S01]  /*1a60*/  STL [R1+0xe8], R5 ;  /* 0x0000e80501007387 */ /* 0x0003e20000100800 */
[----:B------:R-:W-:Y:S01]  /*1a70*/  VIADD R6, R2, 0x1b ;  /* 0x0000001b02067836 */ /* 0x000fe20000000000 */
[----:B------:R-:W-:Y:S01]  /*1a80*/  ISETP.GE.AND P1, PT, R4, RZ, PT ;  /* 0x000000ff0400720c */ /* 0x000fe20003f26270 */
[----:B------:R-:W-:Y:S01]  /*1a90*/  VIADD R12, R2, 0x1d ;  /* 0x0000001d020c7836 */ /* 0x000fe20000000000 */
[C---:B------:R-:W-:Y:S01]  /*1aa0*/  ISETP.GT.U32.AND P6, PT, R56.reuse, R9, PT ;  /* 0x000000093800720c */ /* 0x040fe20003fc4070 */
[--C-:B------:R-:W-:Y:S01]  /*1ab0*/  @!P3 IMAD.IADD R15, R15, 0x1, -R56.reuse ;  /* 0x000000010f0fb824 */ /* 0x100fe200078e0a38 */
[----:B------:R-:W-:Y:S01]  /*1ac0*/  ISETP.GT.U32.AND P3, PT, R56, R3, PT ;  /* 0x000000033800720c */ /* 0x000fe20003f64070 */
[----:B------:R-:W-:Y:S01]  /*1ad0*/  @!P5 IMAD.IADD R7, R7, 0x1, -R56 ;  /* 0x000000010707d824 */ /* 0x000fe200078e0a38 */
[----:B------:R-:W-:Y:S01]  /*1ae0*/  ISETP.GE.AND P5, PT, R10, RZ, PT ;  /* 0x000000ff0a00720c */ /* 0x000fe20003fa6270 */
[C---:B------:R-:W-:Y:S01]  /*1af0*/  VIADD R10, R2.reuse, 0x1c ;  /* 0x0000001c020a7836 */ /* 0x040fe20000000000 */
[----:B-1----:R-:W-:Y:S01]  /*1b00*/  IABS R5, R4 ;  /* 0x0000000400057213 */ /* 0x002fe20000000000 */
[----:B------:R-:W-:Y:S01]  /*1b10*/  @!P2 IMAD.MOV R7, RZ, RZ, -R7 ;  /* 0x000000ffff07a224 */ /* 0x000fe200078e0a07 */
[----:B------:R-:W-:Y:S01]  /*1b20*/  MOV R8, R15 ;  /* 0x0000000f00087202 */ /* 0x000fe20000000f00 */
[----:B------:R-:W-:Y:S01]  /*1b30*/  VIADD R14, R2, 0x20 ;  /* 0x00000020020e7836 */ /* 0x000fe20000000000 */
[----:B------:R-:W-:Y:S01]  /*1b40*/  IABS R13, R10 ;  /* 0x0000000a000d7213 */ /* 0x000fe20000000000 */
[----:B------:R-:W-:Y:S01]  /*1b50*/  IMAD.HI.U32 R4, R0, R5, RZ ;  /* 0x0000000500047227 */ /* 0x000fe200078e00ff */
[----:B------:R1:W-:Y:S01]  /*1b60*/  STL [R1+0xe0], R7 ;  /* 0x0000e00701007387 */ /* 0x0003e20000100800 */
[----:B------:R-:W-:-:S02]  /*1b70*/  ISETP.GE.AND P2, PT, R6, RZ, PT ;  /* 0x000000ff0600720c */ /* 0x000fc40003f46270 */
[----:B------:R-:W-:Y:S01]  /*1b80*/  @!P3 IMAD.IADD R3, R3, 0x1, -R56 ;  /* 0x000000010303b824 */ /* 0x000fe200078e0a38 */
[----:B------:R-:W-:Y:S01]  /*1b90*/  IABS R11, R6 ;  /* 0x00000006000b7213 */ /* 0x000fe20000000000 */
[----:B------:R-:W-:Y:S01]  /*1ba0*/  @!P0 IMAD.MOV R8, RZ, RZ, -R8 ;  /* 0x000000ffff088224 */ /* 0x000fe200078e0a08 */
[----:B------:R-:W-:Y:S01]  /*1bb0*/  IABS R15, R12 ;  /* 0x0000000c000f7213 */ /* 0x000fe20000000000 */
[----:B------:R-:W-:Y:S01]  /*1bc0*/  @!P6 IMAD.IADD R9, R9, 0x1, -R56 ;  /* 0x000000010909e824 */ /* 0x000fe200078e0a38 */
[----:B------:R-:W-:Y:S01]  /*1bd0*/  ISETP.GT.U32.AND P3, PT, R56, R3, PT ;  /* 0x000000033800720c */ /* 0x000fe20003f64070 */
[----:B------:R-:W-:Y:S01]  /*1be0*/  IMAD.HI.U32 R6, R0, R13, RZ ;  /* 0x0000000d00067227 */ /* 0x000fe200078e00ff */
[----:B------:R2:W-:Y:S01]  /*1bf0*/  STL [R1+0xac], R8 ;  /* 0x0000ac0801007387 */ /* 0x0005e20000100800 */
[----:B------:R-:W-:Y:S02]  /*1c00*/  ISETP.GE.AND P6, PT, R12, RZ, PT ;  /* 0x000000ff0c00720c */ /* 0x000fe40003fc6270 */
[----:B-1----:R-:W-:Y:S01]  /*1c10*/  IMAD.MOV R7, RZ, RZ, -R4 ;  /* 0x000000ffff077224 */ /* 0x002fe200078e0a04 */
[----:B------:R-:W-:Y:S01]  /*1c20*/  ISETP.GE.AND P0, PT, R10, RZ, PT ;  /* 0x000000ff0a00720c */ /* 0x000fe20003f06270 */
[----:B------:R-:W-:-:S02]  /*1c30*/  IMAD.MOV R6, RZ, RZ, -R6 ;  /* 0x000000ffff067224 */ /* 0x000fc400078e0a06 */
[----:B------:R-:W-:Y:S02]  /*1c40*/  IMAD R5, R56, R7, R5 ;  /* 0x0000000738057224 */ /* 0x000fe400078e0205 */
[----:B------:R-:W-:-:S04]  /*1c50*/  IMAD.HI.U32 R4, R0, R11, RZ ;  /* 0x0000000b00047227 */ /* 0x000fc800078e00ff */
[----:B--2---:R-:W-:Y:S02]  /*1c60*/  IMAD.MOV.U32 R8, RZ, RZ, R9 ;  /* 0x000000ffff087224 */ /* 0x004fe400078e0009 */
[----:B------:R-:W-:Y:S02]  /*1c70*/  @!P3 IMAD.IADD R3, R3, 0x1, -R56 ;  /* 0x000000010303b824 */ /* 0x000fe400078e0a38 */
[----:B------:R-:W-:Y:S01]  /*1c80*/  @!P4 IMAD.MOV R8, RZ, RZ, -R8 ;  /* 0x000000ffff08c224 */ /* 0x000fe200078e0a08 */
[C---:B------:R-:W-:Y:S01]  /*1c90*/  ISETP.GT.U32.AND P4, PT, R56.reuse, R5, PT ;  /* 0x000000053800720c */ /* 0x040fe20003f84070 */
[----:B------:R-:W-:Y:S02]  /*1ca0*/  IMAD R9, R56, R6, R13 ;  /* 0x0000000638097224 */ /* 0x000fe400078e020d */
[----:B------:R-:W-:Y:S01]  /*1cb0*/  IMAD.MOV R7, RZ, RZ, -R4 ;  /* 0x000000ffff077224 */ /* 0x000fe200078e0a04 */
[----:B------:R1:W-:Y:S01]  /*1cc0*/  STL [R1+0x9c], R8 ;  /* 0x00009c0801007387 */ /* 0x0003e20000100800 */
[----:B------:R-:W-:-:S04]  /*1cd0*/  IMAD.HI.U32 R4, R0, R15, RZ ;  /* 0x0000000f00047227 */ /* 0x000fc800078e00ff */
[----:B------:R-:W-:Y:S01]  /*1ce0*/  IMAD R7, R56, R7, R11 ;  /* 0x0000000738077224 */ /* 0x000fe200078e020b */
[----:B------:R-:W-:Y:S01]  /*1cf0*/  IADD3 R4, -R4, RZ, RZ ;  /* 0x000000ff04047210 */ /* 0x000fe20007ffe1ff */
[----:B------:R-:W-:Y:S02]  /*1d00*/  VIADD R12, R2, 0x1f ;  /* 0x0000001f020c7836 */ /* 0x000fe40000000000 */
[----:B------:R-:W-:Y:S01]  /*1d10*/  @!P4 IMAD.IADD R5, R5, 0x1, -R56 ;  /* 0x000000010505c824 */ /* 0x000fe200078e0a38 */
[C---:B------:R-:W-:Y:S01]  /*1d20*/  ISETP.GT.U32.AND P3, PT, R56.reuse, R7, PT ;  /* 0x000000073800720c */ /* 0x040fe20003f64070 */
[----:B-1----:R-:W-:Y:S01]  /*1d30*/  IMAD.MOV.U32 R8, RZ, RZ, R3 ;  /* 0x000000ffff087224 */ /* 0x002fe200078e0003 */
[----:B------:R-:W-:Y:S01]  /*1d40*/  IABS R13, R12 ;  /* 0x0000000c000d7213 */ /* 0x000fe20000000000 */
[C---:B------:R-:W-:Y:S01]  /*1d50*/  IMAD R3, R56.reuse, R4, R15 ;  /* 0x0000000438037224 */ /* 0x040fe200078e020f */
[C---:B------:R-:W-:Y:S01]  /*1d60*/  ISETP.GT.U32.AND P4, PT, R56.reuse, R5, PT ;  /* 0x000000053800720c */ /* 0x040fe20003f84070 */
[----:B------:R-:W-:Y:S01]  /*1d70*/  @!P5 IMAD.MOV R8, RZ, RZ, -R8 ;  /* 0x000000ffff08d224 */ /* 0x000fe200078e0a08 */
[----:B------:R-:W-:Y:S01]  /*1d80*/  ISETP.GT.U32.AND P5, PT, R56, R9, PT ;  /* 0x000000093800720c */ /* 0x000fe20003fa4070 */
[----:B------:R-:W-:Y:S01]  /*1d90*/  VIADD R10, R2, 0x1e ;  /* 0x0000001e020a7836 */ /* 0x000fe20000000000 */
[----:B------:R-:W-:Y:S01]  /*1da0*/  IABS R15, R14 ;  /* 0x0000000e000f7213 */ /* 0x000fe20000000000 */
[----:B------:R-:W-:Y:S01]  /*1db0*/  IMAD.HI.U32 R6, R0, R13, RZ ;  /* 0x0000000d00067227 */ /* 0x000fe200078e00ff */
[----:B------:R1:W-:Y:S02]  /*1dc0*/  STL [R1+0x98], R8 ;  /* 0x0000980801007387 */ /* 0x0003e40000100800 */
[----:B------:R-:W-:Y:S01]  /*1dd0*/  IABS R11, R10 ;  /* 0x0000000a000b7213 */ /* 0x000fe20000000000 */
[----:B------:R-:W-:-:S02]  /*1de0*/  @!P3 IMAD.IADD R7, R7, 0x1, -R56 ;  /* 0x000000010707b824 */ /* 0x000fc400078e0a38 */
[----:B------:R-:W-:Y:S02]  /*1df0*/  IMAD.MOV R6, RZ, RZ, -R6 ;  /* 0x000000ffff067224 */ /* 0x000fe400078e0a06 */
[----:B------:R-:W-:Y:S01]  /*1e00*/  @!P4 IMAD.IADD R5, R5, 0x1, -R56 ;  /* 0x000000010505c824 */ /* 0x000fe200078e0a38 */
[C---:B------:R-:W-:Y:S01]  /*1e10*/  ISETP.GT.U32.AND P4, PT, R56.reuse, R3, PT ;  /* 0x000000033800720c */ /* 0x040fe20003f84070 */
[----:B------:R-:W-:Y:S01]  /*1e20*/  IMAD R13, R56, R6, R13 ;  /* 0x00000006380d7224 */ /* 0x000fe200078e020d */
[----:B------:R-:W-:Y:S01]  /*1e30*/  @!P5 IADD3 R9, R9, -R56, RZ ;  /* 0x800000380909d210 */ /* 0x000fe20007ffe0ff */
[----:B------:R-:W-:Y:S01]  /*1e40*/  IMAD.HI.U32 R4, R0, R11, RZ ;  /* 0x0000000b00047227 */ /* 0x000fe200078e00ff */
[C---:B------:R-:W-:Y:S02]  /*1e50*/  ISETP.GT.U32.AND P3, PT, R56.reuse, R7, PT ;  /* 0x000000073800720c */ /* 0x040fe40003f64070 */
[----:B------:R-:W-:Y:S01]  /*1e60*/  ISETP.GT.U32.AND P5, PT, R56, R9, PT ;  /* 0x000000093800720c */ /* 0x000fe20003fa4070 */
[----:B------:R-:W-:-:S02]  /*1e70*/  IMAD.MOV R4, RZ, RZ, -R4 ;  /* 0x000000ffff047224 */ /* 0x000fc400078e0a04 */
[----:B-1----:R-:W-:Y:S02]  /*1e80*/  IMAD.MOV.U32 R8, RZ, RZ, R5 ;  /* 0x000000ffff087224 */ /* 0x002fe400078e0005 */
[----:B------:R-:W-:Y:S02]  /*1e90*/  IMAD R11, R56, R4, R11 ;  /* 0x00000004380b7224 */ /* 0x000fe400078e020b */
[----:B------:R-:W-:Y:S01]  /*1ea0*/  @!P4 IMAD.IADD R3, R3, 0x1, -R56 ;  /* 0x000000010303c824 */ /* 0x000fe200078e0a38 */
[----:B------:R-:W-:Y:S01]  /*1eb0*/  ISETP.GE.AND P4, PT, R10, RZ, PT ;  /* 0x000000ff0a00720c */ /* 0x000fe20003f86270 */
[----:B------:R-:W-:Y:S02]  /*1ec0*/  VIADD R16, R2, 0x21 ;  /* 0x0000002102107836 */ /* 0x000fe40000000000 */
[----:B------:R-:W-:Y:S01]  /*1ed0*/  @!P1 IMAD.MOV R8, RZ, RZ, -R8 ;  /* 0x000000ffff089224 */ /* 0x000fe200078e0a08 */
[C---:B------:R-:W-:Y:S01]  /*1ee0*/  ISETP.GT.U32.AND P1, PT, R56.reuse, R3, PT ;  /* 0x000000033800720c */ /* 0x040fe20003f24070 */
[--C-:B------:R-:W-:Y:S01]  /*1ef0*/  @!P5 IMAD.IADD R9, R9, 0x1, -R56.reuse ;  /* 0x000000010909d824 */ /* 0x100fe200078e0a38 */
[----:B------:R-:W-:Y:S01]  /*1f00*/  ISETP.GT.U32.AND P5, PT, R56, R13, PT ;  /* 0x0000000d3800720c */ /* 0x000fe20003fa4070 */
[----:B------:R-:W-:Y:S01]  /*1f10*/  IMAD.HI.U32 R4, R0, R15, RZ ;  /* 0x0000000f00047227 */ /* 0x000fe200078e00ff */
[----:B------:R-:W-:Y:S01]  /*1f20*/  IABS R17, R16 ;  /* 0x0000001000117213 */ /* 0x000fe20000000000 */
[----:B------:R1:W-:Y:S02]  /*1f30*/  STL [R1+0x88], R8 ;  /* 0x0000880801007387 */ /* 0x0003e40000100800 */
[----:B------:R-:W-:Y:S01]  /*1f40*/  VIADD R18, R2, 0x22 ;  /* 0x0000002202127836 */ /* 0x000fe20000000000 */
[----:B------:R-:W-:Y:S01]  /*1f50*/  IADD3 R4, -R4, RZ, RZ ;  /* 0x000000ff04047210 */ /* 0x000fe20007ffe1ff */
[----:B------:R-:W-:Y:S01]  /*1f60*/  @!P3 IMAD.IADD R7, R7, 0x1, -R56 ;  /* 0x000000010707b824 */ /* 0x000fe200078e0a38 */
[----:B------:R-:W-:Y:S01]  /*1f70*/  ISETP.GT.U32.AND P3, PT, R56, R11, PT ;  /* 0x0000000b3800720c */ /* 0x000fe20003f64070 */
[----:B------:R-:W-:Y:S01]  /*1f80*/  IMAD.HI.U32 R6, R0, R17, RZ ;  /* 0x0000001100067227 */ /* 0x000fe200078e00ff */
[----:B------:R-:W-:-:S03]  /*1f90*/  IABS R19, R18 ;  /* 0x0000001200137213 */ /* 0x000fc60000000000 */
[----:B------:R-:W-:Y:S02]  /*1fa0*/  @!P5 IMAD.IADD R13, R13, 0x1, -R56 ;  /* 0x000000010d0dd824 */ /* 0x000fe400078e0a38 */
[----:B------:R-:W-:Y:S02]  /*1fb0*/  IMAD R5, R56, R4, R15 ;  /* 0x0000000438057224 */ /* 0x000fe400078e020f */
[----:B------:R-:W-:Y:S01]  /*1fc0*/  IMAD.HI.U32 R4, R0, R19, RZ ;  /* 0x0000001300047227 */ /* 0x000fe200078e00ff */
[----:B------:R-:W-:-:S03]  /*1fd0*/  ISETP.GT.U32.AND P5, PT, R56, R13, PT ;  /* 0x0000000d3800720c */ /* 0x000fc60003fa4070 */
[----:B------:R-:W-:Y:S02]  /*1fe0*/  IMAD.MOV R6, RZ, RZ, -R6 ;  /* 0x000000ffff067224 */ /* 0x000fe400078e0a06 */
[----:B-1----:R-:W-:Y:S02]  /*1ff0*/  IMAD.MOV.U32 R8, RZ, RZ, R7 ;  /* 0x000000ffff087224 */ /* 0x002fe400078e0007 */
[--C-:B------:R-:W-:Y:S01]  /*2000*/  @!P1 IMAD.IADD R3, R3, 0x1, -R56.reuse ;  /* 0x0000000103039824 */ /* 0x100fe200078e0a38 */
[----:B------:R-:W-:Y:S01]  /*2010*/  ISETP.GT.U32.AND P1, PT, R56, R5, PT ;  /* 0x000000053800720c */ /* 0x000fe20003f24070 */
[----:B------:R-:W-:Y:S01]  /*2020*/  @!P3 IMAD.IADD R11, R11, 0x1, -R56 ;  /* 0x000000010b0bb824 */ /* 0x000fe200078e0a38 */
[----:B------:R-:W-:Y:S01]  /*2030*/  ISETP.GE.AND P3, PT, R12, RZ, PT ;  /* 0x000000ff0c00720c */ /* 0x000fe20003f66270 */
[----:B------:R-:W-:Y:S02]  /*2040*/  IMAD.MOV R4, RZ, RZ, -R4 ;  /* 0x000000ffff047224 */ /* 0x000fe400078e0a04 */
[----:B------:R-:W-:-:S02]  /*2050*/  IMAD R7, R56, R6, R17 ;  /* 0x0000000638077224 */ /* 0x000fc400078e0211 */
[----:B------:R-:W-:Y:S01]  /*2060*/  @!P2 IMAD.MOV R8, RZ, RZ, -R8 ;  /* 0x000000ffff08a224 */ /* 0x000fe200078e0a08 */
[C---:B------:R-:W-:Y:S01]  /*2070*/  ISETP.GT.U32.AND P2, PT, R56.reuse, R11, PT ;  /* 0x0000000b3800720c */ /* 0x040fe20003f44070 */
[----:B------:R-:W-:Y:S02]  /*2080*/  IMAD.MOV.U32 R6, RZ, RZ, R3 ;  /* 0x000000ffff067224 */ /* 0x000fe400078e0003 */
[C---:B------:R-:W-:Y:S01]  /*2090*/  IMAD R3, R56.reuse, R4, R19 ;  /* 0x0000000438037224 */ /* 0x040fe200078e0213 */
[----:B------:R1:W-:Y:S01]  /*20a0*/  STL [R1+0x7c], R8 ;  /* 0x00007c0801007387 */ /* 0x0003e20000100800 */
[----:B------:R-:W-:Y:S01]  /*20b0*/  @!P6 IMAD.MOV R6, RZ, RZ, -R6 ;  /* 0x000000ffff06e224 */ /* 0x000fe200078e0a06 */
[C---:B------:R-:W-:Y:S01]  /*20c0*/  ISETP.GT.U32.AND P6, PT, R56.reuse, R7, PT ;  /* 0x000000073800720c */ /* 0x040fe20003fc4070 */
[----:B------:R-:W-:Y:S01]  /*20d0*/  @!P5 IMAD.IADD R13, R13, 0x1, -R56 ;  /* 0x000000010d0dd824 */ /* 0x000fe200078e0a38 */
[----:B------:R-:W-:Y:S01]  /*20e0*/  ISETP.GT.U32.AND P5, PT, R56, R3, PT ;  /* 0x000000033800720c */ /* 0x000fe20003fa4070 */
[C---:B------:R-:W-:Y:S01]  /*20f0*/  VIADD R10, R2.reuse, 0x23 ;  /* 0x00000023020a7836 */ /* 0x040fe20000000000 */
[----:B------:R-:W-:Y:S01]  /*2100*/  IABS R19, R2 ;  /* 0x0000000200137213 */ /* 0x000fe20000000000 */
[----:B------:R-:W-:-:S02]  /*2110*/  VIADD R12, R2, 0x24 ;  /* 0x00000024020c7836 */ /* 0x000fc40000000000 */
[--C-:B------:R-:W-:Y:S01]  /*2120*/  @!P1 IMAD.IADD R5, R5, 0x1, -R56.reuse ;  /* 0x0000000105059824 */ /* 0x100fe200078e0a38 */
[----:B------:R-:W-:Y:S01]  /*2130*/  ISETP.GE.AND P1, PT, R18, RZ, PT ;  /* 0x000000ff1200720c */ /* 0x000fe20003f26270 */
[----:B-1----:R-:W-:Y:S01]  /*2140*/  IMAD.MOV.U32 R8, RZ, RZ, R9 ;  /* 0x000000ffff087224 */ /* 0x002fe200078e0009 */
[----:B------:R-:W-:Y:S01]  /*2150*/  IABS R9, R10 ;  /* 0x0000000a00097213 */ /* 0x000fe20000000000 */
[--C-:B------:R-:W-:Y:S01]  /*2160*/  @!P2 IMAD.IADD R11, R11, 0x1, -R56.reuse ;  /* 0x000000010b0ba824 */ /* 0x100fe200078e0a38 */
[----:B------:R-:W-:Y:S01]  /*2170*/  ISETP.GE.AND P2, PT, R16, RZ, PT ;  /* 0x000000ff1000720c */ /* 0x000fe20003f46270 */
[--C-:B------:R-:W-:Y:S01]  /*2180*/  @!P6 IMAD.IADD R7, R7, 0x1, -R56.reuse ;  /* 0x000000010707e824 */ /* 0x100fe200078e0a38 */
[----:B------:R-:W-:Y:S01]  /*2190*/  @!P0 IADD3 R8, -R8, RZ, RZ ;  /* 0x000000ff08088210 */ /* 0x000fe20007ffe1ff */
[----:B------:R-:W-:Y:S01]  /*21a0*/  IMAD.HI.U32 R4, R0, R9, RZ ;  /* 0x0000000900047227 */ /* 0x000fe200078e00ff */
[----:B------:R-:W-:Y:S02]  /*21b0*/  ISETP.GT.U32.AND P6, PT, R56, R5, PT ;  /* 0x000000053800720c */ /* 0x000fe40003fc4070 */
[----:B------:R-:W-:Y:S01]  /*21c0*/  ISETP.GE.AND P0, PT, R14, RZ, PT ;  /* 0x000000ff0e00720c */ /* 0x000fe20003f06270 */
[----:B------:R1:W-:Y:S01]  /*21d0*/  STL [R1+0x78], R8 ;  /* 0x0000780801007387 */ /* 0x0003e20000100800 */
[----:B------:R-:W-:Y:S01]  /*21e0*/  @!P5 IMAD.IADD R3, R3, 0x1, -R56 ;  /* 0x000000010303d824 */ /* 0x000fe200078e0a38 */
[----:B------:R-:W-:Y:S01]  /*21f0*/  ISETP.GT.U32.AND P5, PT, R56, R7, PT ;  /* 0x000000073800720c */ /* 0x000fe20003fa4070 */
[C---:B------:R-:W-:Y:S01]  /*2200*/  VIADD R14, R2.reuse, 0x25 ;  /* 0x00000025020e7836 */ /* 0x040fe20000000000 */
[----:B------:R2:W-:Y:S01]  /*2210*/  STL [R1+0x54], R6 ;  /* 0x0000540601007387 */ /* 0x0005e20000100800 */
[----:B------:R-:W-:-:S02]  /*2220*/  VIADD R16, R2, 0x26 ;  /* 0x0000002602107836 */ /* 0x000fc40000000000 */
[----:B------:R-:W-:Y:S01]  /*2230*/  @!P3 IMAD.MOV R13, RZ, RZ, -R13 ;  /* 0x000000ffff0db224 */ /* 0x000fe200078e0a0d */
[----:B------:R-:W-:Y:S01]  /*2240*/  IABS R15, R14 ;  /* 0x0000000e000f7213 */ /* 0x000fe20000000000 */
[----:B------:R-:W-:Y:S01]  /*2250*/  VIADD R251, R2, 0x126 ;  /* 0x0000012602fb7836 */ /* 0x000fe20000000000 */
[----:B------:R-:W-:Y:S01]  /*2260*/  IABS R17, R16 ;  /* 0x0000001000117213 */ /* 0x000fe20000000000 */
[----:B-1----:R-:W-:Y:S02]  /*2270*/  IMAD.MOV.U32 R8, RZ, RZ, R11 ;  /* 0x000000ffff087224 */ /* 0x002fe400078e000b */
[----:B------:R-:W-:Y:S01]  /*2280*/  @!P6 IMAD.IADD R5, R5, 0x1, -R56 ;  /* 0x000000010505e824 */ /* 0x000fe200078e0a38 */
[----:B--2---:R-:W-:Y:S01]  /*2290*/  IABS R6, R12 ;  /* 0x0000000c00067213 */ /* 0x004fe20000000000 */
[----:B------:R-:W-:Y:S01]  /*22a0*/  @!P4 IMAD.MOV R8, RZ, RZ, -R8 ;  /* 0x000000ffff08c224 */ /* 0x000fe200078e0a08 */
[----:B------:R-:W-:Y:S01]  /*22b0*/  ISETP.GT.U32.AND P4, PT, R56, R3, PT ;  /* 0x000000033800720c */ /* 0x000fe20003f84070 */
[----:B------:R-:W-:Y:S01]  /*22c0*/  @!P5 IMAD.IADD R7, R7, 0x1, -R56 ;  /* 0x000000010707d824 */ /* 0x000fe200078e0a38 */
[----:B------:R-:W-:Y:S01]  /*22d0*/  MOV R11, R6 ;  /* 0x00000006000b7202 */ /* 0x000fe20000000f00 */
[----:B------:R-:W-:Y:S01]  /*22e0*/  IMAD.MOV R6, RZ, RZ, -R4 ;  /* 0x000000ffff067224 */ /* 0x000fe200078e0a04 */
[----:B------:R-:W-:Y:S01]  /*22f0*/  ISETP.GE.AND P5, PT, R10, RZ, PT ;  /* 0x000000ff0a00720c */ /* 0x000fe20003fa6270 */
[----:B------:R-:W-:Y:S01]  /*2300*/  VIADD R10, R2, 0x27 ;  /* 0x00000027020a7836 */ /* 0x000fe20000000000 */
[----:B------:R1:W-:Y:S01]  /*2310*/  STL [R1+0x50], R8 ;  /* 0x0000500801007387 */ /* 0x0003e20000100800 */
[----:B------:R-:W-:Y:S01]  /*2320*/  IMAD.HI.U32 R4, R0, R11, RZ ;  /* 0x0000000b00047227 */ /* 0x000fe200078e00ff */
[----:B------:R-:W-:-:S02]  /*2330*/  @!P2 IADD3 R7, -R7, RZ, RZ ;  /* 0x000000ff0707a210 */ /* 0x000fc40007ffe1ff */
[----:B------:R-:W-:Y:S01]  /*2340*/  IABS R59, R10 ;  /* 0x0000000a003b7213 */ /* 0x000fe20000000000 */
[C---:B------:R-:W-:Y:S01]  /*2350*/  IMAD R9, R56.reuse, R6, R9 ;  /* 0x0000000638097224 */ /* 0x040fe200078e0209 */
[----:B------:R-:W-:Y:S01]  /*2360*/  STL [R1+0x4c], R13 ;  /* 0x00004c0d01007387 */ /* 0x000fe20000100800 */
[----:B------:R-:W-:Y:S02]  /*2370*/  IMAD.MOV R4, RZ, RZ, -R4 ;  /* 0x000000ffff047224 */ /* 0x000fe400078e0a04 */
[----:B------:R-:W-:Y:S01]  /*2380*/  @!P4 IMAD.IADD R3, R3, 0x1, -R56 ;  /* 0x000000010303c824 */ /* 0x000fe200078e0a38 */
[C---:B------:R-:W-:Y:S01]  /*2390*/  ISETP.GT.U32.AND P6, PT, R56.reuse, R9, PT ;  /* 0x000000093800720c */ /* 0x040fe20003fc4070 */
[----:B------:R-:W-:Y:S02]  /*23a0*/  IMAD R11, R56, R4, R11 ;  /* 0x00000004380b7224 */ /* 0x000fe400078e020b */
[----:B------:R-:W-:-:S03]  /*23b0*/  IMAD.HI.U32 R4, R0, R15, RZ ;  /* 0x0000000f00047227 */ /* 0x000fc600078e00ff */
[----:B------:R-:W-:Y:S01]  /*23c0*/  ISETP.GT.U32.AND P4, PT, R56, R11, PT ;  /* 0x0000000b3800720c */ /* 0x000fe20003f84070 */
[----:B------:R-:W-:Y:S01]  /*23d0*/  IMAD.HI.U32 R6, R0, R17, RZ ;  /* 0x0000001100067227 */ /* 0x000fe200078e00ff */
[----:B------:R-:W-:-:S03]  /*23e0*/  IADD3 R4, -R4, RZ, RZ ;  /* 0x000000ff04047210 */ /* 0x000fc60007ffe1ff */
[----:B------:R-:W-:Y:S02]  /*23f0*/  IMAD.MOV R6, RZ, RZ, -R6 ;  /* 0x000000ffff067224 */ /* 0x000fe400078e0a06 */
[--C-:B------:R-:W-:Y:S01]  /*2400*/  @!P6 IMAD.IADD R9, R9, 0x1, -R56.reuse ;  /* 0x000000010909e824 */ /* 0x100fe200078e0a38 */
[----:B------:R-:W-:Y:S01]  /*2410*/  ISETP.GE.AND P6, PT, R12, RZ, PT ;  /* 0x000000ff0c00720c */ /* 0x000fe20003fc6270 */
[----:B------:R-:W-:Y:S02]  /*2420*/  VIADD R12, R2, 0x28 ;  /* 0x00000028020c7836 */ /* 0x000fe40000000000 */
[C---:B------:R-:W-:Y:S01]  /*2430*/  IMAD R15, R56.reuse, R4, R15 ;  /* 0x00000004380f7224 */ /* 0x040fe200078e020f */
[C---:B------:R-:W-:Y:S01]  /*2440*/  ISETP.GT.U32.AND P3, PT, R56.reuse, R9, PT ;  /* 0x000000093800720c */ /* 0x040fe20003f64070 */
[----:B------:R-:W-:Y:S01]  /*2450*/  @!P4 IMAD.IADD R11, R11, 0x1, -R56 ;  /* 0x000000010b0bc824 */ /* 0x000fe200078e0a38 */
[----:B------:R-:W-:Y:S01]  /*2460*/  IABS R4, R12 ;  /* 0x0000000c00047213 */ /* 0x000fe20000000000 */
[----:B------:R-:W-:-:S02]  /*2470*/  IMAD R58, R56, R6, R17 ;  /* 0x00000006383a7224 */ /* 0x000fc400078e0211 */
[----:B-1----:R-:W-:Y:S01]  /*2480*/  IMAD.MOV.U32 R8, RZ, RZ, R5 ;  /* 0x000000ffff087224 */ /* 0x002fe200078e0005 */
[C---:B------:R-:W-:Y:S01]  /*2490*/  ISETP.GT.U32.AND P4, PT, R56.reuse, R11, PT ;  /* 0x0000000b3800720c */ /* 0x040fe20003f84070 */
[----:B------:R-:W-:Y:S01]  /*24a0*/  IMAD.MOV.U32 R5, RZ, RZ, R4 ;  /* 0x000000ffff057224 */ /* 0x000fe200078e0004 */
[----:B------:R-:W-:Y:S01]  /*24b0*/  ISETP.GT.U32.AND P2, PT, R56, R58, PT ;  /* 0x0000003a3800720c */ /* 0x000fe20003f44070 */
[----:B------:R-:W-:-:S04]  /*24c0*/  IMAD.HI.U32 R4, R0, R59, RZ ;  /* 0x0000003b00047227 */ /* 0x000fc800078e00ff */
[----:B------:R-:W-:Y:S01]  /*24d0*/  @!P0 IMAD.MOV R8, RZ, RZ, -R8 ;  /* 0x000000ffff088224 */ /* 0x000fe200078e0a08 */
[----:B------:R-:W-:Y:S01]  /*24e0*/  ISETP.GT.U32.AND P0, PT, R56, R15, PT ;  /* 0x0000000f3800720c */ /* 0x000fe20003f04070 */
[----:B------:R-:W-:Y:S01]  /*24f0*/  @!P3 IMAD.IADD R9, R9, 0x1, -R56 ;  /* 0x000000010909b824 */ /* 0x000fe200078e0a38 */
[----:B------:R-:W-:Y:S01]  /*2500*/  ISETP.GE.AND P3, PT, R16, RZ, PT ;  /* 0x000000ff1000720c */ /* 0x000fe20003f66270 */
[----:B------:R-:W-:Y:S01]  /*2510*/  IMAD.MOV.U32 R6, RZ, RZ, R3 ;  /* 0x000000ffff067224 */ /* 0x000fe200078e0003 */
[----:B------:R1:W-:Y:S01]  /*2520*/  STL [R1+0x48], R8 ;  /* 0x0000480801007387 */ /* 0x0003e20000100800 */
[----:B------:R-:W-:-:S03]  /*2530*/  IMAD.HI.U32 R3, R0, R5, RZ ;  /* 0x0000000500037227 */ /* 0x000fc600078e00ff */
[----:B------:R2:W-:Y:S01]  /*2540*/  STL [R1+0x44], R7 ;  /* 0x0000440701007387 */ /* 0x0005e20000100800 */
[----:B------:R-:W-:Y:S02]  /*2550*/  IMAD.MOV R4, RZ, RZ, -R4 ;  /* 0x000000ffff047224 */ /* 0x000fe400078e0a04 */
[----:B------:R-:W-:Y:S02]  /*2560*/  IMAD.MOV R3, RZ, RZ, -R3 ;  /* 0x000000ffff037224 */ /* 0x000fe400078e0a03 */
[----:B------:R-:W-:Y:S01]  /*2570*/  @!P4 IMAD.IADD R11, R11, 0x1, -R56 ;  /* 0x000000010b0bc824 */ /* 0x000fe200078e0a38 */
[----:B-1----:R-:W-:Y:S01]  /*2580*/  MOV R8, R9 ;  /* 0x0000000900087202 */ /* 0x002fe20000000f00 */
[----:B------:R-:W-:Y:S01]  /*2590*/  IMAD R59, R56, R4, R59 ;  /* 0x00000004383b7224 */ /* 0x000fe200078e023b */
[----:B------:R-:W-:Y:S01]  /*25a0*/  ISETP.GE.AND P4, PT, R10, RZ, PT ;  /* 0x000000ff0a00720c */ /* 0x000fe20003f86270 */
[----:B------:R-:W-:Y:S02]  /*25b0*/  IMAD R60, R56, R3, R5 ;  /* 0x00000003383c7224 */ /* 0x000fe400078e0205 */
[----:B--2---:R-:W-:-:S02]  /*25c0*/  IMAD.MOV.U32 R7, RZ, RZ, R11 ;  /* 0x000000ffff077224 */ /* 0x004fc400078e000b */
[----:B------:R-:W-:Y:S01]  /*25d0*/  @!P5 IMAD.MOV R8, RZ, RZ, -R8 ;  /* 0x000000ffff08d224 */ /* 0x000fe200078e0a08 */
[----:B------:R-:W-:Y:S01]  /*25e0*/  ISETP.GT.U32.AND P5, PT, R56, R59, PT ;  /* 0x0000003b3800720c */ /* 0x000fe20003fa4070 */
[----:B------:R-:W-:Y:S02]  /*25f0*/  @!P2 IMAD.IADD R58, R58, 0x1, -R56 ;  /* 0x000000013a3aa824 */ /* 0x000fe400078e0a38 */
[----:B------:R-:W-:Y:S01]  /*2600*/  @!P6 IMAD.MOV R7, RZ, RZ, -R7 ;  /* 0x000000ffff07e224 */ /* 0x000fe200078e0a07 */
[C---:B------:R-:W-:Y:S01]  /*2610*/  ISETP.GT.U32.AND P6, PT, R56.reuse, R60, PT ;  /* 0x0000003c3800720c */ /* 0x040fe20003fc4070 */
[----:B------:R-:W-:Y:S01]  /*2620*/  @!P1 IMAD.MOV R6, RZ, RZ, -R6 ;  /* 0x000000ffff069224 */ /* 0x000fe200078e0a06 */
[----:B------:R-:W-:Y:S01]  /*2630*/  ISETP.GT.U32.AND P2, PT, R56, R58, PT ;  /* 0x0000003a3800720c */ /* 0x000fe20003f44070 */
[----:B------:R-:W-:Y:S01]  /*2640*/  VIADD R4, R2, 0x29 ;  /* 0x0000002902047836 */ /* 0x000fe20000000000 */
[----:B------:R-:W-:Y:S01]  /*2650*/  ISETP.GE.AND P1, PT, R14, RZ, PT ;  /* 0x000000ff0e00720c */ /* 0x000fe20003f26270 */
[--C-:B------:R-:W-:Y:S01]  /*2660*/  @!P0 IMAD.IADD R15, R15, 0x1, -R56.reuse ;  /* 0x000000010f0f8824 */ /* 0x100fe200078e0a38 */
[----:B------:R1:W-:Y:S01]  /*2670*/  STL [R1+0x40], R6 ;  /* 0x0000400601007387 */ /* 0x0003e20000100800 */
[----:B------:R-:W-:Y:S01]  /*2680*/  VIADD R9, R2, 0x2c ;  /* 0x0000002c02097836 */ /* 0x000fe20000000000 */
[----:B------:R-:W-:Y:S01]  /*2690*/  IABS R61, R4 ;  /* 0x00000004003d7213 */ /* 0x000fe20000000000 */
[----:B------:R-:W-:Y:S01]  /*26a0*/  @!P5 IMAD.IADD R59, R59, 0x1, -R56 ;  /* 0x000000013b3bd824 */ /* 0x000fe200078e0a38 */
[----:B------:R-:W-:Y:S01]  /*26b0*/  STL [R1+0x3c], R8 ;  /* 0x00003c0801007387 */ /* 0x000fe20000100800 */
[----:B------:R-:W-:Y:S01]  /*26c0*/  ISETP.GT.U32.AND P0, PT, R56, R15, PT ;  /* 0x0000000f3800720c */ /* 0x000fe20003f04070 */
[----:B------:R-:W-:Y:S01]  /*26d0*/  VIADD R11, R2, 0x2e ;  /* 0x0000002e020b7836 */ /* 0x000fe20000000000 */
[----:B------:R-:W-:Y:S01]  /*26e0*/  @!P6 IADD3 R60, R60, -R56, RZ ;  /* 0x800000383c3ce210 */ /* 0x000fe20007ffe0ff */
[----:B------:R-:W-:Y:S01]  /*26f0*/  IMAD.HI.U32 R3, R0, R61, RZ ;  /* 0x0000003d00037227 */ /* 0x000fe200078e00ff */
[C---:B------:R-:W-:Y:S01]  /*2700*/  ISETP.GT.U32.AND P5, PT, R56.reuse, R59, PT ;  /* 0x0000003b3800720c */ /* 0x040fe20003fa4070 */
[----:B------:R2:W-:Y:S01]  /*2710*/  STL [R1+0x38], R7 ;  /* 0x0000380701007387 */ /* 0x0005e20000100800 */
[----:B------:R-:W-:Y:S01]  /*2720*/  ISETP.GT.U32.AND P6, PT, R56, R60, PT ;  /* 0x0000003c3800720c */ /* 0x000fe20003fc4070 */
[----:B-1----:R-:W-:-:S02]  /*2730*/  VIADD R6, R2, 0x2a ;  /* 0x0000002a02067836 */ /* 0x002fc40000000000 */
[--C-:B------:R-:W-:Y:S01]  /*2740*/  @!P2 IMAD.IADD R58, R58, 0x1, -R56.reuse ;  /* 0x000000013a3aa824 */ /* 0x100fe200078e0a38 */
[----:B------:R-:W-:Y:S01]  /*2750*/  ISETP.GE.AND P2, PT, R4, RZ, PT ;  /* 0x000000ff0400720c */ /* 0x000fe20003f46270 */
[----:B------:R-:W-:Y:S01]  /*2760*/  IMAD.MOV R3, RZ, RZ, -R3 ;  /* 0x000000ffff037224 */ /* 0x000fe200078e0a03 */
[----:B------:R-:W-:Y:S01]  /*2770*/  IABS R5, R6 ;  /* 0x0000000600057213 */ /* 0x000fe20000000000 */
[----:B------:R-:W-:Y:S01]  /*2780*/  @!P0 IMAD.IADD R15, R15, 0x1, -R56 ;  /* 0x000000010f0f8824 */ /* 0x000fe200078e0a38 */
[----:B------:R-:W-:Y:S01]  /*2790*/  ISETP.GE.AND P0, PT, R12, RZ, PT ;  /* 0x000000ff0c00720c */ /* 0x000fe20003f06270 */
[----:B------:R-:W-:Y:S02]  /*27a0*/  IMAD R61, R56, R3, R61 ;  /* 0x00000003383d7224 */ /* 0x000fe400078e023d */
[----:B------:R-:W-:-:S04]  /*27b0*/  IMAD.HI.U32 R4, R0, R5, RZ ;  /* 0x0000000500047227 */ /* 0x000fc800078e00ff */
[----:B------:R-:W-:Y:S02]  /*27c0*/  IMAD.MOV R4, RZ, RZ, -R4 ;  /* 0x000000ffff047224 */ /* 0x000fe400078e0a04 */
[----:B--2---:R-:W-:Y:S02]  /*27d0*/  VIADD R7, R2, 0x2b ;  /* 0x0000002b02077836 */ /* 0x004fe40000000000 */
[C---:B------:R-:W-:Y:S01]  /*27e0*/  IMAD R62, R56.reuse, R4, R5 ;  /* 0x00000004383e7224 */ /* 0x040fe200078e0205 */
[----:B------:R-:W-:Y:S01]  /*27f0*/  IABS R5, R9 ;  /* 0x0000000900057213 */ /* 0x000fe20000000000 */
[--C-:B------:R-:W-:Y:S01]  /*2800*/  @!P5 IMAD.IADD R59, R59, 0x1, -R56.reuse ;  /* 0x000000013b3bd824 */ /* 0x100fe200078e0a38 */
[----:B------:R-:W-:Y:S01]  /*2810*/  ISETP.GT.U32.AND P5, PT, R56, R61, PT ;  /* 0x0000003d3800720c */ /* 0x000fe20003fa4070 */
[----:B------:R-:W-:Y:S01]  /*2820*/  @!P6 IMAD.IADD R60, R60, 0x1, -R56 ;  /* 0x000000013c3ce824 */ /* 0x000fe200078e0a38 */
[----:B------:R-:W-:Y:S01]  /*2830*/  IABS R63, R7 ;  /* 0x00000007003f7213 */ /* 0x000fe20000000000 */
[----:B------:R-:W-:Y:S01]  /*2840*/  IMAD.MOV.U32 R8, RZ, RZ, R15 ;  /* 0x000000ffff087224 */ /* 0x000fe200078e000f */
[----:B------:R-:W-:Y:S01]  /*2850*/  ISETP.GT.U32.AND P6, PT, R56, R62, PT ;  /* 0x0000003e3800720c */ /* 0x000fe20003fc4070 */
[----:B------:R-:W-:-:S02]  /*2860*/  @!P4 IMAD.MOV R59, RZ, RZ, -R59 ;  /* 0x000000ffff3bc224 */ /* 0x000fc400078e0a3b */
[----:B------:R-:W-:-:S04]  /*2870*/  IMAD.HI.U32 R3, R0, R63, RZ ;  /* 0x0000003f00037227 */ /* 0x000fc800078e00ff */
[----:B------:R-:W-:Y:S02]  /*2880*/  IMAD.MOV R3, RZ, RZ, -R3 ;  /* 0x000000ffff037224 */ /* 0x000fe400078e0a03 */
[----:B------:R-:W-:Y:S01]  /*2890*/  @!P5 IADD3 R61, R61, -R56, RZ ;  /* 0x800000383d3dd210 */ /* 0x000fe20007ffe0ff */
[----:B------:R-:W-:Y:S01]  /*28a0*/  @!P1 IMAD.MOV R8, RZ, RZ, -R8 ;  /* 0x000000ffff089224 */ /* 0x000fe200078e0a08 */
[----:B------:R-:W-:Y:S01]  /*28b0*/  ISETP.GE.AND P1, PT, R6, RZ, PT ;  /* 0x000000ff0600720c */ /* 0x000fe20003f26270 */
[----:B------:R-:W-:Y:S01]  /*28c0*/  IMAD R63, R56, R3, R63 ;  /* 0x00000003383f7224 */ /* 0x000fe200078e023f */
[----:B------:R-:W-:Y:S01]  /*28d0*/  IABS R6, R11 ;  /* 0x0000000b00067213 */ /* 0x000fe20000000000 */
[----:B------:R-:W-:Y:S01]  /*28e0*/  @!P6 IMAD.IADD R62, R62, 0x1, -R56 ;  /* 0x000000013e3ee824 */ /* 0x000fe200078e0a38 */
[----:B------:R-:W-:Y:S01]  /*28f0*/  ISETP.GT.U32.AND P6, PT, R56, R61, PT ;  /* 0x0000003d3800720c */ /* 0x000fe20003fc4070 */
[----:B------:R-:W-:Y:S01]  /*2900*/  IMAD.HI.U32 R3, R0, R5, RZ ;  /* 0x0000000500037227 */ /* 0x000fe200078e00ff */
[C---:B------:R-:W-:Y:S01]  /*2910*/  ISETP.GT.U32.AND P5, PT, R56.reuse, R63, PT ;  /* 0x0000003f3800720c */ /* 0x040fe20003fa4070 */
[----:B------:R1:W-:Y:S01]  /*2920*/  STL [R1+0x30], R8 ;  /* 0x0000300801007387 */ /* 0x0003e20000100800 */
[----:B------:R-:W-:Y:S01]  /*2930*/  ISETP.GT.U32.AND P4, PT, R56, R62, PT ;  /* 0x0000003e3800720c */ /* 0x000fe20003f84070 */
[----:B------:R-:W-:-:S02]  /*2940*/  IMAD.MOV R3, RZ, RZ, -R3 ;  /* 0x000000ffff037224 */ /* 0x000fc400078e0a03 */
[----:B------:R-:W-:Y:S02]  /*2950*/  VIADD R10, R2, 0x2d ;  /* 0x0000002d020a7836 */ /* 0x000fe40000000000 */
[C---:B------:R-:W-:Y:S02]  /*2960*/  IMAD R64, R56.reuse, R3, R5 ;  /* 0x0000000338407224 */ /* 0x040fe400078e0205 */
[----:B------:R-:W-:Y:S01]  /*2970*/  IMAD.MOV.U32 R5, RZ, RZ, R6 ;  /* 0x000000ffff057224 */ /* 0x000fe200078e0006 */
[----:B------:R-:W-:Y:S01]  /*2980*/  IABS R65, R10 ;  /* 0x0000000a00417213 */ /* 0x000fe20000000000 */
[----:B------:R-:W-:Y:S01]  /*2990*/  @!P6 IMAD.IADD R61, R61, 0x1, -R56 ;  /* 0x000000013d3de824 */ /* 0x000fe200078e0a38 */
[----:B------:R-:W-:Y:S01]  /*29a0*/  ISETP.GT.U32.AND P6, PT, R56, R64, PT ;  /* 0x000000403800720c */ /* 0x000fe20003fc4070 */
[----:B------:R-:W-:-:S04]  /*29b0*/  IMAD.HI.U32 R3, R0, R5, RZ ;  /* 0x0000000500037227 */ /* 0x000fc800078e00ff */
[----:B------:R-:W-:Y:S01]  /*29c0*/  VIADD R12, R2, 0x2f ;  /* 0x0000002f020c7836 */ /* 0x000fe20000000000 */
[----:B------:R-:W-:Y:S01]  /*29d0*/  IADD3 R3, -R3, RZ, RZ ;  /* 0x000000ff03037210 */ /* 0x000fe20007ffe1ff */
[----:B------:R-:W-:-:S03]  /*29e0*/  IMAD.HI.U32 R4, R0, R65, RZ ;  /* 0x0000004100047227 */ /* 0x000fc600078e00ff */
[----:B------:R-:W-:Y:S01]  /*29f0*/  IABS R67, R12 ;  /* 0x0000000c00437213 */ /* 0x000fe20000000000 */
[----:B------:R-:W-:Y:S02]  /*2a00*/  IMAD R66, R56, R3, R5 ;  /* 0x0000000338427224 */ /* 0x000fe400078e0205 */
[--C-:B------:R-:W-:Y:S02]  /*2a10*/  @!P6 IMAD.IADD R64, R64, 0x1, -R56.reuse ;  /* 0x000000014040e824 */ /* 0x100fe400078e0a38 */
[----:B------:R-:W-:Y:S01]  /*2a20*/  @!P4 IMAD.IADD R62, R62, 0x1, -R56 ;  /* 0x000000013e3ec824 */ /* 0x000fe200078e0a38 */
[----:B------:R-:W-:Y:S01]  /*2a30*/  ISETP.GT.U32.AND P6, PT, R56, R66, PT ;  /* 0x000000423800720c */ /* 0x000fe20003fc4070 */
[----:B------:R-:W-:Y:S01]  /*2a40*/  VIADD R6, R2, 0x30 ;  /* 0x0000003002067836 */ /* 0x000fe20000000000 */
[----:B------:R-:W-:Y:S01]  /*2a50*/  ISETP.GE.AND P4, PT, R10, RZ, PT ;  /* 0x000000ff0a00720c */ /* 0x000fe20003f86270 */
[----:B------:R-:W-:Y:S01]  /*2a60*/  IMAD.MOV R4, RZ, RZ, -R4 ;  /* 0x000000ffff047224 */ /* 0x000fe200078e0a04 */
[----:B------:R-:W-:Y:S01]  /*2a70*/  @!P1 IADD3 R62, -R62, RZ, RZ ;  /* 0x000000ff3e3e9210 */ /* 0x000fe20007ffe1ff */
[----:B------:R-:W-:Y:S01]  /*2a80*/  @!P5 IMAD.IADD R63, R63, 0x1, -R56 ;  /* 0x000000013f3fd824 */ /* 0x000fe200078e0a38 */
[----:B------:R-:W-:Y:S01]  /*2a90*/  IABS R5, R6 ;  /* 0x0000000600057213 */ /* 0x000fe20000000000 */
[C---:B------:R-:W-:Y:S01]  /*2aa0*/  IMAD R65, R56.reuse, R4, R65 ;  /* 0x0000000438417224 */ /* 0x040fe200078e0241 */
[----:B------:R-:W-:Y:S01]  /*2ab0*/  ISETP.GT.U32.AND P1, PT, R56, R64, PT ;  /* 0x000000403800720c */ /* 0x000fe20003f24070 */
[----:B------:R-:W-:Y:S01]  /*2ac0*/  IMAD.HI.U32 R4, R0, R67, RZ ;  /* 0x0000004300047227 */ /* 0x000fe200078e00ff */
[----:B------:R-:W-:-:S03]  /*2ad0*/  ISETP.GT.U32.AND P5, PT, R56, R63, PT ;  /* 0x0000003f3800720c */ /* 0x000fc60003fa4070 */
[----:B------:R-:W-:Y:S02]  /*2ae0*/  @!P6 IMAD.IADD R66, R66, 0x1, -R56 ;  /* 0x000000014242e824 */ /* 0x000fe400078e0a38 */
[----:B------:R-:W-:-:S03]  /*2af0*/  IMAD.HI.U32 R3, R0, R5, RZ ;  /* 0x0000000500037227 */ /* 0x000fc600078e00ff */
[C---:B------:R-:W-:Y:S01]  /*2b00*/  ISETP.GT.U32.AND P6, PT, R56.reuse, R66, PT ;  /* 0x000000423800720c */ /* 0x040fe20003fc4070 */
[----:B------:R-:W-:Y:S02]  /*2b10*/  IMAD.MOV R4, RZ, RZ, -R4 ;  /* 0x000000ffff047224 */ /* 0x000fe400078e0a04 */
[----:B------:R-:W-:Y:S02]  /*2b20*/  IMAD.MOV R3, RZ, RZ, -R3 ;  /* 0x000000ffff037224 */ /* 0x000fe400078e0a03 */
[C---:B------:R-:W-:Y:S02]  /*2b30*/  IMAD R67, R56.reuse, R4, R67 ;  /* 0x0000000438437224 */ /* 0x040fe400078e0243 */
[----:B------:R-:W-:Y:S01]  /*2b40*/  @!P2 IMAD.MOV R61, RZ, RZ, -R61 ;  /* 0x000000ffff3da224 */ /* 0x000fe200078e0a3d */
[C---:B------:R-:W-:Y:S01]  /*2b50*/  ISETP.GT.U32.AND P2, PT, R56.reuse, R65, PT ;  /* 0x000000413800720c */ /* 0x040fe20003f44070 */
[----:B------:R-:W-:Y:S02]  /*2b60*/  IMAD R68, R56, R3, R5 ;  /* 0x0000000338447224 */ /* 0x000fe400078e0205 */
[--C-:B------:R-:W-:Y:S01]  /*2b70*/  @!P1 IMAD.IADD R64, R64, 0x1, -R56.reuse ;  /* 0x0000000140409824 */ /* 0x100fe200078e0a38 */
[----:B------:R-:W-:Y:S01]  /*2b80*/  ISETP.GT.U32.AND P1, PT, R56, R67, PT ;  /* 0x000000433800720c */ /* 0x000fe20003f24070 */
[--C-:B------:R-:W-:Y:S01]  /*2b90*/  @!P6 IMAD.IADD R66, R66, 0x1, -R56.reuse ;  /* 0x000000014242e824 */ /* 0x100fe200078e0a38 */
[----:B------:R-:W-:Y:S01]  /*2ba0*/  ISETP.GT.U32.AND P6, PT, R56, R68, PT ;  /* 0x000000443800720c */ /* 0x000fe20003fc4070 */
[----:B------:R-:W-:Y:S01]  /*2bb0*/  @!P5 IMAD.IADD R63, R63, 0x1, -R56 ;  /* 0x000000013f3fd824 */ /* 0x000fe200078e0a38 */
[----:B------:R-:W-:Y:S01]  /*2bc0*/  ISETP.GE.AND P5, PT, R11, RZ, PT ;  /* 0x000000ff0b00720c */ /* 0x000fe20003fa6270 */
[----:B------:R-:W-:-:S02]  /*2bd0*/  VIADD R11, R2, 0x33 ;  /* 0x00000033020b7836 */ /* 0x000fc40000000000 */
[----:B------:R-:W-:Y:S01]  /*2be0*/  @!P0 IMAD.MOV R60, RZ, RZ, -R60 ;  /* 0x000000ffff3c8224 */ /* 0x000fe200078e0a3c */
[----:B------:R-:W-:Y:S01]  /*2bf0*/  ISETP.GE.AND P0, PT, R9, RZ, PT ;  /* 0x000000ff0900720c */ /* 0x000fe20003f06270 */
[C---:B------:R-:W-:Y:S01]  /*2c00*/  VIADD R10, R2.reuse, 0x32 ;  /* 0x00000032020a7836 */ /* 0x040fe20000000000 */
[----:B------:R-:W-:Y:S01]  /*2c10*/  IABS R71, R11 ;  /* 0x0000000b00477213 */ /* 0x000fe20000000000 */
[----:B------:R-:W-:Y:S02]  /*2c20*/  @!P2 IMAD.IADD R65, R65, 0x1, -R56 ;  /* 0x000000014141a824 */ /* 0x000fe400078e0a38 */
[----:B------:R-:W-:Y:S01]  /*2c30*/  VIADD R9, R2, 0x31 ;  /* 0x0000003102097836 */ /* 0x000fe20000000000 */
[----:B------:R-:W-:Y:S01]  /*2c40*/  @!P1 IADD3 R67, R67, -R56, RZ ;  /* 0x8000003843439210 */ /* 0x000fe20007ffe0ff */
[----:B------:R-:W-:Y:S01]  /*2c50*/  @!P3 IMAD.MOV R58, RZ, RZ, -R58 ;  /* 0x000000ffff3ab224 */ /* 0x000fe200078e0a3a */
[----:B------:R-:W-:Y:S01]  /*2c60*/  ISETP.GE.AND P3, PT, R7, RZ, PT ;  /* 0x000000ff0700720c */ /* 0x000fe20003f66270 */
[----:B------:R-:W-:Y:S01]  /*2c70*/  @!P6 IMAD.IADD R68, R68, 0x1, -R56 ;  /* 0x000000014444e824 */ /* 0x000fe200078e0a38 */
[----:B------:R-:W-:Y:S01]  /*2c80*/  ISETP.GT.U32.AND P2, PT, R56, R65, PT ;  /* 0x000000413800720c */ /* 0x000fe20003f44070 */
[----:B------:R-:W-:Y:S01]  /*2c90*/  IMAD.HI.U32 R5, R0, R71, RZ ;  /* 0x0000004700057227 */ /* 0x000fe200078e00ff */
[----:B------:R-:W-:Y:S01]  /*2ca0*/  IABS R7, R10 ;  /* 0x0000000a00077213 */ /* 0x000fe20000000000 */
[----:B------:R-:W-:Y:S01]  /*2cb0*/  STL [R1+0x1aa8], R58 ;  /* 0x001aa83a01007387 */ /* 0x000fe20000100800 */
[----:B------:R-:W-:Y:S01]  /*2cc0*/  IABS R69, R9 ;  /* 0x0000000900457213 */ /* 0x000fe20000000000 */
[----:B------:R-:W-:Y:S01]  /*2cd0*/  IMAD.MOV R5, RZ, RZ, -R5 ;  /* 0x000000ffff057224 */ /* 0x000fe200078e0a05 */
[----:B------:R-:W-:Y:S01]  /*2ce0*/  ISETP.GT.U32.AND P6, PT, R56, R67, PT ;  /* 0x000000433800720c */ /* 0x000fe20003fc4070 */
[----:B------:R-:W-:Y:S01]  /*2cf0*/  IMAD.HI.U32 R4, R0, R7, RZ ;  /* 0x0000000700047227 */ /* 0x000fe200078e00ff */
[----:B------:R-:W-:Y:S01]  /*2d00*/  ISETP.GE.AND P1, PT, R6, RZ, PT ;  /* 0x000000ff0600720c */ /* 0x000fe20003f26270 */
[----:B------:R-:W-:Y:S02]  /*2d10*/  STL [R1+0x1aac], R59 ;  /* 0x001aac3b01007387 */ /* 0x000fe40000100800 */
[----:B------:R-:W-:-:S02]  /*2d20*/  IMAD.HI.U32 R3, R0, R69, RZ ;  /* 0x0000004500037227 */ /* 0x000fc400078e00ff */
[----:B------:R-:W-:Y:S02]  /*2d30*/  STL [R1+0x1ab0], R60 ;  /* 0x001ab03c01007387 */ /* 0x000fe40000100800 */
[----:B------:R-:W-:Y:S02]  /*2d40*/  IMAD.MOV R4, RZ, RZ, -R4 ;  /* 0x000000ffff047224 */ /* 0x000fe400078e0a04 */
[----:B------:R-:W-:Y:S01]  /*2d50*/  IMAD.MOV R3, RZ, RZ, -R3 ;  /* 0x000000ffff037224 */ /* 0x000fe200078e0a03 */
[----:B------:R-:W-:Y:S01]  /*2d60*/  STL [R1+0x1ab4], R61 ;  /* 0x001ab43d01007387 */ /* 0x000fe20000100800 */
[----:B------:R-:W-:Y:S02]  /*2d70*/  IMAD R71, R56, R5, R71 ;  /* 0x0000000538477224 */ /* 0x000fe400078e0247 */
[--C-:B------:R-:W-:Y:S01]  /*2d80*/  @!P2 IMAD.IADD R65, R65, 0x1, -R56.reuse ;  /* 0x000000014141a824 */ /* 0x100fe200078e0a38 */
[----:B------:R-:W-:Y:S01]  /*2d90*/  ISETP.GE.AND P2, PT, R12, RZ, PT ;  /* 0x000000ff0c00720c */ /* 0x000fe20003f46270 */
[----:B------:R-:W-:Y:S01]  /*2da0*/  IMAD R70, R56, R4, R7 ;  /* 0x0000000438467224 */ /* 0x000fe200078e0207 */
[----:B------:R-:W-:Y:S01]  /*2db0*/  IADD3 R12, R2, 0x3f, RZ ;  /* 0x0000003f020c7810 */ /* 0x000fe20007ffe0ff */
[----:B------:R-:W-:Y:S01]  /*2dc0*/  IMAD R69, R56, R3, R69 ;  /* 0x0000000338457224 */ /* 0x000fe200078e0245 */
[----:B------:R-:W-:Y:S01]  /*2dd0*/  STL [R1+0x1ab8], R62 ;  /* 0x001ab83e01007387 */ /* 0x000fe20000100800 */
[----:B------:R-:W-:Y:S01]  /*2de0*/  VIADD R4, R2, 0x34 ;  /* 0x0000003402047836 */ /* 0x000fe20000000000 */
[----:B------:R-:W-:Y:S01]  /*2df0*/  IABS R83, R12 ;  /* 0x0000000c00537213 */ /* 0x000fe20000000000 */
[----:B------:R-:W-:Y:S01]  /*2e00*/  @!P6 IMAD.IADD R67, R67, 0x1, -R56 ;  /* 0x000000014343e824 */ /* 0x000fe200078e0a38 */
[C---:B------:R-:W-:Y:S01]  /*2e10*/  ISETP.GT.U32.AND P6, PT, R56.reuse, R71, PT ;  /* 0x000000473800720c */ /* 0x040fe20003fc4070 */
[----:B------:R-:W-:Y:S01]  /*2e20*/  @!P4 IMAD.MOV R65, RZ, RZ, -R65 ;  /* 0x000000ffff41c224 */ /* 0x000fe200078e0a41 */
[C---:B------:R-:W-:Y:S01]  /*2e30*/  ISETP.GT.U32.AND P4, PT, R56.reuse, R70, PT ;  /* 0x000000463800720c */ /* 0x040fe20003f84070 */
[----:B------:R-:W-:Y:S01]  /*2e40*/  @!P0 IMAD.MOV R64, RZ, RZ, -R64 ;  /* 0x000000ffff408224 */ /* 0x000fe200078e0a40 */
[----:B------:R-:W-:Y:S01]  /*2e50*/  ISETP.GT.U32.AND P0, PT, R56, R68, PT ;  /* 0x000000443800720c */ /* 0x000fe20003f04070 */
[----:B------:R-:W-:Y:S01]  /*2e60*/  @!P3 IMAD.MOV R63, RZ, RZ, -R63 ;  /* 0x000000ffff3fb224 */ /* 0x000fe200078e0a3f */
[----:B------:R-:W-:Y:S01]  /*2e70*/  IABS R5, R4 ;  /* 0x0000000400057213 */ /* 0x000fe20000000000 */
[----:B------:R-:W-:Y:S01]  /*2e80*/  VIADD R6, R2, 0x35 ;  /* 0x0000003502067836 */ /* 0x000fe20000000000 */
[----:B------:R-:W-:Y:S01]  /*2e90*/  ISETP.GT.U32.AND P3, PT, R56, R69, PT ;  /* 0x000000453800720c */ /* 0x000fe20003f64070 */
[----:B------:R-:W-:Y:S01]  /*2ea0*/  @!P2 IMAD.MOV R67, RZ, RZ, -R67 ;  /* 0x000000ffff43a224 */ /* 0x000fe200078e0a43 */
[----:B------:R-:W-:Y:S01]  /*2eb0*/  STL [R1+0x1abc], R63 ;  /* 0x001abc3f01007387 */ /* 0x000fe20000100800 */
[----:B------:R-:W-:Y:S01]  /*2ec0*/  IMAD.HI.U32 R3, R0, R5, RZ ;  /* 0x0000000500037227 */ /* 0x000fe200078e00ff */
[----:B------:R-:W-:-:S02]  /*2ed0*/  IABS R73, R6 ;  /* 0x0000000600497213 */ /* 0x000fc40000000000 */
[----:B------:R-:W-:Y:S01]  /*2ee0*/  STL [R1+0x1ac0], R64 ;  /* 0x001ac04001007387 */ /* 0x000fe20000100800 */
[----:B------:R-:W-:Y:S02]  /*2ef0*/  IMAD.MOV R72, RZ, RZ, -R3 ;  /* 0x000000ffff487224 */ /* 0x000fe400078e0a03 */
[--C-:B------:R-:W-:Y:S01]  /*2f00*/  @!P6 IMAD.IADD R71, R71, 0x1, -R56.reuse ;  /* 0x000000014747e824 */ /* 0x100fe200078e0a38 */
[----:B------:R-:W-:Y:S01]  /*2f10*/  @!P0 IADD3 R68, R68, -R56, RZ ;  /* 0x8000003844448210 */ /* 0x000fe20007ffe0ff */
[--C-:B------:R-:W-:Y:S01]  /*2f20*/  @!P4 IMAD.IADD R70, R70, 0x1, -R56.reuse ;  /* 0x000000014646c824 */ /* 0x100fe200078e0a38 */
[----:B------:R-:W-:Y:S01]  /*2f30*/  ISETP.GE.AND P0, PT, R10, RZ, PT ;  /* 0x000000ff0a00720c */ /* 0x000fe20003f06270 */
[----:B------:R-:W-:Y:S01]  /*2f40*/  @!P3 IMAD.IADD R69, R69, 0x1, -R56 ;  /* 0x000000014545b824 */ /* 0x000fe200078e0a38 */
[C---:B------:R-:W-:Y:S01]  /*2f50*/  ISETP.GT.U32.AND P2, PT, R56.reuse, R71, PT ;  /* 0x000000473800720c */ /* 0x040fe20003f44070 */
[C---:B------:R-:W-:Y:S01]  /*2f60*/  IMAD R72, R56.reuse, R72, R5 ;  /* 0x0000004838487224 */ /* 0x040fe200078e0205 */
[----:B------:R-:W-:Y:S01]  /*2f70*/  ISETP.GT.U32.AND P6, PT, R56, R70, PT ;  /* 0x000000463800720c */ /* 0x000fe20003fc4070 */
[----:B------:R-:W-:Y:S01]  /*2f80*/  IMAD.HI.U32 R3, R0, R73, RZ ;  /* 0x0000004900037227 */ /* 0x000fe200078e00ff */
[C---:B------:R-:W-:Y:S01]  /*2f90*/  ISETP.GT.U32.AND P4, PT, R56.reuse, R69, PT ;  /* 0x000000453800720c */ /* 0x040fe20003f84070 */
[----:B------:R-:W-:Y:S01]  /*2fa0*/  STL [R1+0x1ac4], R65 ;  /* 0x001ac44101007387 */ /* 0x000fe20000100800 */
[----:B------:R-:W-:Y:S01]  /*2fb0*/  ISETP.GE.AND P3, PT, R11, RZ, PT ;  /* 0x000000ff0b00720c */ /* 0x000fe20003f66270 */
[----:B------:R-:W-:Y:S01]  /*2fc0*/  @!P1 IMAD.MOV R68, RZ, RZ, -R68 ;  /* 0x000000ffff449224 */ /* 0x000fe200078e0a44 */
[----:B------:R-:W-:Y:S01]  /*2fd0*/  ISETP.GT.U32.AND P1, PT, R56, R72, PT ;  /* 0x000000483800720c */ /* 0x000fe20003f24070 */
[----:B------:R-:W-:-:S02]  /*2fe0*/  VIADD R7, R2, 0x36 ;  /* 0x0000003602077836 */ /* 0x000fc40000000000 */
[----:B------:R-:W-:Y:S01]  /*2ff0*/  @!P5 IMAD.MOV R66, RZ, RZ, -R66 ;  /* 0x000000ffff42d224 */ /* 0x000fe200078e0a42 */
[----:B------:R-:W-:Y:S01]  /*3000*/  ISETP.GE.AND P5, PT, R9, RZ, PT ;  /* 0x000000ff0900720c */ /* 0x000fe20003fa6270 */
[----:B------:R-:W-:Y:S01]  /*3010*/  IMAD.MOV R3, RZ, RZ, -R3 ;  /* 0x000000ffff037224 */ /* 0x000fe200078e0a03 */
[----:B------:R-:W-:Y:S01]  /*3020*/  IABS R5, R7 ;  /* 0x0000000700057213 */ /* 0x000fe20000000000 */
[----:B------:R-:W-:Y:S01]  /*3030*/  @!P2 IMAD.IADD R71, R71, 0x1, -R56 ;  /* 0x000000014747a824 */ /* 0x000fe200078e0a38 */
[----:B------:R-:W-:Y:S01]  /*3040*/  ISETP.GE.AND P2, PT, R6, RZ, PT ;  /* 0x000000ff0600720c */ /* 0x000fe20003f46270 */
[----:B------:R-:W-:Y:S01]  /*3050*/  IMAD R73, R56, R3, R73 ;  /* 0x0000000338497224 */ /* 0x000fe200078e0249 */
[----:B------:R-:W-:Y:S01]  /*3060*/  @!P6 IADD3 R70, R70, -R56, RZ ;  /* 0x800000384646e210 */ /* 0x000fe20007ffe0ff */
[----:B------:R-:W-:Y:S02]  /*3070*/  VIADD R6, R2, 0x38 ;  /* 0x0000003802067836 */ /* 0x000fe40000000000 */
[----:B------:R-:W-:Y:S01]  /*3080*/  IMAD.HI.U32 R3, R0, R5, RZ ;  /* 0x0000000500037227 */ /* 0x000fe200078e00ff */
[----:B------:R-:W-:-:S03]  /*3090*/  ISETP.GT.U32.AND P6, PT, R56, R73, PT ;  /* 0x000000493800720c */ /* 0x000fc60003fc4070 */
[--C-:B------:R-:W-:Y:S01]  /*30a0*/  @!P4 IMAD.IADD R69, R69, 0x1, -R56.reuse ;  /* 0x000000014545c824 */ /* 0x100fe200078e0a38 */
[----:B------:R-:W-:Y:S01]  /*30b0*/  ISETP.GE.AND P4, PT, R4, RZ, PT ;  /* 0x000000ff0400720c */ /* 0x000fe20003f86270 */
[----:B------:R-:W-:Y:S01]  /*30c0*/  @!P1 IMAD.IADD R72, R72, 0x1, -R56 ;  /* 0x0000000148489824 */ /* 0x000fe200078e0a38 */
[----:B------:R-:W-:Y:S01]  /*30d0*/  ISETP.GE.AND P1, PT, R7, RZ, PT ;  /* 0x000000ff0700720c */ /* 0x000fe20003f26270 */
[----:B------:R-:W-:Y:S01]  /*30e0*/  IMAD.MOV R3, RZ, RZ, -R3 ;  /* 0x000000ffff037224 */ /* 0x000fe200078e0a03 */
[----:B------:R-:W-:Y:S01]  /*30f0*/  IABS R7, R6 ;  /* 0x0000000600077213 */ /* 0x000fe20000000000 */
[----:B------:R-:W-:Y:S01]  /*3100*/  @!P5 IMAD.MOV R69, RZ, RZ, -R69 ;  /* 0x000000ffff45d224 */ /* 0x000fe200078e0a45 */
[C---:B------:R-:W-:Y:S01]  /*3110*/  ISETP.GT.U32.AND P5, PT, R56.reuse, R72, PT ;  /* 0x000000483800720c */ /* 0x040fe20003fa4070 */
[----:B------:R-:W-:Y:S02]  /*3120*/  IMAD R74, R56, R3, R5 ;  /* 0x00000003384a7224 */ /* 0x000fe400078e0205 */
[----:B------:R-:W-:-:S04]  /*3130*/  IMAD.HI.U32 R3, R0, R7, RZ ;  /* 0x0000000700037227 */ /* 0x000fc800078e00ff */
[----:B------:R-:W-:Y:S01]  /*3140*/  @!P6 IMAD.IADD R73, R73, 0x1, -R56 ;  /* 0x000000014949e824 */ /* 0x000fe200078e0a38 */
[----:B------:R-:W-:Y:S01]  /*3150*/  IADD3 R3, -R3, RZ, RZ ;  /* 0x000000ff03037210 */ /* 0x000fe20007ffe1ff */
[----:B------:R-:W-:Y:S02]  /*3160*/  VIADD R9, R2, 0x37 ;  /* 0x0000003702097836 */ /* 0x000fe40000000000 */
[----:B------:R-:W-:Y:S01]  /*3170*/  @!P0 IMAD.MOV R70, RZ, RZ, -R70 ;  /* 0x000000ffff468224 */ /* 0x000fe200078e0a46 */
[----:B------:R-:W-:Y:S01]  /*3180*/  ISETP.GT.U32.AND P6, PT, R56, R73, PT ;  /* 0x000000493800720c */ /* 0x000fe20003fc4070 */
[----:B------:R-:W-:Y:S01]  /*3190*/  @!P5 IMAD.IADD R72, R72, 0x1, -R56 ;  /* 0x000000014848d824 */ /* 0x000fe200078e0a38 */
[----:B------:R-:W-:Y:S01]  /*31a0*/  IABS R75, R9 ;  /* 0x00000009004b7213 */ /* 0x000fe20000000000 */
[C---:B------:R-:W-:Y:S01]  /*31b0*/  IMAD R76, R56.reuse, R3, R7 ;  /* 0x00000003384c7224 */ /* 0x040fe200078e0207 */
[----:B------:R-:W-:Y:S01]  /*31c0*/  ISETP.GT.U32.AND P0, PT, R56, R74, PT ;  /* 0x0000004a3800720c */ /* 0x000fe20003f04070 */
[----:B------:R-:W-:-:S02]  /*31d0*/  @!P4 IMAD.MOV R72, RZ, RZ, -R72 ;  /* 0x000000ffff48c224 */ /* 0x000fc400078e0a48 */
[----:B------:R-:W-:Y:S01]  /*31e0*/  IMAD.HI.U32 R4, R0, R75, RZ ;  /* 0x0000004b00047227 */ /* 0x000fe200078e00ff */
[----:B------:R-:W-:-:S03]  /*31f0*/  ISETP.GT.U32.AND P4, PT, R56, R76, PT ;  /* 0x0000004c3800720c */ /* 0x000fc60003f84070 */
[----:B------:R-:W-:Y:S02]  /*3200*/  IMAD.MOV R4, RZ, RZ, -R4 ;  /* 0x000000ffff047224 */ /* 0x000fe400078e0a04 */
[--C-:B------:R-:W-:Y:S01]  /*3210*/  @!P6 IMAD.IADD R73, R73, 0x1, -R56.reuse ;  /* 0x000000014949e824 */ /* 0x100fe200078e0a38 */
[----:B------:R-:W-:Y:S01]  /*3220*/  ISETP.GE.AND P6, PT, R6, RZ, PT ;  /* 0x000000ff0600720c */ /* 0x000fe20003fc6270 */
[----:B------:R-:W-:Y:S02]  /*3230*/  IMAD R75, R56, R4, R75 ;  /* 0x00000004384b7224 */ /* 0x000fe400078e024b */
[C---:B------:R-:W-:Y:S02]  /*3240*/  VIADD R6, R2.reuse, 0x3a ;  /* 0x0000003a02067836 */ /* 0x040fe40000000000 */
[----:B------:R-:W-:Y:S01]  /*3250*/  VIADD R4, R2, 0x39 ;  /* 0x0000003902047836 */ /* 0x000fe20000000000 */
[----:B------:R-:W-:Y:S01]  /*3260*/  ISETP.GT.U32.AND P5, PT, R56, R75, PT ;  /* 0x0000004b3800720c */ /* 0x000fe20003fa4070 */
[--C-:B------:R-:W-:Y:S01]  /*3270*/  @!P4 IMAD.IADD R76, R76, 0x1, -R56.reuse ;  /* 0x000000014c4cc824 */ /* 0x100fe200078e0a38 */
[----:B------:R-:W-:Y:S01]  /*3280*/  IABS R7, R6 ;  /* 0x0000000600077213 */ /* 0x000fe20000000000 */
[----:B------:R-:W-:Y:S01]  /*3290*/  @!P0 IMAD.IADD R74, R74, 0x1, -R56 ;  /* 0x000000014a4a8824 */ /* 0x000fe200078e0a38 */
[----:B------:R-:W-:Y:S01]  /*32a0*/  IABS R77, R4 ;  /* 0x00000004004d7213 */ /* 0x000fe20000000000 */
[----:B------:R-:W-:Y:S01]  /*32b0*/  @!P2 IMAD.MOV R73, RZ, RZ, -R73 ;  /* 0x000000ffff49a224 */ /* 0x000fe200078e0a49 */
[----:B------:R-:W-:Y:S01]  /*32c0*/  ISETP.GE.AND P2, PT, R4, RZ, PT ;  /* 0x000000ff0400720c */ /* 0x000fe20003f46270 */
[----:B------:R-:W-:Y:S01]  /*32d0*/  IMAD.HI.U32 R4, R0, R7, RZ ;  /* 0x0000000700047227 */ /* 0x000fe200078e00ff */
[----:B------:R-:W-:-:S02]  /*32e0*/  ISETP.GT.U32.AND P4, PT, R56, R76, PT ;  /* 0x0000004c3800720c */ /* 0x000fc40003f84070 */
[----:B------:R-:W-:Y:S01]  /*32f0*/  ISETP.GT.U32.AND P0, PT, R56, R74, PT ;  /* 0x0000004a3800720c */ /* 0x000fe20003f04070 */
[----:B------:R-:W-:Y:S02]  /*3300*/  IMAD.MOV R4, RZ, RZ, -R4 ;  /* 0x000000ffff047224 */ /* 0x000fe400078e0a04 */
[----:B------:R-:W-:Y:S01]  /*3310*/  @!P3 IMAD.MOV R71, RZ, RZ, -R71 ;  /* 0x000000ffff47b224 */ /* 0x000fe200078e0a47 */
[----:B------:R-:W-:Y:S01]  /*3320*/  ISETP.GE.AND P3, PT, R9, RZ, PT ;  /* 0x000000ff0900720c */ /* 0x000fe20003f66270 */
[----:B------:R-:W-:Y:S02]  /*3330*/  VIADD R9, R2, 0x3b ;  /* 0x0000003b02097836 */ /* 0x000fe40000000000 */
[----:B------:R-:W-:Y:S02]  /*3340*/  @!P5 IMAD.IADD R75, R75, 0x1, -R56 ;  /* 0x000000014b4bd824 */ /* 0x000fe400078e0a38 */
[----:B------:R-:W-:Y:S01]  /*3350*/  IMAD.HI.U32 R3, R0, R77, RZ ;  /* 0x0000004d00037227 */ /* 0x000fe200078e00ff */
[----:B------:R-:W-:-:S02]  /*3360*/  IABS R79, R9 ;  /* 0x00000009004f7213 */ /* 0x000fc40000000000 */
[C---:B------:R-:W-:Y:S01]  /*3370*/  ISETP.GT.U32.AND P5, PT, R56.reuse, R75, PT ;  /* 0x0000004b3800720c */ /* 0x040fe20003fa4070 */
[----:B------:R-:W-:Y:S01]  /*3380*/  IMAD R78, R56, R4, R7 ;  /* 0x00000004384e7224 */ /* 0x000fe200078e0207 */
[----:B------:R-:W-:Y:S01]  /*3390*/  @!P0 IADD3 R74, R74, -R56, RZ ;  /* 0x800000384a4a8210 */ /* 0x000fe20007ffe0ff */
[----:B------:R-:W-:Y:S01]  /*33a0*/  IMAD.MOV R3, RZ, RZ, -R3 ;  /* 0x000000ffff037224 */ /* 0x000fe200078e0a03 */
[----:B------:R-:W-:Y:S01]  /*33b0*/  ISETP.GE.AND P0, PT, R6, RZ, PT ;  /* 0x000000ff0600720c */ /* 0x000fe20003f06270 */
[----:B------:R-:W-:Y:S01]  /*33c0*/  @!P4 IMAD.IADD R76, R76, 0x1, -R56 ;  /* 0x000000014c4cc824 */ /* 0x000fe200078e0a38 */
[C---:B------:R-:W-:Y:S01]  /*33d0*/  ISETP.GT.U32.AND P4, PT, R56.reuse, R78, PT ;  /* 0x0000004e3800720c */ /* 0x040fe20003f84070 */
[----:B------:R-:W-:Y:S02]  /*33e0*/  IMAD R77, R56, R3, R77 ;  /* 0x00000003384d7224 */ /* 0x000fe400078e024d */
[----:B------:R-:W-:-:S04]  /*33f0*/  IMAD.HI.U32 R5, R0, R79, RZ ;  /* 0x0000004f00057227 */ /* 0x000fc800078e00ff */
[----:B------:R-:W-:Y:S01]  /*3400*/  @!P1 IMAD.MOV R74, RZ, RZ, -R74 ;  /* 0x000000ffff4a9224 */ /* 0x000fe200078e0a4a */
[----:B------:R-:W-:Y:S01]  /*3410*/  ISETP.GT.U32.AND P1, PT, R56, R77, PT ;  /* 0x0000004d3800720c */ /* 0x000fe20003f24070 */
[----:B------:R-:W-:Y:S02]  /*3420*/  IMAD.MOV R5, RZ, RZ, -R5 ;  /* 0x000000ffff057224 */ /* 0x000fe400078e0a05 */
[C---:B------:R-:W-:Y:S02]  /*3430*/  VIADD R3, R2.reuse, 0x3c ;  /* 0x0000003c02037836 */ /* 0x040fe40000000000 */
[----:B------:R-:W-:Y:S02]  /*3440*/  VIADD R10, R2, 0x3d ;  /* 0x0000003d020a7836 */ /* 0x000fe40000000000 */
[--C-:B------:R-:W-:Y:S01]  /*3450*/  @!P5 IMAD.IADD R75, R75, 0x1, -R56.reuse ;  /* 0x000000014b4bd824 */ /* 0x100fe200078e0a38 */
[----:B------:R-:W-:Y:S01]  /*3460*/  IABS R7, R3 ;  /* 0x0000000300077213 */ /* 0x000fe20000000000 */
[----:B------:R-:W-:Y:S01]  /*3470*/  IMAD R79, R56, R5, R79 ;  /* 0x00000005384f7224 */ /* 0x000fe200078e024f */
[----:B------:R-:W-:Y:S01]  /*3480*/  IABS R81, R10 ;  /* 0x0000000a00517213 */ /* 0x000fe20000000000 */
[----:B------:R-:W-:Y:S01]  /*3490*/  @!P4 IMAD.IADD R78, R78, 0x1, -R56 ;  /* 0x000000014e4ec824 */ /* 0x000fe200078e0a38 */
[----:B------:R-:W-:Y:S01]  /*34a0*/  ISETP.GE.AND P5, PT, R9, RZ, PT ;  /* 0x000000ff0900720c */ /* 0x000fe20003fa6270 */
[----:B------:R-:W-:Y:S01]  /*34b0*/  @!P3 IMAD.MOV R75, RZ, RZ, -R75 ;  /* 0x000000ffff4bb224 */ /* 0x000fe200078e0a4b */
[----:B------:R-:W-:Y:S01]  /*34c0*/  ISETP.GE.AND P3, PT, R3, RZ, PT ;  /* 0x000000ff0300720c */ /* 0x000fe20003f66270 */
[----:B------:R-:W-:Y:S01]  /*34d0*/  @!P6 IMAD.MOV R76, RZ, RZ, -R76 ;  /* 0x000000ffff4ce224 */ /* 0x000fe200078e0a4c */
[----:B------:R-:W-:Y:S01]  /*34e0*/  ISETP.GT.U32.AND P4, PT, R56, R78, PT ;  /* 0x0000004e3800720c */ /* 0x000fe20003f84070 */
[----:B------:R-:W-:Y:S01]  /*34f0*/  IMAD.HI.U32 R3, R0, R7, RZ ;  /* 0x0000000700037227 */ /* 0x000fe200078e00ff */
[----:B------:R-:W-:-:S03]  /*3500*/  ISETP.GT.U32.AND P6, PT, R56, R79, PT ;  /* 0x0000004f3800720c */ /* 0x000fc60003fc4070 */
[----:B------:R-:W-:-:S04]  /*3510*/  IMAD.HI.U32 R4, R0, R81, RZ ;  /* 0x0000005100047227 */ /* 0x000fc800078e00ff */
[----:B------:R-:W-:Y:S02]  /*3520*/  VIADD R11, R2, 0x3e ;  /* 0x0000003e020b7836 */ /* 0x000fe40000000000 */
[----:B------:R-:W-:Y:S02]  /*3530*/  @!P1 IMAD.IADD R77, R77, 0x1, -R56 ;  /* 0x000000014d4d9824 */ /* 0x000fe400078e0a38 */
[----:B------:R-:W-:Y:S01]  /*3540*/  IMAD.MOV R3, RZ, RZ, -R3 ;  /* 0x000000ffff037224 */ /* 0x000fe200078e0a03 */
[----:B------:R-:W-:Y:S01]  /*3550*/  IABS R9, R11 ;  /* 0x0000000b00097213 */ /* 0x000fe20000000000 */
[----:B------:R-:W-:Y:S01]  /*3560*/  IMAD.MOV R4, RZ, RZ, -R4 ;  /* 0x000000ffff047224 */ /* 0x000fe200078e0a04 */
[C---:B------:R-:W-:Y:S01]  /*3570*/  ISETP.GT.U32.AND P1, PT, R56.reuse, R77, PT ;  /* 0x0000004d3800720c */ /* 0x040fe20003f24070 */
[C---:B------:R-:W-:Y:S02]  /*3580*/  IMAD R80, R56.reuse, R3, R7 ;  /* 0x0000000338507224 */ /* 0x040fe400078e0207 */
[----:B------:R-:W-:-:S02]  /*3590*/  IMAD R81, R56, R4, R81 ;  /* 0x0000000438517224 */ /* 0x000fc400078e0251 */
[----:B------:R-:W-:-:S04]  /*35a0*/  IMAD.HI.U32 R5, R0, R9, RZ ;  /* 0x0000000900057227 */ /* 0x000fc800078e00ff */
[--C-:B------:R-:W-:Y:S01]  /*35b0*/  @!P4 IMAD.IADD R78, R78, 0x1, -R56.reuse ;  /* 0x000000014e4ec824 */ /* 0x100fe200078e0a38 */
[C---:B------:R-:W-:Y:S01]  /*35c0*/  ISETP.GT.U32.AND P4, PT, R56.reuse, R80, PT ;  /* 0x000000503800720c */ /* 0x040fe20003f84070 */
[----:B------:R-:W-:Y:S01]  /*35d0*/  @!P6 IMAD.IADD R79, R79, 0x1, -R56 ;  /* 0x000000014f4fe824 */ /* 0x000fe200078e0a38 */
[----:B------:R-:W-:Y:S01]  /*35e0*/  ISETP.GT.U32.AND P6, PT, R56, R81, PT ;  /* 0x000000513800720c */ /* 0x000fe20003fc4070 */
[----:B------:R-:W-:Y:S01]  /*35f0*/  IMAD.MOV R5, RZ, RZ, -R5 ;  /* 0x000000ffff057224 */ /* 0x000fe200078e0a05 */
[----:B------:R-:W-:Y:S01]  /*3600*/  @!P1 IADD3 R77, R77, -R56, RZ ;  /* 0x800000384d4d9210 */ /* 0x000fe20007ffe0ff */
[----:B------:R-:W-:Y:S01]  /*3610*/  IMAD.HI.U32 R6, R0, R83, RZ ;  /* 0x0000005300067227 */ /* 0x000fe200078e00ff */
[----:B------:R-:W-:-:S03]  /*3620*/  ISETP.GE.AND P1, PT, R10, RZ, PT ;  /* 0x000000ff0a00720c */ /* 0x000fc60003f26270 */
[----:B------:R-:W-:Y:S02]  /*3630*/  IMAD R82, R56, R5, R9 ;  /* 0x0000000538527224 */ /* 0x000fe400078e0209 */
[C---:B------:R-:W-:Y:S02]  /*3640*/  VIADD R9, R2.reuse, 0x40 ;  /* 0x0000004002097836 */ /* 0x040fe40000000000 */
[----:B------:R-:W-:Y:S02]  /*3650*/  VIADD R10, R2, 0x41 ;  /* 0x00000041020a7836 */ /* 0x000fe40000000000 */
[--C-:B------:R-:W-:Y:S01]  /*3660*/  @!P4 IMAD.IADD R80, R80, 0x1, -R56.reuse ;  /* 0x000000015050c824 */ /* 0x100fe200078e0a38 */
[----:B------:R-:W-:Y:S01]  /*3670*/  IABS R5, R9 ;  /* 0x0000000900057213 */ /* 0x000fe20000000000 */
[----:B------:R-:W-:Y:S01]  /*3680*/  @!P6 IMAD.IADD R81, R81, 0x1, -R56 ;  /* 0x000000015151e824 */ /* 0x000fe200078e0a38 */
[----:B------:R-:W-:Y:S01]  /*3690*/  IABS R85, R10 ;  /* 0x0000000a00557213 */ /* 0x000fe20000000000 */
[----:B------:R-:W-:Y:S01]  /*36a0*/  @!P2 IMAD.MOV R77, RZ, RZ, -R77 ;  /* 0x000000ffff4da224 */ /* 0x000fe200078e0a4d */
[----:B------:R-:W-:Y:S01]  /*36b0*/  ISETP.GT.U32.AND P4, PT, R56, R79, PT ;  /* 0x0000004f3800720c */ /* 0x000fe20003f84070 */
[----:B------:R-:W-:Y:S01]  /*36c0*/  IMAD.HI.U32 R3, R0, R5, RZ ;  /* 0x0000000500037227 */ /* 0x000fe200078e00ff */
[----:B------:R-:W-:-:S02]  /*36d0*/  ISETP.GT.U32.AND P2, PT, R56, R80, PT ;  /* 0x000000503800720c */ /* 0x000fc40003f44070 */
[----:B------:R-:W-:Y:S01]  /*36e0*/  ISETP.GT.U32.AND P6, PT, R56, R81, PT ;  /* 0x000000513800720c */ /* 0x000fe20003fc4070 */
[----:B------:R-:W-:Y:S01]  /*36f0*/  IMAD.MOV R6, RZ, RZ, -R6 ;  /* 0x000000ffff067224 */ /* 0x000fe200078e0a06 */
[----:B------:R-:W-:Y:S01]  /*3700*/  IADD3 R3, -R3, RZ, RZ ;  /* 0x000000ff03037210 */ /* 0x000fe20007ffe1ff */
[----:B------:R-:W-:-:S04]  /*3710*/  IMAD.HI.U32 R4, R0, R85, RZ ;  /* 0x0000005500047227 */ /* 0x000fc800078e00ff */
[C---:B------:R-:W-:Y:S02]  /*3720*/  IMAD R83, R56.reuse, R6, R83 ;  /* 0x0000000638537224 */ /* 0x040fe400078e0253 */
[----:B------:R-:W-:Y:S02]  /*3730*/  IMAD.MOV R6, RZ, RZ, -R4 ;  /* 0x000000ffff067224 */ /* 0x000fe400078e0a04 */
[----:B------:R-:W-:Y:S01]  /*3740*/  @!P0 IMAD.MOV R78, RZ, RZ, -R78 ;  /* 0x000000ffff4e8224 */ /* 0x000fe200078e0a4e */
[C---:B------:R-:W-:Y:S01]  /*3750*/  ISETP.GT.U32.AND P0, PT, R56.reuse, R82, PT ;  /* 0x000000523800720c */ /* 0x040fe20003f04070 */
[--C-:B------:R-:W-:Y:S01]  /*3760*/  @!P4 IMAD.IADD R79, R79, 0x1, -R56.reuse ;  /* 0x000000014f4fc824 */ /* 0x100fe200078e0a38 */
[C---:B------:R-:W-:Y:S01]  /*3770*/  ISETP.GT.U32.AND P4, PT, R56.reuse, R83, PT ;  /* 0x000000533800720c */ /* 0x040fe20003f84070 */
[C---:B------:R-:W-:Y:S02]  /*3780*/  IMAD R84, R56.reuse, R3, R5 ;  /* 0x0000000338547224 */ /* 0x040fe400078e0205 */
[----:B------:R-:W-:Y:S01]  /*3790*/  IMAD R85, R56, R6, R85 ;  /* 0x0000000638557224 */ /* 0x000fe200078e0255 */
[----:B------:R-:W-:Y:S01]  /*37a0*/  IADD3 R6, R2, 0x44, RZ ;  /* 0x0000004402067810 */ /* 0x000fe20007ffe0ff */
[--C-:B------:R-:W-:Y:S01]  /*37b0*/  @!P2 IMAD.IADD R80, R80, 0x1, -R56.reuse ;  /* 0x000000015050a824 */ /* 0x100fe200078e0a38 */
[C---:B------:R-:W-:Y:S01]  /*37c0*/  ISETP.GT.U32.AND P2, PT, R56.reuse, R84, PT ;  /* 0x000000543800720c */ /* 0x040fe20003f44070 */
[----:B------:R-:W-:Y:S01]  /*37d0*/  @!P6 IMAD.IADD R81, R81, 0x1, -R56 ;  /* 0x000000015151e824 */ /* 0x000fe200078e0a38 */
[----:B------:R-:W-:Y:S01]  /*37e0*/  ISETP.GT.U32.AND P6, PT, R56, R85, PT ;  /* 0x000000553800720c */ /* 0x000fe20003fc4070 */
[C---:B------:R-:W-:Y:S01]  /*37f0*/  VIADD R13, R2.reuse, 0x42 ;  /* 0x00000042020d7836 */ /* 0x040fe20000000000 */
[----:B------:R-:W-:Y:S01]  /*3800*/  IABS R5, R6 ;  /* 0x0000000600057213 */ /* 0x000fe20000000000 */
[----:B------:R-:W-:-:S02]  /*3810*/  VIADD R14, R2, 0x43 ;  /* 0x00000043020e7836 */ /* 0x000fc40000000000 */
[--C-:B------:R-:W-:Y:S01]  /*3820*/  @!P0 IMAD.IADD R82, R82, 0x1, -R56.reuse ;  /* 0x0000000152528824 */ /* 0x100fe200078e0a38 */
[----:B------:R-:W-:Y:S01]  /*3830*/  IABS R7, R13 ;  /* 0x0000000d00077213 */ /* 0x000fe20000000000 */
[--C-:B------:R-:W-:Y:S01]  /*3840*/  @!P4 IMAD.IADD R83, R83, 0x1, -R56.reuse ;  /* 0x000000015353c824 */ /* 0x100fe200078e0a38 */
[----:B------:R-:W-:Y:S01]  /*3850*/  IABS R87, R14 ;  /* 0x0000000e00577213 */ /* 0x000fe20000000000 */
[----:B------:R-:W-:Y:S01]  /*3860*/  @!P5 IMAD.MOV R79, RZ, RZ, -R79 ;  /* 0x000000ffff4fd224 */ /* 0x000fe200078e0a4f */
[----:B------:R-:W-:Y:S01]  /*3870*/  ISETP.GE.AND P4, PT, R12, RZ, PT ;  /* 0x000000ff0c00720c */ /* 0x000fe20003f86270 */
[--C-:B------:R-:W-:Y:S01]  /*3880*/  @!P2 IMAD.IADD R84, R84, 0x1, -R56.reuse ;  /* 0x000000015454a824 */ /* 0x100fe200078e0a38 */
[C---:B------:R-:W-:Y:S01]  /*3890*/  ISETP.GT.U32.AND P2, PT, R56.reuse, R82, PT ;  /* 0x000000523800720c */ /* 0x040fe20003f44070 */
[----:B------:R-:W-:Y:S01]  /*38a0*/  @!P6 IMAD.IADD R85, R85, 0x1, -R56 ;  /* 0x000000015555e824 */ /* 0x000fe200078e0a38 */
[----:B------:R-:W-:Y:S01]  /*38b0*/  ISETP.GT.U32.AND P6, PT, R56, R83, PT ;  /* 0x000000533800720c */ /* 0x000fe20003fc4070 */
[----:B------:R-:W-:Y:S01]  /*38c0*/  IMAD.HI.U32 R3, R0, R7, RZ ;  /* 0x0000000700037227 */ /* 0x000fe200078e00ff */
[----:B------:R-:W-:-:S02]  /*38d0*/  ISETP.GT.U32.AND P5, PT, R56, R84, PT ;  /* 0x000000543800720c */ /* 0x000fc40003fa4070 */
[----:B------:R-:W-:Y:S01]  /*38e0*/  ISETP.GE.AND P0, PT, R11, RZ, PT ;  /* 0x000000ff0b00720c */ /* 0x000fe20003f06270 */
[----:B------:R-:W-:-:S04]  /*38f0*/  IMAD.HI.U32 R4, R0, R87, RZ ;  /* 0x0000005700047227 */ /* 0x000fc800078e00ff */
[----:B------:R-:W-:Y:S02]  /*3900*/  IMAD.MOV R3, RZ, RZ, -R3 ;  /* 0x000000ffff037224 */ /* 0x000fe400078e0a03 */
[----:B------:R-:W-:Y:S02]  /*3910*/  IMAD.MOV R4, RZ, RZ, -R4 ;  /* 0x000000ffff047224 */ /* 0x000fe400078e0a04 */
[C---:B------:R-:W-:Y:S02]  /*3920*/  IMAD R86, R56.reuse, R3, R7 ;  /* 0x0000000338567224 */ /* 0x040fe400078e0207 */
[----:B------:R-:W-:Y:S02]  /*3930*/  IMAD R87, R56, R4, R87 ;  /* 0x0000000438577224 */ /* 0x000fe400078e0257 */
[----:B------:R-:W-:Y:S02]  /*3940*/  VIADD R7, R2, 0x45 ;  /* 0x0000004502077836 */ /* 0x000fe40000000000 */
[----:B------:R-:W-:Y:S01]  /*3950*/  @!P3 IMAD.MOV R80, RZ, RZ, -R80 ;  /* 0x000000ffff50b224 */ /* 0x000fe200078e0a50 */
[----:B------:R-:W-:Y:S01]  /*3960*/  ISETP.GT.U32.AND P3, PT, R56, R85, PT ;  /* 0x000000553800720c */ /* 0x000fe20003f64070 */
[--C-:B------:R-:W-:Y:S01]  /*3970*/  @!P2 IMAD.IADD R82, R82, 0x1, -R56.reuse ;  /* 0x000000015252a824 */ /* 0x100fe200078e0a38 */
[----:B------:R-:W-:Y:S01]  /*3980*/  IABS R89, R7 ;  /* 0x0000000700597213 */ /* 0x000fe20000000000 */
[----:B------:R-:W-:Y:S01]  /*3990*/  @!P6 IMAD.IADD R83, R83, 0x1, -R56 ;  /* 0x000000015353e824 */ /* 0x000fe200078e0a38 */
[----:B------:R-:W-:Y:S01]  /*39a0*/  ISETP.GE.AND P2, PT, R9, RZ, PT ;  /* 0x000000ff0900720c */ /* 0x000fe20003f46270 */
[----:B------:R-:W-:Y:S01]  /*39b0*/  IMAD.HI.U32 R3, R0, R5, RZ ;  /* 0x0000000500037227 */ /* 0x000fe200078e00ff */
[----:B------:R-:W-:-:S03]  /*39c0*/  ISETP.GT.U32.AND P6, PT, R56, R87, PT ;  /* 0x000000573800720c */ /* 0x000fc60003fc4070 */
[----:B------:R-:W-:Y:S01]  /*39d0*/  @!P5 IMAD.IADD R84, R84, 0x1, -R56 ;  /* 0x000000015454d824 */ /* 0x000fe200078e0a38 */
[----:B------:R-:W-:Y:S01]  /*39e0*/  ISETP.GE.AND P5, PT, R10, RZ, PT ;  /* 0x000000ff0a00720c */ /* 0x000fe20003fa6270 */
[----:B------:R-:W-:Y:S01]  /*39f0*/  IMAD.HI.U32 R4, R0, R89, RZ ;  /* 0x0000005900047227 */ /* 0x000fe200078e00ff */
[----:B------:R-:W-:Y:S02]  /*3a00*/  IADD3 R10, R2, 0x4d, RZ ;  /* 0x0000004d020a7810 */ /* 0x000fe40007ffe0ff */
[----:B------:R-:W-:Y:S01]  /*3a10*/  @!P3 IADD3 R85, R85, -R56, RZ ;  /* 0x800000385555b210 */ /* 0x000fe20007ffe0ff */
[----:B------:R-:W-:Y:S01]  /*3a20*/  IMAD.MOV R3, RZ, RZ, -R3 ;  /* 0x000000ffff037224 */ /* 0x000fe200078e0a03 */
[----:B------:R-:W-:Y:S01]  /*3a30*/  ISETP.GE.AND P3, PT, R13, RZ, PT ;  /* 0x000000ff0d00720c */ /* 0x000fe20003f66270 */
[----:B------:R-:W-:Y:S01]  /*3a40*/  @!P1 IMAD.MOV R81, RZ, RZ, -R81 ;  /* 0x000000ffff519224 */ /* 0x000fe200078e0a51 */
[C---:B------:R-:W-:Y:S01]  /*3a50*/  ISETP.GT.U32.AND P1, PT, R56.reuse, R86, PT ;  /* 0x000000563800720c */ /* 0x040fe20003f24070 */
[----:B------:R-:W-:Y:S01]  /*3a60*/  IMAD.MOV R4, RZ, RZ, -R4 ;  /* 0x000000ffff047224 */ /* 0x000fe200078e0a04 */
[----:B------:R-:W-:Y:S01]  /*3a70*/  IABS R97, R10 ;  /* 0x0000000a00617213 */ /* 0x000fe20000000000 */
[----:B------:R-:W-:Y:S01]  /*3a80*/  IMAD R88, R56, R3, R5 ;  /* 0x0000000338587224 */ /* 0x000fe200078e0205 */
[----:B------:R-:W-:Y:S01]  /*3a90*/  IADD3 R13, R2, 0x6d, RZ ;  /* 0x0000006d020d7810 */ /* 0x000fe20007ffe0ff */
[----:B------:R-:W-:Y:S01]  /*3aa0*/  @!P6 IMAD.IADD R87, R87, 0x1, -R56 ;  /* 0x000000015757e824 */ /* 0x000fe200078e0a38 */
[----:B------:R-:W-:Y:S01]  /*3ab0*/  @!P5 IADD3 R85, -R85, RZ, RZ ;  /* 0x000000ff5555d210 */ /* 0x000fe20007ffe1ff */
[----:B------:R-:W-:Y:S01]  /*3ac0*/  IMAD R89, R56, R4, R89 ;  /* 0x0000000438597224 */ /* 0x000fe200078e0259 */
[----:B------:R-:W-:Y:S01]  /*3ad0*/  ISETP.GE.AND P6, PT, R6, RZ, PT ;  /* 0x000000ff0600720c */ /* 0x000fe20003fc6270 */
[----:B------:R-:W-:Y:S01]  /*3ae0*/  @!P2 IMAD.MOV R84, RZ, RZ, -R84 ;  /* 0x000000ffff54a224 */ /* 0x000fe200078e0a54 */
[C---:B------:R-:W-:Y:S01]  /*3af0*/  ISETP.GT.U32.AND P2, PT, R56.reuse, R88, PT ;  /* 0x000000583800720c */ /* 0x040fe20003f44070 */
[----:B------:R-:W-:Y:S01]  /*3b00*/  @!P4 IMAD.MOV R83, RZ, RZ, -R83 ;  /* 0x000000ffff53c224 */ /* 0x000fe200078e0a53 */
[----:B------:R-:W-:Y:S01]  /*3b10*/  ISETP.GT.U32.AND P4, PT, R56, R87, PT ;  /* 0x000000573800720c */ /* 0x000fe20003f84070 */
[----:B------:R-:W-:Y:S01]  /*3b20*/  @!P1 IMAD.IADD R86, R86, 0x1, -R56 ;  /* 0x0000000156569824 */ /* 0x000fe200078e0a38 */
[----:B------:R-:W-:Y:S01]  /*3b30*/  ISETP.GT.U32.AND P5, PT, R56, R89, PT ;  /* 0x000000593800720c */ /* 0x000fe20003fa4070 */
[----:B------:R-:W-:Y:S01]  /*3b40*/  VIADD R3, R2, 0x46 ;  /* 0x0000004602037836 */ /* 0x000fe20000000000 */
[----:B------:R-:W-:Y:S01]  /*3b50*/  ISETP.GE.AND P1, PT, R14, RZ, PT ;  /* 0x000000ff0e00720c */ /* 0x000fe20003f26270 */
[----:B------:R-:W-:Y:S01]  /*3b60*/  @!P0 IMAD.MOV R82, RZ, RZ, -R82 ;  /* 0x000000ffff528224 */ /* 0x000fe200078e0a52 */
[----:B------:R-:W-:Y:S01]  /*3b70*/  ISETP.GT.U32.AND P0, PT, R56, R86, PT ;  /* 0x000000563800720c */ /* 0x000fe20003f04070 */
[C---:B------:R-:W-:Y:S01]  /*3b80*/  VIADD R4, R2.reuse, 0x47 ;  /* 0x0000004702047836 */ /* 0x040fe20000000000 */
[----:B------:R-:W-:Y:S01]  /*3b90*/  IABS R5, R3 ;  /* 0x0000000300057213 */ /* 0x000fe20000000000 */
[----:B------:R-:W-:Y:S01]  /*3ba0*/  VIADD R6, R2, 0x48 ;  /* 0x0000004802067836 */ /* 0x000fe20000000000 */
[----:B------:R-:W-:Y:S01]  /*3bb0*/  IABS R131, R13 ;  /* 0x0000000d00837213 */ /* 0x000fe20000000000 */
[--C-:B------:R-:W-:Y:S01]  /*3bc0*/  @!P2 IMAD.IADD R88, R88, 0x1, -R56.reuse ;  /* 0x000000015858a824 */ /* 0x100fe200078e0a38 */
[----:B------:R-:W-:Y:S01]  /*3bd0*/  IABS R91, R4 ;  /* 0x00000004005b7213 */ /* 0x000fe20000000000 */
[--C-:B------:R-:W-:Y:S01]  /*3be0*/  @!P4 IMAD.IADD R87, R87, 0x1, -R56.reuse ;  /* 0x000000015757c824 */ /* 0x100fe200078e0a38 */
[----:B------:R-:W-:Y:S01]  /*3bf0*/  ISETP.GE.AND P4, PT, R3, RZ, PT ;  /* 0x000000ff0300720c */ /* 0x000fe20003f86270 */
[----:B------:R-:W-:Y:S01]  /*3c00*/  @!P5 IMAD.IADD R89, R89, 0x1, -R56 ;  /* 0x000000015959d824 */ /* 0x000fe200078e0a38 */
[----:B------:R-:W-:Y:S01]  /*3c10*/  ISETP.GT.U32.AND P5, PT, R56, R88, PT ;  /* 0x000000583800720c */ /* 0x000fe20003fa4070 */
[----:B------:R-:W-:Y:S01]  /*3c20*/  IMAD.HI.U32 R3, R0, R5, RZ ;  /* 0x0000000500037227 */ /* 0x000fe200078e00ff */
[----:B------:R-:W-:-:S03]  /*3c30*/  ISETP.GE.AND P2, PT, R4, RZ, PT ;  /* 0x000000ff0400720c */ /* 0x000fc60003f46270 */
[----:B------:R-:W-:Y:S02]  /*3c40*/  IMAD.MOV R3, RZ, RZ, -R3 ;  /* 0x000000ffff037224 */ /* 0x000fe400078e0a03 */
[----:B------:R-:W-:Y:S01]  /*3c50*/  @!P0 IMAD.IADD R86, R86, 0x1, -R56 ;  /* 0x0000000156568824 */ /* 0x000fe200078e0a38 */
[----:B------:R-:W-:Y:S01]  /*3c60*/  ISETP.GE.AND P0, PT, R7, RZ, PT ;  /* 0x000000ff0700720c */ /* 0x000fe20003f06270 */
[----:B------:R-:W-:Y:S01]  /*3c70*/  IMAD R90, R56, R3, R5 ;  /* 0x00000003385a7224 */ /* 0x000fe200078e0205 */
[----:B------:R-:W-:Y:S01]  /*3c80*/  IADD3 R3, R2, 0x49, RZ ;  /* 0x0000004902037810 */ /* 0x000fe20007ffe0ff */
[----:B------:R-:W-:-:S03]  /*3c90*/  IMAD.HI.U32 R4, R0, R91, RZ ;  /* 0x0000005b00047227 */ /* 0x000fc600078e00ff */
[----:B------:R-:W-:Y:S01]  /*3ca0*/  IABS R93, R3 ;  /* 0x00000003005d7213 */ /* 0x000fe20000000000 */
[----:B------:R-:W-:Y:S01]  /*3cb0*/  @!P3 IMAD.MOV R86, RZ, RZ, -R86 ;  /* 0x000000ffff56b224 */ /* 0x000fe200078e0a56 */
[----:B------:R-:W-:Y:S01]  /*3cc0*/  ISETP.GT.U32.AND P3, PT, R56, R89, PT ;  /* 0x000000593800720c */ /* 0x000fe20003f64070 */
[----:B------:R-:W-:Y:S01]  /*3cd0*/  @!P5 IMAD.IADD R88, R88, 0x1, -R56 ;  /* 0x000000015858d824 */ /* 0x000fe200078e0a38 */
[----:B------:R-:W-:Y:S01]  /*3ce0*/  ISETP.GT.U32.AND P5, PT, R56, R90, PT ;  /* 0x0000005a3800720c */ /* 0x000fe20003fa4070 */
[----:B------:R-:W-:Y:S02]  /*3cf0*/  IMAD.MOV R4, RZ, RZ, -R4 ;  /* 0x000000ffff047224 */ /* 0x000fe400078e0a04 */
[----:B------:R-:W-:Y:S01]  /*3d00*/  @!P1 IMAD.MOV R87, RZ, RZ, -R87 ;  /* 0x000000ffff579224 */ /* 0x000fe200078e0a57 */
[----:B------:R-:W-:Y:S01]  /*3d10*/  ISETP.GE.AND P1, PT, R6, RZ, PT ;  /* 0x000000ff0600720c */ /* 0x000fe20003f26270 */
[----:B------:R-:W-:Y:S01]  /*3d20*/  IMAD R91, R56, R4, R91 ;  /* 0x00000004385b7224 */ /* 0x000fe200078e025b */
[----:B------:R-:W-:Y:S01]  /*3d30*/  IABS R6, R6 ;  /* 0x0000000600067213 */ /* 0x000fe20000000000 */
[----:B------:R-:W-:-:S02]  /*3d40*/  @!P6 IMAD.MOV R88, RZ, RZ, -R88 ;  /* 0x000000ffff58e224 */ /* 0x000fc400078e0a58 */
[----:B------:R-:W-:Y:S01]  /*3d50*/  VIADD R4, R2, 0x4a ;  /* 0x0000004a02047836 */ /* 0x000fe20000000000 */
[----:B------:R-:W-:Y:S01]  /*3d60*/  ISETP.GT.U32.AND P6, PT, R56, R91, PT ;  /* 0x0000005b3800720c */ /* 0x000fe20003fc4070 */
[----:B------:R-:W-:Y:S02]  /*3d70*/  IMAD.MOV.U32 R5, RZ, RZ, R6 ;  /* 0x000000ffff057224 */ /* 0x000fe400078e0006 */
[----:B------:R-:W-:Y:S01]  /*3d80*/  @!P3 IMAD.IADD R89, R89, 0x1, -R56 ;  /* 0x000000015959b824 */ /* 0x000fe200078e0a38 */
[----:B------:R-:W-:Y:S01]  /*3d90*/  ISETP.GE.AND P3, PT, R3, RZ, PT ;  /* 0x000000ff0300720c */ /* 0x000fe20003f66270 */
[----:B------:R-:W-:-:S04]  /*3da0*/  IMAD.HI.U32 R3, R0, R5, RZ ;  /* 0x0000000500037227 */ /* 0x000fc800078e00ff */
[--C-:B------:R-:W-:Y:S02]  /*3db0*/  @!P5 IMAD.IADD R90, R90, 0x1, -R56.reuse ;  /* 0x000000015a5ad824 */ /* 0x100fe400078e0a38 */
[----:B------:R-:W-:Y:S02]  /*3dc0*/  IMAD.MOV R92, RZ, RZ, -R3 ;  /* 0x000000ffff5c7224 */ /* 0x000fe400078e0a03 */
[----:B------:R-:W-:Y:S01]  /*3dd0*/  @!P0 IMAD.MOV R89, RZ, RZ, -R89 ;  /* 0x000000ffff598224 */ /* 0x000fe200078e0a59 */
[----:B------:R-:W-:Y:S01]  /*3de0*/  ISETP.GT.U32.AND P5, PT, R56, R90, PT ;  /* 0x0000005a3800720c */ /* 0x000fe20003fa4070 */
[----:B------:R-:W-:Y:S01]  /*3df0*/  IMAD.HI.U32 R3, R0, R93, RZ ;  /* 0x0000005d00037227 */ /* 0x000fe200078e00ff */
[----:B------:R-:W-:Y:S02]  /*3e00*/  ISETP.GE.AND P0, PT, R4, RZ, PT ;  /* 0x000000ff0400720c */ /* 0x000fe40003f06270 */
[----:B------:R-:W-:Y:S01]  /*3e10*/  IABS R4, R4 ;  /* 0x0000000400047213 */ /* 0x000fe20000000000 */
[----:B------:R-:W-:Y:S01]  /*3e20*/  VIADD R6, R2, 0x4b ;  /* 0x0000004b02067836 */ /* 0x000fe20000000000 */
[----:B------:R-:W-:Y:S01]  /*3e30*/  IADD3 R3, -R3, RZ, RZ ;  /* 0x000000ff03037210 */ /* 0x000fe20007ffe1ff */
[----:B------:R-:W-:-:S02]  /*3e40*/  @!P6 IMAD.IADD R91, R91, 0x1, -R56 ;  /* 0x000000015b5be824 */ /* 0x000fc400078e0a38 */
[C---:B------:R-:W-:Y:S01]  /*3e50*/  IMAD R92, R56.reuse, R92, R5 ;  /* 0x0000005c385c7224 */ /* 0x040fe200078e0205 */
[----:B------:R-:W-:Y:S01]  /*3e60*/  IABS R95, R6 ;  /* 0x00000006005f7213 */ /* 0x000fe20000000000 */
[----:B------:R-:W-:Y:S01]  /*3e70*/  IMAD.MOV.U32 R5, RZ, RZ, R4 ;  /* 0x000000ffff057224 */ /* 0x000fe200078e0004 */
[C---:B------:R-:W-:Y:S01]  /*3e80*/  ISETP.GT.U32.AND P6, PT, R56.reuse, R91, PT ;  /* 0x0000005b3800720c */ /* 0x040fe20003fc4070 */
[----:B------:R-:W-:Y:S02]  /*3e90*/  IMAD R93, R56, R3, R93 ;  /* 0x00000003385d7224 */ /* 0x000fe400078e025d */
[----:B------:R-:W-:-:S04]  /*3ea0*/  IMAD.HI.U32 R3, R0, R5, RZ ;  /* 0x0000000500037227 */ /* 0x000fc800078e00ff */
[----:B------:R-:W-:Y:S01]  /*3eb0*/  @!P5 IMAD.IADD R90, R90, 0x1, -R56 ;  /* 0x000000015a5ad824 */ /* 0x000fe200078e0a38 */
[----:B------:R-:W-:Y:S01]  /*3ec0*/  ISETP.GT.U32.AND P5, PT, R56, R92, PT ;  /* 0x0000005c3800720c */ /* 0x000fe20003fa4070 */
[----:B------:R-:W-:-:S04]  /*3ed0*/  IMAD.HI.U32 R4, R0, R95, RZ ;  /* 0x0000005f00047227 */ /* 0x000fc800078e00ff */
[----:B------:R-:W-:Y:S02]  /*3ee0*/  IMAD.MOV R3, RZ, RZ, -R3 ;  /* 0x000000ffff037224 */ /* 0x000fe400078e0a03 */
[----:B------:R-:W-:Y:S02]  /*3ef0*/  IMAD.MOV R4, RZ, RZ, -R4 ;  /* 0x000000ffff047224 */ /* 0x000fe400078e0a04 */
[C---:B------:R-:W-:Y:S02]  /*3f00*/  IMAD R94, R56.reuse, R3, R5 ;  /* 0x00000003385e7224 */ /* 0x040fe400078e0205 */
[C---:B------:R-:W-:Y:S02]  /*3f10*/  IMAD R95, R56.reuse, R4, R95 ;  /* 0x00000004385f7224 */ /* 0x040fe400078e025f */
[----:B------:R-:W-:Y:S01]  /*3f20*/  @!P6 IMAD.IADD R91, R91, 0x1, -R56 ;  /* 0x000000015b5be824 */ /* 0x000fe200078e0a38 */
[----:B------:R-:W-:Y:S01]  /*3f30*/  ISETP.GT.U32.AND P6, PT, R56, R94, PT ;  /* 0x0000005e3800720c */ /* 0x000fe20003fc4070 */
[----:B------:R-:W-:-:S02]  /*3f40*/  VIADD R9, R2, 0x4c ;  /* 0x0000004c02097836 */ /* 0x000fc40000000000 */
[----:B------:R-:W-:Y:S01]  /*3f50*/  @!P5 IMAD.IADD R92, R92, 0x1, -R56 ;  /* 0x000000015c5cd824 */ /* 0x000fe200078e0a38 */
[----:B------:R-:W-:Y:S01]  /*3f60*/  ISETP.GT.U32.AND P5, PT, R56, R95, PT ;  /* 0x0000005f3800720c */ /* 0x000fe20003fa4070 */
[----:B------:R-:W-:Y:S01]  /*3f70*/  @!P4 IMAD.MOV R90, RZ, RZ, -R90 ;  /* 0x000000ffff5ac224 */ /* 0x000fe200078e0a5a */
[----:B------:R-:W-:Y:S01]  /*3f80*/  IABS R7, R9 ;  /* 0x0000000900077213 */ /* 0x000fe20000000000 */
[----:B------:R-:W-:Y:S01]  /*3f90*/  VIADD R11, R2, 0x4e ;  /* 0x0000004e020b7836 */ /* 0x000fe20000000000 */
[----:B------:R-:W-:Y:S01]  /*3fa0*/  ISETP.GT.U32.AND P4, PT, R56, R93, PT ;  /* 0x0000005d3800720c */ /* 0x000fe20003f84070 */
[----:B------:R-:W-:Y:S02]  /*3fb0*/  VIADD R12, R2, 0x4f ;  /* 0x0000004f020c7836 */ /* 0x000fe40000000000 */
[----:B------:R-:W-:Y:S01]  /*3fc0*/  IMAD.HI.U32 R3, R0, R7, RZ ;  /* 0x0000000700037227 */ /* 0x000fe200078e00ff */
[----:B------:R-:W-:Y:S02]  /*3fd0*/  IABS R5, R11 ;  /* 0x0000000b00057213 */ /* 0x000fe40000000000 */
[----:B------:R-:W-:Y:S01]  /*3fe0*/  IABS R99, R12 ;  /* 0x0000000c00637213 */ /* 0x000fe20000000000 */
[----:B------:R-:W-:-:S02]  /*3ff0*/  @!P6 IMAD.IADD R94, R94, 0x1, -R56 ;  /* 0x000000015e5ee824 */ /* 0x000fc400078e0a38 */
[----:B------:R-:W-:Y:S02]  /*4000*/  IMAD.MOV R3, RZ, RZ, -R3 ;  /* 0x000000ffff037224 */ /* 0x000fe400078e0a03 */
[--C-:B------:R-:W-:Y:S01]  /*4010*/  @!P5 IMAD.IADD R95, R95, 0x1, -R56.reuse ;  /* 0x000000015f5fd824 */ /* 0x100fe200078e0a38 */
[C---:B------:R-:W-:Y:S01]  /*4020*/  ISETP.GT.U32.AND P5, PT, R56.reuse, R94, PT ;  /* 0x0000005e3800720c */ /* 0x040fe20003fa4070 */
[C---:B------:R-:W-:Y:S02]  /*4030*/  IMAD R96, R56.reuse, R3, R7 ;  /* 0x0000000338607224 */ /* 0x040fe400078e0207 */
[----:B------:R-:W-:Y:S01]  /*4040*/  @!P4 IMAD.IADD R93, R93, 0x1, -R56 ;  /* 0x000000015d5dc824 */ /* 0x000fe200078e0a38 */
[----:B------:R-:W-:Y:S01]  /*4050*/  ISETP.GT.U32.AND P4, PT, R56, R92, PT ;  /* 0x0000005c3800720c */ /* 0x000fe20003f84070 */
[----:B------:R-:W-:-:S03]  /*4060*/  IMAD.HI.U32 R3, R0, R97, RZ ;  /* 0x0000006100037227 */ /* 0x000fc600078e00ff */
[C---:B------:R-:W-:Y:S01]  /*4070*/  ISETP.GT.U32.AND P6, PT, R56.reuse, R93, PT ;  /* 0x0000005d3800720c */ /* 0x040fe20003fc4070 */
[----:B------:R-:W-:Y:S02]  /*4080*/  IMAD.MOV R3, RZ, RZ, -R3 ;  /* 0x000000ffff037224 */ /* 0x000fe400078e0a03 */
[----:B------:R-:W-:Y:S01]  /*4090*/  @!P2 IMAD.MOV R91, RZ, RZ, -R91 ;  /* 0x000000ffff5ba224 */ /* 0x000fe200078e0a5b */
[C---:B------:R-:W-:Y:S01]  /*40a0*/  ISETP.GT.U32.AND P2, PT, R56.reuse, R95, PT ;  /* 0x0000005f3800720c */ /* 0x040fe20003f44070 */
[----:B------:R-:W-:Y:S02]  /*40b0*/  IMAD R97, R56, R3, R97 ;  /* 0x0000000338617224 */ /* 0x000fe400078e0261 */
[----:B------:R-:W-:Y:S02]  /*40c0*/  @!P5 IMAD.IADD R94, R94, 0x1, -R56 ;  /* 0x000000015e5ed824 */ /* 0x000fe400078e0a38 */
[----:B------:R-:W-:Y:S01]  /*40d0*/  IMAD.HI.U32 R3, R0, R5, RZ ;  /* 0x0000000500037227 */ /* 0x000fe200078e00ff */
[----:B------:R-:W-:-:S03]  /*40e0*/  ISETP.GT.U32.AND P5, PT, R56, R97, PT ;  /* 0x000000613800720c */ /* 0x000fc60003fa4070 */
[----:B------:R-:W-:Y:S01]  /*40f0*/  @!P6 IADD3 R93, R93, -R56, RZ ;  /* 0x800000385d5de210 */ /* 0x000fe20007ffe0ff */
[----:B------:R-:W-:Y:S01]  /*4100*/  IMAD.MOV R3, RZ, RZ, -R3 ;  /* 0x000000ffff037224 */ /* 0x000fe200078e0a03 */
[----:B------:R-:W-:Y:S01]  /*4110*/  ISETP.GE.AND P6, PT, R6, RZ, PT ;  /* 0x000000ff0600720c */ /* 0x000fe20003fc6270 */
[----:B------:R-:W-:Y:S02]  /*4120*/  VIADD R6, R2, 0x50 ;  /* 0x0000005002067836 */ /* 0x000fe40000000000 */
[----:B------:R-:W-:Y:S02]  /*4130*/  IMAD R98, R56, R3, R5 ;  /* 0x0000000338627224 */ /* 0x000fe400078e0205 */
[----:B------:R-:W-:Y:S01]  /*4140*/  @!P4 IMAD.IADD R92, R92, 0x1, -R56 ;  /* 0x000000015c5cc824 */ /* 0x000fe200078e0a38 */
[----:B------:R-:W-:Y:S01]  /*4150*/  IABS R7, R6 ;  /* 0x0000000600077213 */ /* 0x000fe20000000000 */
[----:B------:R-:W-:Y:S01]  /*4160*/  IMAD.HI.U32 R4, R0, R99, RZ ;  /* 0x0000006300047227 */ /* 0x000fe200078e00ff */
[----:B------:R-:W-:-:S03]  /*4170*/  ISETP.GT.U32.AND P4, PT, R56, R96, PT ;  /* 0x000000603800720c */ /* 0x000fc60003f84070 */
[----:B------:R-:W-:Y:S02]  /*4180*/  @!P5 IMAD.IADD R97, R97, 0x1, -R56 ;  /* 0x000000016161d824 */ /* 0x000fe400078e0a38 */
[----:B------:R-:W-:-:S03]  /*4190*/  IMAD.HI.U32 R3, R0, R7, RZ ;  /* 0x0000000700037227 */ /* 0x000fc600078e00ff */
[----:B------:R-:W-:Y:S01]  /*41a0*/  ISETP.GT.U32.AND P5, PT, R56, R97, PT ;  /* 0x000000613800720c */ /* 0x000fe20003fa4070 */
[----:B------:R-:W-:Y:S01]  /*41b0*/  IMAD.MOV R4, RZ, RZ, -R4 ;  /* 0x000000ffff047224 */ /* 0x000fe200078e0a04 */
[----:B------:R-:W-:Y:S01]  /*41c0*/  IADD3 R3, -R3, RZ, RZ ;  /* 0x000000ff03037210 */ /* 0x000fe20007ffe1ff */
[--C-:B------:R-:W-:Y:S01]  /*41d0*/  @!P2 IMAD.IADD R95, R95, 0x1, -R56.reuse ;  /* 0x000000015f5fa824 */ /* 0x100fe200078e0a38 */
[----:B------:R-:W-:Y:S01]  /*41e0*/  ISETP.GE.AND P2, PT, R9, RZ, PT ;  /* 0x000000ff0900720c */ /* 0x000fe20003f46270 */
[----:B------:R-:W-:Y:S01]  /*41f0*/  @!P4 IMAD.IADD R96, R96, 0x1, -R56 ;  /* 0x000000016060c824 */ /* 0x000fe200078e0a38 */
[----:B------:R-:W-:Y:S01]  /*4200*/  ISETP.GE.AND P4, PT, R10, RZ, PT ;  /* 0x000000ff0a00720c */ /* 0x000fe20003f86270 */
[C---:B------:R-:W-:Y:S02]  /*4210*/  IMAD R100, R56.reuse, R3, R7 ;  /* 0x0000000338647224 */ /* 0x040fe400078e0207 */
[----:B------:R-:W-:Y:S02]  /*4220*/  IMAD R99, R56, R4, R99 ;  /* 0x0000000438637224 */ /* 0x000fe400078e0263 */
[----:B------:R-:W-:-:S02]  /*4230*/  VIADD R9, R2, 0x51 ;  /* 0x0000005102097836 */ /* 0x000fc40000000000 */
[----:B------:R-:W-:Y:S01]  /*4240*/  @!P5 IMAD.IADD R97, R97, 0x1, -R56 ;  /* 0x000000016161d824 */ /* 0x000fe200078e0a38 */
[C---:B------:R-:W-:Y:S01]  /*4250*/  ISETP.GT.U32.AND P5, PT, R56.reuse, R100, PT ;  /* 0x000000643800720c */ /* 0x040fe20003fa4070 */
[----:B------:R-:W-:Y:S01]  /*4260*/  @!P1 IMAD.MOV R92, RZ, RZ, -R92 ;  /* 0x000000ffff5c9224 */ /* 0x000fe200078e0a5c */
[C---:B------:R-:W-:Y:S01]  /*4270*/  ISETP.GT.U32.AND P1, PT, R56.reuse, R96, PT ;  /* 0x000000603800720c */ /* 0x040fe20003f24070 */
[----:B------:R-:W-:Y:S01]  /*4280*/  @!P6 IMAD.MOV R95, RZ, RZ, -R95 ;  /* 0x000000ffff5fe224 */ /* 0x000fe200078e0a5f */
[----:B------:R-:W-:Y:S01]  /*4290*/  ISETP.GT.U32.AND P6, PT, R56, R99, PT ;  /* 0x000000633800720c */ /* 0x000fe20003fc4070 */
[----:B------:R-:W-:Y:S01]  /*42a0*/  VIADD R10, R2, 0x52 ;  /* 0x00000052020a7836 */ /* 0x000fe20000000000 */
[----:B------:R-:W-:Y:S01]  /*42b0*/  IABS R101, R9 ;  /* 0x0000000900657213 */ /* 0x000fe20000000000 */
[----:B------:R-:W-:Y:S01]  /*42c0*/  @!P3 IMAD.MOV R93, RZ, RZ, -R93 ;  /* 0x000000ffff5db224 */ /* 0x000fe200078e0a5d */
[----:B------:R-:W-:Y:S01]  /*42d0*/  ISETP.GT.U32.AND P3, PT, R56, R98, PT ;  /* 0x000000623800720c */ /* 0x000fe20003f64070 */
[----:B------:R-:W-:Y:S01]  /*42e0*/  @!P0 IMAD.MOV R94, RZ, RZ, -R94 ;  /* 0x000000ffff5e8224 */ /* 0x000fe200078e0a5e */
[----:B------:R-:W-:Y:S01]  /*42f0*/  IABS R5, R10 ;  /* 0x0000000a00057213 */ /* 0x000fe20000000000 */
[----:B------:R-:W-:Y:S01]  /*4300*/  IMAD.HI.U32 R3, R0, R101, RZ ;  /* 0x0000006500037227 */ /* 0x000fe200078e00ff */
[----:B------:R-:W-:-:S03]  /*4310*/  ISETP.GE.AND P0, PT, R11, RZ, PT ;  /* 0x000000ff0b00720c */ /* 0x000fc60003f06270 */
[----:B------:R-:W-:Y:S02]  /*4320*/  @!P5 IMAD.IADD R100, R100, 0x1, -R56 ;  /* 0x000000016464d824 */ /* 0x000fe400078e0a38 */
[----:B------:R-:W-:Y:S02]  /*4330*/  IMAD.MOV R4, RZ, RZ, -R3 ;  /* 0x000000ffff047224 */ /* 0x000fe400078e0a03 */
[----:B------:R-:W-:Y:S01]  /*4340*/  IMAD.HI.U32 R3, R0, R5, RZ ;  /* 0x0000000500037227 */ /* 0x000fe200078e00ff */
[----:B------:R-:W-:-:S03]  /*4350*/  ISETP.GT.U32.AND P5, PT, R56, R100, PT ;  /* 0x000000643800720c */ /* 0x000fc60003fa4070 */
[--C-:B------:R-:W-:Y:S01]  /*4360*/  @!P1 IMAD.IADD R96, R96, 0x1, -R56.reuse ;  /* 0x0000000160609824 */ /* 0x100fe200078e0a38 */
[----:B------:R-:W-:Y:S01]  /*4370*/  ISETP.GE.AND P1, PT, R12, RZ, PT ;  /* 0x000000ff0c00720c */ /* 0x000fe20003f26270 */
[--C-:B------:R-:W-:Y:S02]  /*4380*/  @!P6 IMAD.IADD R99, R99, 0x1, -R56.reuse ;  /* 0x000000016363e824 */ /* 0x100fe400078e0a38 */
[----:B------:R-:W-:Y:S01]  /*4390*/  IMAD.MOV R3, RZ, RZ, -R3 ;  /* 0x000000ffff037224 */ /* 0x000fe200078e0a03 */
[----:B------:R-:W-:Y:S01]  /*43a0*/  @!P2 IADD3 R96, -R96, RZ, RZ ;  /* 0x000000ff6060a210 */ /* 0x000fe20007ffe1ff */
[--C-:B------:R-:W-:Y:S01]  /*43b0*/  @!P3 IMAD.IADD R98, R98, 0x1, -R56.reuse ;  /* 0x000000016262b824 */ /* 0x100fe200078e0a38 */
[C---:B------:R-:W-:Y:S01]  /*43c0*/  ISETP.GT.U32.AND P2, PT, R56.reuse, R99, PT ;  /* 0x000000633800720c */ /* 0x040fe20003f44070 */
[----:B------:R-:W-:Y:S01]  /*43d0*/  IMAD R102, R56, R3, R5 ;  /* 0x0000000338667224 */ /* 0x000fe200078e0205 */
[----:B------:R-:W-:Y:S01]  /*43e0*/  ISETP.GE.AND P3, PT, R6, RZ, PT ;  /* 0x000000ff0600720c */ /* 0x000fe20003f66270 */
[----:B------:R-:W-:Y:S01]  /*43f0*/  @!P5 IMAD.IADD R100, R100, 0x1, -R56 ;  /* 0x000000016464d824 */ /* 0x000fe200078e0a38 */
[----:B------:R-:W-:Y:S01]  /*4400*/  ISETP.GT.U32.AND P6, PT, R56, R98, PT ;  /* 0x000000623800720c */ /* 0x000fe20003fc4070 */
[----:B------:R-:W-:Y:S01]  /*4410*/  VIADD R6, R2, 0x53 ;  /* 0x0000005302067836 */ /* 0x000fe20000000000 */
[----:B------:R-:W-:Y:S01]  /*4420*/  ISETP.GT.U32.AND P5, PT, R56, R102, PT ;  /* 0x000000663800720c */ /* 0x000fe20003fa4070 */
[----:B------:R-:W-:-:S02]  /*4430*/  VIADD R11, R2, 0x54 ;  /* 0x00000054020b7836 */ /* 0x000fc40000000000 */
[----:B------:R-:W-:Y:S01]  /*4440*/  IMAD R101, R56, R4, R101 ;  /* 0x0000000438657224 */ /* 0x000fe200078e0265 */
[----:B------:R-:W-:Y:S01]  /*4450*/  IABS R103, R6 ;  /* 0x0000000600677213 */ /* 0x000fe20000000000 */
[----:B------:R-:W-:Y:S01]  /*4460*/  @!P4 IMAD.MOV R97, RZ, RZ, -R97 ;  /* 0x000000ffff61c224 */ /* 0x000fe200078e0a61 */
[----:B------:R-:W-:Y:S01]  /*4470*/  IABS R7, R11 ;  /* 0x0000000b00077213 */ /* 0x000fe20000000000 */
[----:B------:R-:W-:Y:S01]  /*4480*/  @!P2 IMAD.IADD R99, R99, 0x1, -R56 ;  /* 0x000000016363a824 */ /* 0x000fe200078e0a38 */
[----:B------:R-:W-:Y:S01]  /*4490*/  ISETP.GE.AND P2, PT, R9, RZ, PT ;  /* 0x000000ff0900720c */ /* 0x000fe20003f46270 */
[----:B------:R-:W-:Y:S02]  /*44a0*/  VIADD R9, R2, 0x55 ;  /* 0x0000005502097836 */ /* 0x000fe40000000000 */
[----:B------:R-:W-:-:S03]  /*44b0*/  IMAD.HI.U32 R3, R0, R103, RZ ;  /* 0x0000006700037227 */ /* 0x000fc600078e00ff */
[----:B------:R-:W-:Y:S01]  /*44c0*/  IABS R105, R9 ;  /* 0x0000000900697213 */ /* 0x000fe20000000000 */
[----:B------:R-:W-:-:S04]  /*44d0*/  IMAD.HI.U32 R4, R0, R7, RZ ;  /* 0x0000000700047227 */ /* 0x000fc800078e00ff */
[--C-:B------:R-:W-:Y:S01]  /*44e0*/  @!P5 IMAD.IADD R102, R102, 0x1, -R56.reuse ;  /* 0x000000016666d824 */ /* 0x100fe200078e0a38 */
[----:B------:R-:W-:Y:S01]  /*44f0*/  IADD3 R4, -R4, RZ, RZ ;  /* 0x000000ff04047210 */ /* 0x000fe20007ffe1ff */
[----:B------:R-:W-:Y:S02]  /*4500*/  IMAD.MOV R3, RZ, RZ, -R3 ;  /* 0x000000ffff037224 */ /* 0x000fe400078e0a03 */
[----:B------:R-:W-:Y:S01]  /*4510*/  @!P6 IMAD.IADD R98, R98, 0x1, -R56 ;  /* 0x000000016262e824 */ /* 0x000fe200078e0a38 */
[C---:B------:R-:W-:Y:S01]  /*4520*/  ISETP.GT.U32.AND P6, PT, R56.reuse, R101, PT ;  /* 0x000000653800720c */ /* 0x040fe20003fc4070 */
[C---:B------:R-:W-:Y:S01]  /*4530*/  IMAD R103, R56.reuse, R3, R103 ;  /* 0x0000000338677224 */ /* 0x040fe200078e0267 */
[----:B------:R-:W-:Y:S01]  /*4540*/  ISETP.GT.U32.AND P5, PT, R56, R102, PT ;  /* 0x000000663800720c */ /* 0x000fe20003fa4070 */
[----:B------:R-:W-:-:S04]  /*4550*/  IMAD.HI.U32 R3, R0, R105, RZ ;  /* 0x0000006900037227 */ /* 0x000fc800078e00ff */
[----:B------:R-:W-:Y:S01]  /*4560*/  IMAD R104, R56, R4, R7 ;  /* 0x0000000438687224 */ /* 0x000fe200078e0207 */
[----:B------:R-:W-:Y:S01]  /*4570*/  IADD3 R4, R2, 0x57, RZ ;  /* 0x0000005702047810 */ /* 0x000fe20007ffe0ff */
[----:B------:R-:W-:Y:S02]  /*4580*/  IMAD.MOV R3, RZ, RZ, -R3 ;  /* 0x000000ffff037224 */ /* 0x000fe400078e0a03 */
[----:B------:R-:W-:Y:S01]  /*4590*/  @!P0 IMAD.MOV R98, RZ, RZ, -R98 ;  /* 0x000000ffff628224 */ /* 0x000fe200078e0a62 */
[C---:B------:R-:W-:Y:S01]  /*45a0*/  ISETP.GT.U32.AND P0, PT, R56.reuse, R103, PT ;  /* 0x000000673800720c */ /* 0x040fe20003f04070 */
[C---:B------:R-:W-:Y:S01]  /*45b0*/  IMAD R105, R56.reuse, R3, R105 ;  /* 0x0000000338697224 */ /* 0x040fe200078e0269 */
[----:B------:R-:W-:Y:S01]  /*45c0*/  IABS R107, R4 ;  /* 0x00000004006b7213 */ /* 0x000fe20000000000 */
[----:B------:R-:W-:Y:S01]  /*45d0*/  @!P3 IMAD.MOV R100, RZ, RZ, -R100 ;  /* 0x000000ffff64b224 */ /* 0x000fe200078e0a64 */
[----:B------:R-:W-:Y:S01]  /*45e0*/  ISETP.GT.U32.AND P3, PT, R56, R104, PT ;  /* 0x000000683800720c */ /* 0x000fe20003f64070 */
[--C-:B------:R-:W-:Y:S01]  /*45f0*/  @!P6 IMAD.IADD R101, R101, 0x1, -R56.reuse ;  /* 0x000000016565e824 */ /* 0x100fe200078e0a38 */
[----:B------:R-:W-:Y:S01]  /*4600*/  ISETP.GE.AND P6, PT, R10, RZ, PT ;  /* 0x000000ff0a00720c */ /* 0x000fe20003fc6270 */
[--C-:B------:R-:W-:Y:S01]  /*4610*/  @!P5 IMAD.IADD R102, R102, 0x1, -R56.reuse ;  /* 0x000000016666d824 */ /* 0x100fe200078e0a38 */
[----:B------:R-:W-:Y:S01]  /*4620*/  ISETP.GT.U32.AND P5, PT, R56, R105, PT ;  /* 0x000000693800720c */ /* 0x000fe20003fa4070 */
[----:B------:R-:W-:Y:S01]  /*4630*/  VIADD R10, R2, 0x56 ;  /* 0x00000056020a7836 */ /* 0x000fe20000000000 */
[----:B------:R-:W-:Y:S01]  /*4640*/  ISETP.GT.U32.AND P4, PT, R56, R101, PT ;  /* 0x000000653800720c */ /* 0x000fe20003f84070 */
[----:B------:R-:W-:Y:S01]  /*4650*/  @!P1 IMAD.MOV R99, RZ, RZ, -R99 ;  /* 0x000000ffff639224 */ /* 0x000fe200078e0a63 */
[----:B------:R-:W-:Y:S01]  /*4660*/  ISETP.GE.AND P1, PT, R6, RZ, PT ;  /* 0x000000ff0600720c */ /* 0x000fe20003f26270 */
[--C-:B------:R-:W-:Y:S01]  /*4670*/  @!P0 IMAD.IADD R103, R103, 0x1, -R56.reuse ;  /* 0x0000000167678824 */ /* 0x100fe200078e0a38 */
[----:B------:R-:W-:Y:S01]  /*4680*/  IABS R5, R10 ;  /* 0x0000000a00057213 */ /* 0x000fe20000000000 */
[----:B------:R-:W-:Y:S01]  /*4690*/  VIADD R6, R2, 0x58 ;  /* 0x0000005802067836 */ /* 0x000fe20000000000 */
[----:B------:R-:W-:Y:S01]  /*46a0*/  ISETP.GE.AND P0, PT, R9, RZ, PT ;  /* 0x000000ff0900720c */ /* 0x000fe20003f06270 */
[----:B------:R-:W-:Y:S01]  /*46b0*/  @!P3 IMAD.IADD R104, R104, 0x1, -R56 ;  /* 0x000000016868b824 */ /* 0x000fe200078e0a38 */
[----:B------:R-:W-:Y:S01]  /*46c0*/  ISETP.GT.U32.AND P3, PT, R56, R103, PT ;  /* 0x000000673800720c */ /* 0x000fe20003f64070 */
[----:B------:R-:W-:-:S04]  /*46d0*/  IMAD.HI.U32 R3, R0, R5, RZ ;  /* 0x0000000500037227 */ /* 0x000fc800078e00ff */
[--C-:B------:R-:W-:Y:S02]  /*46e0*/  @!P5 IMAD.IADD R105, R105, 0x1, -R56.reuse ;  /* 0x000000016969d824 */ /* 0x100fe400078e0a38 */
[----:B------:R-:W-:Y:S02]  /*46f0*/  IMAD.MOV R3, RZ, RZ, -R3 ;  /* 0x000000ffff037224 */ /* 0x000fe400078e0a03 */
[----:B------:R-:W-:Y:S01]  /*4700*/  @!P4 IMAD.IADD R101, R101, 0x1, -R56 ;  /* 0x000000016565c824 */ /* 0x000fe200078e0a38 */
[C---:B------:R-:W-:Y:S01]  /*4710*/  ISETP.GT.U32.AND P5, PT, R56.reuse, R105, PT ;  /* 0x000000693800720c */ /* 0x040fe20003fa4070 */
[----:B------:R-:W-:Y:S01]  /*4720*/  IMAD R106, R56, R3, R5 ;  /* 0x00000003386a7224 */ /* 0x000fe200078e0205 */
[----:B------:R-:W-:Y:S01]  /*4730*/  IABS R5, R6 ;  /* 0x0000000600057213 */ /* 0x000fe20000000000 */
[----:B------:R-:W-:Y:S01]  /*4740*/  IMAD.HI.U32 R3, R0, R107, RZ ;  /* 0x0000006b00037227 */ /* 0x000fe200078e00ff */
[----:B------:R-:W-:Y:S02]  /*4750*/  @!P3 IADD3 R103, R103, -R56, RZ ;  /* 0x800000386767b210 */ /* 0x000fe40007ffe0ff */
[C---:B------:R-:W-:Y:S01]  /*4760*/  ISETP.GT.U32.AND P3, PT, R56.reuse, R106, PT ;  /* 0x0000006a3800720c */ /* 0x040fe20003f64070 */
[----:B------:R-:W-:Y:S01]  /*4770*/  @!P2 IMAD.MOV R101, RZ, RZ, -R101 ;  /* 0x000000ffff65a224 */ /* 0x000fe200078e0a65 */
[----:B------:R-:W-:Y:S01]  /*4780*/  ISETP.GT.U32.AND P2, PT, R56, R104, PT ;  /* 0x000000683800720c */ /* 0x000fe20003f44070 */
[----:B------:R-:W-:Y:S01]  /*4790*/  IMAD.MOV R3, RZ, RZ, -R3 ;  /* 0x000000ffff037224 */ /* 0x000fe200078e0a03 */
[----:B------:R-:W-:Y:S01]  /*47a0*/  ISETP.GE.AND P4, PT, R11, RZ, PT ;  /* 0x000000ff0b00720c */ /* 0x000fe20003f86270 */
[----:B------:R-:W-:-:S02]  /*47b0*/  VIADD R9, R2, 0x5a ;  /* 0x0000005a02097836 */ /* 0x000fc40000000000 */
[----:B------:R-:W-:Y:S02]  /*47c0*/  IMAD R107, R56, R3, R107 ;  /* 0x00000003386b7224 */ /* 0x000fe400078e026b */
[----:B------:R-:W-:Y:S02]  /*47d0*/  @!P5 IMAD.IADD R105, R105, 0x1, -R56 ;  /* 0x000000016969d824 */ /* 0x000fe400078e0a38 */
[----:B------:R-:W-:Y:S01]  /*47e0*/  IMAD.HI.U32 R3, R0, R5, RZ ;  /* 0x0000000500037227 */ /* 0x000fe200078e00ff */
[----:B------:R-:W-:-:S03]  /*47f0*/  ISETP.GT.U32.AND P5, PT, R56, R107, PT ;  /* 0x0000006b3800720c */ /* 0x000fc60003fa4070 */
[--C-:B------:R-:W-:Y:S01]  /*4800*/  @!P2 IMAD.IADD R104, R104, 0x1, -R56.reuse ;  /* 0x000000016868a824 */ /* 0x100fe200078e0a38 */
[----:B------:R-:W-:Y:S01]  /*4810*/  ISETP.GE.AND P2, PT, R4, RZ, PT ;  /* 0x000000ff0400720c */ /* 0x000fe20003f46270 */
[----:B------:R-:W-:Y:S01]  /*4820*/  @!P3 IMAD.IADD R106, R106, 0x1, -R56 ;  /* 0x000000016a6ab824 */ /* 0x000fe200078e0a38 */
[----:B------:R-:W-:Y:S01]  /*4830*/  IABS R4, R9 ;  /* 0x0000000900047213 */ /* 0x000fe20000000000 */
[----:B------:R-:W-:Y:S01]  /*4840*/  IMAD.MOV R3, RZ, RZ, -R3 ;  /* 0x000000ffff037224 */ /* 0x000fe200078e0a03 */
[----:B------:R-:W-:Y:S01]  /*4850*/  @!P4 IADD3 R104, -R104, RZ, RZ ;  /* 0x000000ff6868c210 */ /* 0x000fe20007ffe1ff */
[----:B------:R-:W-:Y:S01]  /*4860*/  VIADD R7, R2, 0x59 ;  /* 0x0000005902077836 */ /* 0x000fe20000000000 */
[----:B------:R-:W-:Y:S01]  /*4870*/  ISETP.GE.AND P3, PT, R6, RZ, PT ;  /* 0x000000ff0600720c */ /* 0x000fe20003f66270 */
[----:B------:R-:W-:Y:S01]  /*4880*/  @!P1 IMAD.MOV R103, RZ, RZ, -R103 ;  /* 0x000000ffff679224 */ /* 0x000fe200078e0a67 */
[C---:B------:R-:W-:Y:S01]  /*4890*/  ISETP.GT.U32.AND P1, PT, R56.reuse, R106, PT ;  /* 0x0000006a3800720c */ /* 0x040fe20003f24070 */
[----:B------:R-:W-:Y:S01]  /*48a0*/  IMAD R108, R56, R3, R5 ;  /* 0x00000003386c7224 */ /* 0x000fe200078e0205 */
[----:B------:R-:W-:Y:S01]  /*48b0*/  IABS R109, R7 ;  /* 0x00000007006d7213 */ /* 0x000fe20000000000 */
[----:B------:R-:W-:-:S02]  /*48c0*/  IMAD.MOV.U32 R5, RZ, RZ, R4 ;  /* 0x000000ffff057224 */ /* 0x000fc400078e0004 */
[----:B------:R-:W-:Y:S01]  /*48d0*/  @!P5 IMAD.IADD R107, R107, 0x1, -R56 ;  /* 0x000000016b6bd824 */ /* 0x000fe200078e0a38 */
[----:B------:R-:W-:Y:S01]  /*48e0*/  ISETP.GT.U32.AND P4, PT, R56, R108, PT ;  /* 0x0000006c3800720c */ /* 0x000fe20003f84070 */
[----:B------:R-:W-:Y:S01]  /*48f0*/  @!P6 IMAD.MOV R102, RZ, RZ, -R102 ;  /* 0x000000ffff66e224 */ /* 0x000fe200078e0a66 */
[----:B------:R-:W-:Y:S01]  /*4900*/  ISETP.GE.AND P6, PT, R10, RZ, PT ;  /* 0x000000ff0a00720c */ /* 0x000fe20003fc6270 */
[----:B------:R-:W-:Y:S01]  /*4910*/  IMAD.HI.U32 R4, R0, R5, RZ ;  /* 0x0000000500047227 */ /* 0x000fe200078e00ff */
[----:B------:R-:W-:-:S03]  /*4920*/  ISETP.GT.U32.AND P5, PT, R56, R107, PT ;  /* 0x0000006b3800720c */ /* 0x000fc60003fa4070 */
[----:B------:R-:W-:-:S04]  /*4930*/  IMAD.HI.U32 R3, R0, R109, RZ ;  /* 0x0000006d00037227 */ /* 0x000fc800078e00ff */
[----:B------:R-:W-:Y:S02]  /*4940*/  IMAD.MOV R4, RZ, RZ, -R4 ;  /* 0x000000ffff047224 */ /* 0x000fe400078e0a04 */
[----:B------:R-:W-:Y:S02]  /*4950*/  IMAD.MOV R3, RZ, RZ, -R3 ;  /* 0x000000ffff037224 */ /* 0x000fe400078e0a03 */
[--C-:B------:R-:W-:Y:S01]  /*4960*/  @!P1 IMAD.IADD R106, R106, 0x1, -R56.reuse ;  /* 0x000000016a6a9824 */ /* 0x100fe200078e0a38 */
[----:B------:R-:W-:Y:S01]  /*4970*/  ISETP.GE.AND P1, PT, R9, RZ, PT ;  /* 0x000000ff0900720c */ /* 0x000fe20003f26270 */
[C---:B------:R-:W-:Y:S02]  /*4980*/  IMAD R110, R56.reuse, R4, R5 ;  /* 0x00000004386e7224 */ /* 0x040fe400078e0205 */
[----:B------:R-:W-:Y:S01]  /*4990*/  IMAD R109, R56, R3, R109 ;  /* 0x00000003386d7224 */ /* 0x000fe200078e026d */
[----:B------:R-:W-:Y:S01]  /*49a0*/  @!P6 IADD3 R106, -R106, RZ, RZ ;  /* 0x000000ff6a6ae210 */ /* 0x000fe20007ffe1ff */
[--C-:B------:R-:W-:Y:S01]  /*49b0*/  @!P5 IMAD.IADD R107, R107, 0x1, -R56.reuse ;  /* 0x000000016b6bd824 */ /* 0x100fe200078e0a38 */
[----:B------:R-:W-:Y:S01]  /*49c0*/  ISETP.GT.U32.AND P6, PT, R56, R110, PT ;  /* 0x0000006e3800720c */ /* 0x000fe20003fc4070 */
[----:B------:R-:W-:Y:S01]  /*49d0*/  @!P4 IMAD.IADD R108, R108, 0x1, -R56 ;  /* 0x000000016c6cc824 */ /* 0x000fe200078e0a38 */
[----:B------:R-:W-:Y:S01]  /*49e0*/  ISETP.GT.U32.AND P5, PT, R56, R109, PT ;  /* 0x0000006d3800720c */ /* 0x000fe20003fa4070 */
[----:B------:R-:W-:-:S02]  /*49f0*/  VIADD R6, R2, 0x5b ;  /* 0x0000005b02067836 */ /* 0x000fc40000000000 */
[----:B------:R-:W-:Y:S01]  /*4a00*/  VIADD R9, R2, 0x5d ;  /* 0x0000005d02097836 */ /* 0x000fe20000000000 */
[----:B------:R-:W-:Y:S01]  /*4a10*/  ISETP.GT.U32.AND P4, PT, R56, R108, PT ;  /* 0x0000006c3800720c */ /* 0x000fe20003f84070 */
[----:B------:R-:W-:Y:S01]  /*4a20*/  VIADD R4, R2, 0x5c ;  /* 0x0000005c02047836 */ /* 0x000fe20000000000 */
[----:B------:R-:W-:Y:S01]  /*4a30*/  IABS R111, R6 ;  /* 0x00000006006f7213 */ /* 0x000fe20000000000 */
[----:B------:R-:W-:Y:S01]  /*4a40*/  @!P0 IMAD.MOV R105, RZ, RZ, -R105 ;  /* 0x000000ffff698224 */ /* 0x000fe200078e0a69 */
[----:B------:R-:W-:Y:S01]  /*4a50*/  IABS R113, R9 ;  /* 0x0000000900717213 */ /* 0x000fe20000000000 */
[----:B------:R-:W-:Y:S01]  /*4a60*/  @!P2 IMAD.MOV R107, RZ, RZ, -R107 ;  /* 0x000000ffff6ba224 */ /* 0x000fe200078e0a6b */
[----:B------:R-:W-:Y:S01]  /*4a70*/  ISETP.GE.AND P0, PT, R7, RZ, PT ;  /* 0x000000ff0700720c */ /* 0x000fe20003f06270 */
[--C-:B------:R-:W-:Y:S01]  /*4a80*/  @!P6 IMAD.IADD R110, R110, 0x1, -R56.reuse ;  /* 0x000000016e6ee824 */ /* 0x100fe200078e0a38 */
[----:B------:R-:W-:Y:S01]  /*4a90*/  IABS R7, R4 ;  /* 0x0000000400077213 */ /* 0x000fe20000000000 */
[----:B------:R-:W-:Y:S01]  /*4aa0*/  @!P5 IMAD.IADD R109, R109, 0x1, -R56 ;  /* 0x000000016d6dd824 */ /* 0x000fe200078e0a38 */
[----:B------:R-:W-:Y:S01]  /*4ab0*/  ISETP.GE.AND P2, PT, R6, RZ, PT ;  /* 0x000000ff0600720c */ /* 0x000fe20003f46270 */
[----:B------:R-:W-:Y:S01]  /*4ac0*/  IMAD.HI.U32 R3, R0, R111, RZ ;  /* 0x0000006f00037227 */ /* 0x000fe200078e00ff */
[----:B------:R-:W-:-:S02]  /*4ad0*/  ISETP.GT.U32.AND P6, PT, R56, R110, PT ;  /* 0x0000006e3800720c */ /* 0x000fc40003fc4070 */
[----:B------:R-:W-:Y:S01]  /*4ae0*/  ISETP.GT.U32.AND P5, PT, R56, R109, PT ;  /* 0x0000006d3800720c */ /* 0x000fe20003fa4070 */
[----:B------:R-:W-:Y:S01]  /*4af0*/  @!P4 IMAD.IADD R108, R108, 0x1, -R56 ;  /* 0x000000016c6cc824 */ /* 0x000fe200078e0a38 */
[----:B------:R-:W-:Y:S01]  /*4b00*/  ISETP.GE.AND P4, PT, R4, RZ, PT ;  /* 0x000000ff0400720c */ /* 0x000fe20003f86270 */
[----:B------:R-:W-:-:S04]  /*4b10*/  IMAD.HI.U32 R4, R0, R113, RZ ;  /* 0x0000007100047227 */ /* 0x000fc800078e00ff */
[----:B------:R-:W-:Y:S02]  /*4b20*/  IMAD.MOV R5, RZ, RZ, -R3 ;  /* 0x000000ffff057224 */ /* 0x000fe400078e0a03 */
[----:B------:R-:W-:Y:S02]  /*4b30*/  IMAD.MOV R4, RZ, RZ, -R4 ;  /* 0x000000ffff047224 */ /* 0x000fe400078e0a04 */
[C---:B------:R-:W-:Y:S02]  /*4b40*/  IMAD R111, R56.reuse, R5, R111 ;  /* 0x00000005386f7224 */ /* 0x040fe400078e026f */
[----:B------:R-:W-:Y:S02]  /*4b50*/  IMAD R113, R56, R4, R113 ;  /* 0x0000000438717224 */ /* 0x000fe400078e0271 */
[----:B------:R-:W-:Y:S02]  /*4b60*/  @!P6 IMAD.IADD R110, R110, 0x1, -R56 ;  /* 0x000000016e6ee824 */ /* 0x000fe400078e0a38 */
[----:B------:R-:W-:-:S04]  /*4b70*/  IMAD.HI.U32 R3, R0, R7, RZ ;  /* 0x0000000700037227 */ /* 0x000fc800078e00ff */
[----:B------:R-:W-:Y:S01]  /*4b80*/  @!P5 IMAD.IADD R109, R109, 0x1, -R56 ;  /* 0x000000016d6dd824 */ /* 0x000fe200078e0a38 */
[C---:B------:R-:W-:Y:S01]  /*4b90*/  ISETP.GT.U32.AND P5, PT, R56.reuse, R111, PT ;  /* 0x0000006f3800720c */ /* 0x040fe20003fa4070 */
[----:B------:R-:W-:Y:S01]  /*4ba0*/  @!P1 IMAD.MOV R110, RZ, RZ, -R110 ;  /* 0x000000ffff6e9224 */ /* 0x000fe200078e0a6e */
[----:B------:R-:W-:Y:S01]  /*4bb0*/  ISETP.GT.U32.AND P1, PT, R56, R113, PT ;  /* 0x000000713800720c */ /* 0x000fe20003f24070 */
[----:B------:R-:W-:Y:S02]  /*4bc0*/  IMAD.MOV R3, RZ, RZ, -R3 ;  /* 0x000000ffff037224 */ /* 0x000fe400078e0a03 */
[----:B------:R-:W-:Y:S02]  /*4bd0*/  VIADD R6, R2, 0x5f ;  /* 0x0000005f02067836 */ /* 0x000fe40000000000 */
[----:B------:R-:W-:Y:S01]  /*4be0*/  IMAD R112, R56, R3, R7 ;  /* 0x0000000338707224 */ /* 0x000fe200078e0207 */
[C---:B------:R-:W-:Y:S01]  /*4bf0*/  IADD3 R3, R2.reuse, 0x5e, RZ ;  /* 0x0000005e02037810 */ /* 0x040fe20007ffe0ff */
[----:B------:R-:W-:Y:S01]  /*4c00*/  @!P0 IMAD.MOV R109, RZ, RZ, -R109 ;  /* 0x000000ffff6d8224 */ /* 0x000fe200078e0a6d */
[----:B------:R-:W-:Y:S01]  /*4c10*/  IABS R115, R6 ;  /* 0x0000000600737213 */ /* 0x000fe20000000000 */
[----:B------:R-:W-:Y:S01]  /*4c20*/  VIADD R10, R2, 0x61 ;  /* 0x00000061020a7836 */ /* 0x000fe20000000000 */
[----:B------:R-:W-:Y:S01]  /*4c30*/  ISETP.GT.U32.AND P0, PT, R56, R112, PT ;  /* 0x000000703800720c */ /* 0x000fe20003f04070 */
[----:B------:R-:W-:Y:S01]  /*4c40*/  @!P5 IMAD.IADD R111, R111, 0x1, -R56 ;  /* 0x000000016f6fd824 */ /* 0x000fe200078e0a38 */
[----:B------:R-:W-:Y:S01]  /*4c50*/  IABS R5, R3 ;  /* 0x0000000300057213 */ /* 0x000fe20000000000 */
[----:B------:R-:W-:Y:S01]  /*4c60*/  IMAD.HI.U32 R4, R0, R115, RZ ;  /* 0x0000007300047227 */ /* 0x000fe200078e00ff */
[----:B------:R-:W-:-:S02]  /*4c70*/  IABS R117, R10 ;  /* 0x0000000a00757213 */ /* 0x000fc40000000000 */
[----:B------:R-:W-:Y:S01]  /*4c80*/  ISETP.GT.U32.AND P5, PT, R56, R111, PT ;  /* 0x0000006f3800720c */ /* 0x000fe20003fa4070 */
[----:B------:R-:W-:Y:S01]  /*4c90*/  @!P1 IMAD.IADD R113, R113, 0x1, -R56 ;  /* 0x0000000171719824 */ /* 0x000fe200078e0a38 */
[----:B------:R-:W-:Y:S01]  /*4ca0*/  IADD3 R4, -R4, RZ, RZ ;  /* 0x000000ff04047210 */ /* 0x000fe20007ffe1ff */
[----:B------:R-:W-:Y:S01]  /*4cb0*/  @!P3 IMAD.MOV R108, RZ, RZ, -R108 ;  /* 0x000000ffff6cb224 */ /* 0x000fe200078e0a6c */
[----:B------:R-:W-:Y:S01]  /*4cc0*/  ISETP.GE.AND P3, PT, R9, RZ, PT ;  /* 0x000000ff0900720c */ /* 0x000fe20003f66270 */
[----:B------:R-:W-:Y:S01]  /*4cd0*/  VIADD R9, R2, 0x60 ;  /* 0x0000006002097836 */ /* 0x000fe20000000000 */
[C---:B------:R-:W-:Y:S01]  /*4ce0*/  ISETP.GT.U32.AND P1, PT, R56.reuse, R113, PT ;  /* 0x000000713800720c */ /* 0x040fe20003f24070 */
[----:B------:R-:W-:Y:S01]  /*4cf0*/  IMAD R115, R56, R4, R115 ;  /* 0x0000000438737224 */ /* 0x000fe200078e0273 */
[----:B------:R-:W-:Y:S01]  /*4d00*/  ISETP.GE.AND P6, PT, R3, RZ, PT ;  /* 0x000000ff0300720c */ /* 0x000fe20003fc6270 */
[----:B------:R-:W-:Y:S01]  /*4d10*/  IMAD.HI.U32 R4, R0, R117, RZ ;  /* 0x0000007500047227 */ /* 0x000fe200078e00ff */
[----:B------:R-:W-:-:S03]  /*4d20*/  IABS R7, R9 ;  /* 0x0000000900077213 */ /* 0x000fc60000000000 */
[----:B------:R-:W-:Y:S02]  /*4d30*/  @!P0 IMAD.IADD R112, R112, 0x1, -R56 ;  /* 0x0000000170708824 */ /* 0x000fe400078e0a38 */
[----:B------:R-:W-:Y:S02]  /*4d40*/  IMAD.MOV R4, RZ, RZ, -R4 ;  /* 0x000000ffff047224 */ /* 0x000fe400078e0a04 */
[----:B------:R-:W-:Y:S01]  /*4d50*/  IMAD.HI.U32 R3, R0, R5, RZ ;  /* 0x0000000500037227 */ /* 0x000fe200078e00ff */
[----:B------:R-:W-:-:S03]  /*4d60*/  ISETP.GT.U32.AND P0, PT, R56, R112, PT ;  /* 0x000000703800720c */ /* 0x000fc60003f04070 */
[--C-:B------:R-:W-:Y:S01]  /*4d70*/  @!P5 IMAD.IADD R111, R111, 0x1, -R56.reuse ;  /* 0x000000016f6fd824 */ /* 0x100fe200078e0a38 */
[----:B------:R-:W-:Y:S01]  /*4d80*/  ISETP.GE.AND P5, PT, R6, RZ, PT ;  /* 0x000000ff0600720c */ /* 0x000fe20003fa6270 */
[C---:B------:R-:W-:Y:S02]  /*4d90*/  IMAD R117, R56.reuse, R4, R117 ;  /* 0x0000000438757224 */ /* 0x040fe400078e0275 */
[----:B------:R-:W-:Y:S02]  /*4da0*/  @!P1 IMAD.IADD R113, R113, 0x1, -R56 ;  /* 0x0000000171719824 */ /* 0x000fe400078e0a38 */
[----:B------:R-:W-:Y:S02]  /*4db0*/  IMAD.MOV R114, RZ, RZ, -R3 ;  /* 0x000000ffff727224 */ /* 0x000fe400078e0a03 */
[----:B------:R-:W-:Y:S01]  /*4dc0*/  @!P2 IMAD.MOV R111, RZ, RZ, -R111 ;  /* 0x000000ffff6fa224 */ /* 0x000fe200078e0a6f */
[----:B------:R-:W-:Y:S01]  /*4dd0*/  ISETP.GT.U32.AND P2, PT, R56, R115, PT ;  /* 0x000000733800720c */ /* 0x000fe20003f44070 */
[----:B------:R-:W-:-:S04]  /*4de0*/  IMAD.HI.U32 R3, R0, R7, RZ ;  /* 0x0000000700037227 */ /* 0x000fc800078e00ff */
[----:B------:R-:W-:Y:S02]  /*4df0*/  VIADD R6, R2, 0x62 ;  /* 0x0000006202067836 */ /* 0x000fe40000000000 */
[----:B------:R-:W-:Y:S01]  /*4e00*/  @!P3 IMAD.MOV R113, RZ, RZ, -R113 ;  /* 0x000000ffff71b224 */ /* 0x000fe200078e0a71 */
[C---:B------:R-:W-:Y:S01]  /*4e10*/  ISETP.GT.U32.AND P3, PT, R56.reuse, R117, PT ;  /* 0x000000753800720c */ /* 0x040fe20003f64070 */
[----:B------:R-:W-:Y:S01]  /*4e20*/  IMAD R114, R56, R114, R5 ;  /* 0x0000007238727224 */ /* 0x000fe200078e0205 */
[----:B------:R-:W-:Y:S01]  /*4e30*/  IABS R5, R6 ;  /* 0x0000000600057213 */ /* 0x000fe20000000000 */
[----:B------:R-:W-:Y:S02]  /*4e40*/  IMAD.MOV R3, RZ, RZ, -R3 ;  /* 0x000000ffff037224 */ /* 0x000fe400078e0a03 */
[----:B------:R-:W-:Y:S01]  /*4e50*/  @!P0 IMAD.IADD R112, R112, 0x1, -R56 ;  /* 0x0000000170708824 */ /* 0x000fe200078e0a38 */
[C---:B------:R-:W-:Y:S01]  /*4e60*/  ISETP.GT.U32.AND P0, PT, R56.reuse, R114, PT ;  /* 0x000000723800720c */ /* 0x040fe20003f04070 */
[----:B------:R-:W-:Y:S01]  /*4e70*/  IMAD R116, R56, R3, R7 ;  /* 0x0000000338747224 */ /* 0x000fe200078e0207 */
[----:B------:R-:W-:Y:S01]  /*4e80*/  IADD3 R7, R2, 0x63, RZ ;  /* 0x0000006302077810 */ /* 0x000fe20007ffe0ff */
[----:B------:R-:W-:-:S03]  /*4e90*/  IMAD.HI.U32 R3, R0, R5, RZ ;  /* 0x0000000500037227 */ /* 0x000fc600078e00ff */
[C---:B------:R-:W-:Y:S01]  /*4ea0*/  ISETP.GT.U32.AND P1, PT, R56.reuse, R116, PT ;  /* 0x000000743800720c */ /* 0x040fe20003f24070 */
[----:B------:R-:W-:Y:S01]  /*4eb0*/  @!P2 IMAD.IADD R115, R115, 0x1, -R56 ;  /* 0x000000017373a824 */ /* 0x000fe200078e0a38 */
[----:B------:R-:W-:Y:S01]  /*4ec0*/  IABS R119, R7 ;  /* 0x0000000700777213 */ /* 0x000fe20000000000 */
[----:B------:R-:W-:Y:S01]  /*4ed0*/  IMAD.MOV R3, RZ, RZ, -R3 ;  /* 0x000000ffff037224 */ /* 0x000fe200078e0a03 */
[----:B------:R-:W-:Y:S01]  /*4ee0*/  @!P3 IADD3 R117, R117, -R56, RZ ;  /* 0x800000387575b210 */ /* 0x000fe20007ffe0ff */
[----:B------:R-:W-:Y:S01]  /*4ef0*/  @!P4 IMAD.MOV R112, RZ, RZ, -R112 ;  /* 0x000000ffff70c224 */ /* 0x000fe200078e0a70 */
[C---:B------:R-:W-:Y:S01]  /*4f00*/  ISETP.GT.U32.AND P2, PT, R56.reuse, R115, PT ;  /* 0x000000733800720c */ /* 0x040fe20003f44070 */
[C---:B------:R-:W-:Y:S01]  /*4f10*/  IMAD R118, R56.reuse, R3, R5 ;  /* 0x0000000338767224 */ /* 0x040fe200078e0205 */
[----:B------:R-:W-:Y:S01]  /*4f20*/  ISETP.GT.U32.AND P3, PT, R56, R117, PT ;  /* 0x000000753800720c */ /* 0x000fe20003f64070 */
[----:B------:R-:W-:Y:S01]  /*4f30*/  IMAD.HI.U32 R3, R0, R119, RZ ;  /* 0x0000007700037227 */ /* 0x000fe200078e00ff */
[----:B------:R-:W-:-:S03]  /*4f40*/  ISETP.GE.AND P4, PT, R9, RZ, PT ;  /* 0x000000ff0900720c */ /* 0x000fc60003f86270 */
[--C-:B------:R-:W-:Y:S02]  /*4f50*/  @!P0 IMAD.IADD R114, R114, 0x1, -R56.reuse ;  /* 0x0000000172728824 */ /* 0x100fe400078e0a38 */
[----:B------:R-:W-:Y:S02]  /*4f60*/  VIADD R9, R2, 0x64 ;  /* 0x0000006402097836 */ /* 0x000fe40000000000 */
[----:B------:R-:W-:Y:S01]  /*4f70*/  IMAD.MOV R3, RZ, RZ, -R3 ;  /* 0x000000ffff037224 */ /* 0x000fe200078e0a03 */
[----:B------:R-:W-:Y:S01]  /*4f80*/  ISETP.GT.U32.AND P0, PT, R56, R114, PT ;  /* 0x000000723800720c */ /* 0x000fe20003f04070 */
[--C-:B------:R-:W-:Y:S01]  /*4f90*/  @!P1 IMAD.IADD R116, R116, 0x1, -R56.reuse ;  /* 0x0000000174749824 */ /* 0x100fe200078e0a38 */
[----:B------:R-:W-:Y:S01]  /*4fa0*/  IABS R4, R9 ;  /* 0x0000000900047213 */ /* 0x000fe20000000000 */
[C---:B------:R-:W-:Y:S02]  /*4fb0*/  IMAD R119, R56.reuse, R3, R119 ;  /* 0x0000000338777224 */ /* 0x040fe400078e0277 */
[--C-:B------:R-:W-:Y:S01]  /*4fc0*/  @!P2 IMAD.IADD R115, R115, 0x1, -R56.reuse ;  /* 0x000000017373a824 */ /* 0x100fe200078e0a38 */
[C---:B------:R-:W-:Y:S01]  /*4fd0*/  ISETP.GT.U32.AND P1, PT, R56.reuse, R116, PT ;  /* 0x000000743800720c */ /* 0x040fe20003f24070 */
[----:B------:R-:W-:Y:S01]  /*4fe0*/  @!P3 IMAD.IADD R117, R117, 0x1, -R56 ;  /* 0x000000017575b824 */ /* 0x000fe200078e0a38 */
[C---:B------:R-:W-:Y:S01]  /*4ff0*/  ISETP.GT.U32.AND P2, PT, R56.reuse, R118, PT ;  /* 0x000000763800720c */ /* 0x040fe20003f44070 */
[----:B------:R-:W-:Y:S01]  /*5000*/  IMAD.MOV.U32 R5, RZ, RZ, R4 ;  /* 0x000000ffff057224 */ /* 0x000fe200078e0004 */
[----:B------:R-:W-:Y:S01]  /*5010*/  ISETP.GT.U32.AND P3, PT, R56, R119, PT ;  /* 0x000000773800720c */ /* 0x000fe20003f64070 */
[----:B------:R-:W-:-:S02]  /*5020*/  VIADD R3, R2, 0x65 ;  /* 0x0000006502037836 */ /* 0x000fc40000000000 */
[----:B------:R-:W-:-:S03]  /*5030*/  IMAD.HI.U32 R4, R0, R5, RZ ;  /* 0x0000000500047227 */ /* 0x000fc600078e00ff */
[----:B------:R-:W-:Y:S01]  /*5040*/  IABS R121, R3 ;  /* 0x0000000300797213 */ /* 0x000fe20000000000 */
[----:B------:R-:W-:Y:S01]  /*5050*/  @!P0 IMAD.IADD R114, R114, 0x1, -R56 ;  /* 0x0000000172728824 */ /* 0x000fe200078e0a38 */
[----:B------:R-:W-:Y:S01]  /*5060*/  ISETP.GE.AND P0, PT, R10, RZ, PT ;  /* 0x000000ff0a00720c */ /* 0x000fe20003f06270 */
[----:B------:R-:W-:Y:S02]  /*5070*/  IMAD.MOV R4, RZ, RZ, -R4 ;  /* 0x000000ffff047224 */ /* 0x000fe400078e0a04 */
[--C-:B------:R-:W-:Y:S01]  /*5080*/  @!P1 IMAD.IADD R116, R116, 0x1, -R56.reuse ;  /* 0x0000000174749824 */ /* 0x100fe200078e0a38 */
[----:B------:R-:W-:Y:S01]  /*5090*/  ISETP.GE.AND P1, PT, R9, RZ, PT ;  /* 0x000000ff0900720c */ /* 0x000fe20003f26270 */
[----:B------:R-:W-:Y:S02]  /*50a0*/  IMAD R120, R56, R4, R5 ;  /* 0x0000000438787224 */ /* 0x000fe400078e0205 */
[--C-:B------:R-:W-:Y:S01]  /*50b0*/  @!P2 IMAD.IADD R118, R118, 0x1, -R56.reuse ;  /* 0x000000017676a824 */ /* 0x100fe200078e0a38 */
[----:B------:R-:W-:Y:S01]  /*50c0*/  @!P4 IADD3 R116, -R116, RZ, RZ ;  /* 0x000000ff7474c210 */ /* 0x000fe20007ffe1ff */
[----:B------:R-:W-:Y:S01]  /*50d0*/  VIADD R4, R2, 0x66 ;  /* 0x0000006602047836 */ /* 0x000fe20000000000 */
[----:B------:R-:W-:Y:S01]  /*50e0*/  ISETP.GE.AND P4, PT, R3, RZ, PT ;  /* 0x000000ff0300720c */ /* 0x000fe20003f86270 */
[----:B------:R-:W-:Y:S01]  /*50f0*/  @!P3 IMAD.IADD R119, R119, 0x1, -R56 ;  /* 0x000000017777b824 */ /* 0x000fe200078e0a38 */
[----:B------:R-:W-:Y:S01]  /*5100*/  ISETP.GT.U32.AND P2, PT, R56, R118, PT ;  /* 0x000000763800720c */ /* 0x000fe20003f44070 */
[----:B------:R-:W-:Y:S01]  /*5110*/  IMAD.HI.U32 R3, R0, R121, RZ ;  /* 0x0000007900037227 */ /* 0x000fe200078e00ff */
[----:B------:R-:W-:-:S02]  /*5120*/  IABS R5, R4 ;  /* 0x0000000400057213 */ /* 0x000fc40000000000 */
[----:B------:R-:W-:Y:S01]  /*5130*/  ISETP.GT.U32.AND P3, PT, R56, R119, PT ;  /* 0x000000773800720c */ /* 0x000fe20003f64070 */
[----:B------:R-:W-:Y:S01]  /*5140*/  @!P6 IMAD.MOV R114, RZ, RZ, -R114 ;  /* 0x000000ffff72e224 */ /* 0x000fe200078e0a72 */
[----:B------:R-:W-:Y:S01]  /*5150*/  ISETP.GE.AND P6, PT, R6, RZ, PT ;  /* 0x000000ff0600720c */ /* 0x000fe20003fc6270 */
[----:B------:R-:W-:Y:S01]  /*5160*/  @!P0 IMAD.MOV R117, RZ, RZ, -R117 ;  /* 0x000000ffff758224 */ /* 0x000fe200078e0a75 */
[----:B------:R-:W-:Y:S01]  /*5170*/  ISETP.GE.AND P0, PT, R4, RZ, PT ;  /* 0x000000ff0400720c */ /* 0x000fe20003f06270 */
[----:B------:R-:W-:-:S04]  /*5180*/  IMAD.HI.U32 R4, R0, R5, RZ ;  /* 0x0000000500047227 */ /* 0x000fc800078e00ff */
[----:B------:R-:W-:Y:S02]  /*5190*/  IMAD.MOV R3, RZ, RZ, -R3 ;  /* 0x000000ffff037224 */ /* 0x000fe400078e0a03 */
[----:B------:R-:W-:Y:S02]  /*51a0*/  IMAD.MOV R4, RZ, RZ, -R4 ;  /* 0x000000ffff047224 */ /* 0x000fe400078e0a04 */
[----:B------:R-:W-:Y:S02]  /*51b0*/  IMAD R121, R56, R3, R121 ;  /* 0x0000000338797224 */ /* 0x000fe400078e0279 */
[--C-:B------:R-:W-:Y:S01]  /*51c0*/  @!P2 IMAD.IADD R118, R118, 0x1, -R56.reuse ;  /* 0x000000017676a824 */ /* 0x100fe200078e0a38 */
[C---:B------:R-:W-:Y:S01]  /*51d0*/  ISETP.GT.U32.AND P2, PT, R56.reuse, R120, PT ;  /* 0x000000783800720c */ /* 0x040fe20003f44070 */
[C---:B------:R-:W-:Y:S02]  /*51e0*/  IMAD R122, R56.reuse, R4, R5 ;  /* 0x00000004387a7224 */ /* 0x040fe400078e0205 */
[----:B------:R-:W-:Y:S01]  /*51f0*/  @!P3 IMAD.IADD R119, R119, 0x1, -R56 ;  /* 0x000000017777b824 */ /* 0x000fe200078e0a38 */
[C---:B------:R-:W-:Y:S01]  /*5200*/  ISETP.GT.U32.AND P3, PT, R56.reuse, R121, PT ;  /* 0x000000793800720c */ /* 0x040fe20003f64070 */
[----:B------:R-:W-:Y:S01]  /*5210*/  @!P6 IMAD.MOV R118, RZ, RZ, -R118 ;  /* 0x000000ffff76e224 */ /* 0x000fe200078e0a76 */
[----:B------:R-:W-:Y:S01]  /*5220*/  ISETP.GT.U32.AND P6, PT, R56, R122, PT ;  /* 0x0000007a3800720c */ /* 0x000fe20003fc4070 */
[----:B------:R-:W-:Y:S01]  /*5230*/  @!P5 IMAD.MOV R115, RZ, RZ, -R115 ;  /* 0x000000ffff73d224 */ /* 0x000fe200078e0a73 */
[----:B------:R-:W-:Y:S01]  /*5240*/  ISETP.GE.AND P5, PT, R7, RZ, PT ;  /* 0x000000ff0700720c */ /* 0x000fe20003fa6270 */
[----:B------:R-:W-:-:S02]  /*5250*/  VIADD R6, R2, 0x67 ;  /* 0x0000006702067836 */ /* 0x000fc40000000000 */
[C---:B------:R-:W-:Y:S02]  /*5260*/  VIADD R9, R2.reuse, 0x68 ;  /* 0x0000006802097836 */ /* 0x040fe40000000000 */
[----:B------:R-:W-:Y:S01]  /*5270*/  VIADD R10, R2, 0x6a ;  /* 0x0000006a020a7836 */ /* 0x000fe20000000000 */
[----:B------:R-:W-:Y:S01]  /*5280*/  IABS R123, R6 ;  /* 0x00000006007b7213 */ /* 0x000fe20000000000 */
[--C-:B------:R-:W-:Y:S01]  /*5290*/  @!P2 IMAD.IADD R120, R120, 0x1, -R56.reuse ;  /* 0x000000017878a824 */ /* 0x100fe200078e0a38 */
[----:B------:R-:W-:Y:S01]  /*52a0*/  IABS R7, R9 ;  /* 0x0000000900077213 */ /* 0x000fe20000000000 */
[--C-:B------:R-:W-:Y:S02]  /*52b0*/  @!P3 IMAD.IADD R121, R121, 0x1, -R56.reuse ;  /* 0x000000017979b824 */ /* 0x100fe400078e0a38 */
[----:B------:R-:W-:Y:S01]  /*52c0*/  IMAD.HI.U32 R3, R0, R123, RZ ;  /* 0x0000007b00037227 */ /* 0x000fe200078e00ff */
[C---:B------:R-:W-:Y:S02]  /*52d0*/  ISETP.GT.U32.AND P2, PT, R56.reuse, R120, PT ;  /* 0x000000783800720c */ /* 0x040fe40003f44070 */
[----:B------:R-:W-:Y:S01]  /*52e0*/  ISETP.GT.U32.AND P3, PT, R56, R121, PT ;  /* 0x000000793800720c */ /* 0x000fe20003f64070 */
[----:B------:R-:W-:Y:S01]  /*52f0*/  @!P6 IMAD.IADD R122, R122, 0x1, -R56 ;  /* 0x000000017a7ae824 */ /* 0x000fe200078e0a38 */
[----:B------:R-:W-:Y:S01]  /*5300*/  IADD3 R3, -R3, RZ, RZ ;  /* 0x000000ff03037210 */ /* 0x000fe20007ffe1ff */
[----:B------:R-:W-:Y:S01]  /*5310*/  @!P5 IMAD.MOV R119, RZ, RZ, -R119 ;  /* 0x000000ffff77d224 */ /* 0x000fe200078e0a77 */
[----:B------:R-:W-:Y:S01]  /*5320*/  ISETP.GE.AND P5, PT, R6, RZ, PT ;  /* 0x000000ff0600720c */ /* 0x000fe20003fa6270 */
[----:B------:R-:W-:Y:S01]  /*5330*/  VIADD R6, R2, 0x69 ;  /* 0x0000006902067836 */ /* 0x000fe20000000000 */
[----:B------:R-:W-:Y:S01]  /*5340*/  ISETP.GT.U32.AND P6, PT, R56, R122, PT ;  /* 0x0000007a3800720c */ /* 0x000fe20003fc4070 */
[----:B------:R-:W-:-:S03]  /*5350*/  IMAD.HI.U32 R4, R0, R7, RZ ;  /* 0x0000000700047227 */ /* 0x000fc600078e00ff */
[----:B------:R-:W-:Y:S01]  /*5360*/  IABS R125, R6 ;  /* 0x00000006007d7213 */ /* 0x000fe20000000000 */
[----:B------:R-:W-:Y:S02]  /*5370*/  IMAD.MOV R4, RZ, RZ, -R4 ;  /* 0x000000ffff047224 */ /* 0x000fe400078e0a04 */
[C---:B------:R-:W-:Y:S02]  /*5380*/  IMAD R123, R56.reuse, R3, R123 ;  /* 0x00000003387b7224 */ /* 0x040fe400078e027b */
[C---:B------:R-:W-:Y:S01]  /*5390*/  IMAD R124, R56.reuse, R4, R7 ;  /* 0x00000004387c7224 */ /* 0x040fe200078e0207 */
[----:B------:R-:W-:Y:S01]  /*53a0*/  IABS R7, R10 ;  /* 0x0000000a00077213 */ /* 0x000fe20000000000 */
[----:B------:R-:W-:Y:S01]  /*53b0*/  @!P3 IMAD.IADD R121, R121, 0x1, -R56 ;  /* 0x000000017979b824 */ /* 0x000fe200078e0a38 */
[----:B------:R-:W-:Y:S01]  /*53c0*/  ISETP.GT.U32.AND P3, PT, R56, R123, PT ;  /* 0x0000007b3800720c */ /* 0x000fe20003f64070 */
[----:B------:R-:W-:-:S04]  /*53d0*/  IMAD.HI.U32 R3, R0, R125, RZ ;  /* 0x0000007d00037227 */ /* 0x000fc800078e00ff */
[----:B------:R-:W-:Y:S01]  /*53e0*/  @!P6 IMAD.IADD R122, R122, 0x1, -R56 ;  /* 0x000000017a7ae824 */ /* 0x000fe200078e0a38 */
[----:B------:R-:W-:Y:S01]  /*53f0*/  ISETP.GT.U32.AND P6, PT, R56, R124, PT ;  /* 0x0000007c3800720c */ /* 0x000fe20003fc4070 */
[----:B------:R-:W-:Y:S02]  /*5400*/  IMAD.MOV R5, RZ, RZ, -R3 ;  /* 0x000000ffff057224 */ /* 0x000fe400078e0a03 */
[----:B------:R-:W-:-:S04]  /*5410*/  IMAD.HI.U32 R3, R0, R7, RZ ;  /* 0x0000000700037227 */ /* 0x000fc800078e00ff */
[----:B------:R-:W-:Y:S02]  /*5420*/  VIADD R11, R2, 0x6b ;  /* 0x0000006b020b7836 */ /* 0x000fe40000000000 */
[C---:B------:R-:W-:Y:S02]  /*5430*/  IMAD R125, R56.reuse, R5, R125 ;  /* 0x00000005387d7224 */ /* 0x040fe400078e027d */
[----:B------:R-:W-:Y:S01]  /*5440*/  IMAD.MOV R128, RZ, RZ, -R3 ;  /* 0x000000ffff807224 */ /* 0x000fe200078e0a03 */
[----:B------:R-:W-:Y:S01]  /*5450*/  IABS R129, R11 ;  /* 0x0000000b00817213 */ /* 0x000fe20000000000 */
[----:B------:R-:W-:Y:S01]  /*5460*/  @!P3 IMAD.IADD R123, R123, 0x1, -R56 ;  /* 0x000000017b7bb824 */ /* 0x000fe200078e0a38 */
[C---:B------:R-:W-:Y:S01]  /*5470*/  ISETP.GT.U32.AND P3, PT, R56.reuse, R125, PT ;  /* 0x0000007d3800720c */ /* 0x040fe20003f64070 */
[----:B------:R-:W-:Y:S01]  /*5480*/  IMAD R128, R56, R128, R7 ;  /* 0x0000008038807224 */ /* 0x000fe200078e0207 */
[----:B------:R-:W-:Y:S01]  /*5490*/  @!P6 IADD3 R124, R124, -R56, RZ ;  /* 0x800000387c7ce210 */ /* 0x000fe20007ffe0ff */
[----:B------:R-:W-:-:S03]  /*54a0*/  IMAD.HI.U32 R4, R0, R129, RZ ;  /* 0x0000008100047227 */ /* 0x000fc600078e00ff */
[----:B------:R-:W-:Y:S01]  /*54b0*/  ISETP.GT.U32.AND P6, PT, R56, R128, PT ;  /* 0x000000803800720c */ /* 0x000fe20003fc4070 */
[----:B------:R-:W-:Y:S02]  /*54c0*/  VIADD R12, R2, 0x6c ;  /* 0x0000006c020c7836 */ /* 0x000fe40000000000 */
[----:B------:R-:W-:Y:S02]  /*54d0*/  IMAD.MOV R4, RZ, RZ, -R4 ;  /* 0x000000ffff047224 */ /* 0x000fe400078e0a04 */
[--C-:B------:R-:W-:Y:S01]  /*54e0*/  @!P2 IMAD.IADD R120, R120, 0x1, -R56.reuse ;  /* 0x000000017878a824 */ /* 0x100fe200078e0a38 */
[----:B------:R-:W-:Y:S01]  /*54f0*/  ISETP.GE.AND P2, PT, R9, RZ, PT ;  /* 0x000000ff0900720c */ /* 0x000fe20003f46270 */
[C---:B------:R-:W-:Y:S01]  /*5500*/  IMAD R129, R56.reuse, R4, R129 ;  /* 0x0000000438817224 */ /* 0x040fe200078e0281 */
[----:B------:R-:W-:Y:S01]  /*5510*/  IABS R9, R12 ;  /* 0x0000000c00097213 */ /* 0x000fe20000000000 */
[----:B------:R-:W-:Y:S01]  /*5520*/  @!P3 IMAD.IADD R125, R125, 0x1, -R56 ;  /* 0x000000017d7db824 */ /* 0x000fe200078e0a38 */
[C---:B------:R-:W-:Y:S01]  /*5530*/  ISETP.GT.U32.AND P3, PT, R56.reuse, R123, PT ;  /* 0x0000007b3800720c */ /* 0x040fe20003f64070 */
[----:B------:R-:W-:Y:S01]  /*5540*/  @!P0 IMAD.MOV R122, RZ, RZ, -R122 ;  /* 0x000000ffff7a8224 */ /* 0x000fe200078e0a7a */
[----:B------:R-:W-:Y:S01]  /*5550*/  ISETP.GT.U32.AND P0, PT, R56, R129, PT ;  /* 0x000000813800720c */ /* 0x000fe20003f04070 */
[----:B------:R-:W-:-:S04]  /*5560*/  IMAD.HI.U32 R5, R0, R9, RZ ;  /* 0x0000000900057227 */ /* 0x000fc800078e00ff */
[----:B------:R-:W-:Y:S01]  /*5570*/  @!P6 IMAD.IADD R128, R128, 0x1, -R56 ;  /* 0x000000018080e824 */ /* 0x000fe200078e0a38 */
[----:B------:R-:W-:Y:S01]  /*5580*/  ISETP.GT.U32.AND P6, PT, R56, R125, PT ;  /* 0x0000007d3800720c */ /* 0x000fe20003fc4070 */
[----:B------:R-:W-:-:S04]  /*5590*/  IMAD.HI.U32 R3, R0, R131, RZ ;  /* 0x0000008300037227 */ /* 0x000fc800078e00ff */
[----:B------:R-:W-:Y:S02]  /*55a0*/  IMAD.MOV R5, RZ, RZ, -R5 ;  /* 0x000000ffff057224 */ /* 0x000fe400078e0a05 */
[----:B------:R-:W-:Y:S01]  /*55b0*/  @!P1 IMAD.MOV R120, RZ, RZ, -R120 ;  /* 0x000000ffff789224 */ /* 0x000fe200078e0a78 */
[C---:B------:R-:W-:Y:S01]  /*55c0*/  ISETP.GT.U32.AND P1, PT, R56.reuse, R124, PT ;  /* 0x0000007c3800720c */ /* 0x040fe20003f24070 */
[----:B------:R-:W-:Y:S02]  /*55d0*/  IMAD.MOV R3, RZ, RZ, -R3 ;  /* 0x000000ffff037224 */ /* 0x000fe400078e0a03 */
[C---:B------:R-:W-:Y:S02]  /*55e0*/  IMAD R130, R56.reuse, R5, R9 ;  /* 0x0000000538827224 */ /* 0x040fe400078e0209 */
[----:B------:R-:W-:Y:S01]  /*55f0*/  @!P4 IMAD.MOV R121, RZ, RZ, -R121 ;  /* 0x000000ffff79c224 */ /* 0x000fe200078e0a79 */
[----:B------:R-:W-:Y:S01]  /*5600*/  ISETP.GT.U32.AND P4, PT, R56, R128, PT ;  /* 0x000000803800720c */ /* 0x000fe20003f84070 */
[----:B------:R-:W-:Y:S01]  /*5610*/  VIADD R9, R2, 0x6f ;  /* 0x0000006f02097836 */ /* 0x000fe20000000000 */
[----:B------:R-:W-:Y:S01]  /*5620*/  @!P6 IADD3 R125, R125, -R56, RZ ;  /* 0x800000387d7de210 */ /* 0x000fe20007ffe0ff */
[----:B------:R-:W-:-:S02]  /*5630*/  IMAD R131, R56, R3, R131 ;  /* 0x0000000338837224 */ /* 0x000fc400078e0283 */
[----:B------:R-:W-:Y:S01]  /*5640*/  VIADD R7, R2, 0x6e ;  /* 0x0000006e02077836 */ /* 0x000fe20000000000 */
[----:B------:R-:W-:Y:S01]  /*5650*/  IABS R133, R9 ;  /* 0x0000000900857213 */ /* 0x000fe20000000000 */
[--C-:B------:R-:W-:Y:S01]  /*5660*/  @!P3 IMAD.IADD R123, R123, 0x1, -R56.reuse ;  /* 0x000000017b7bb824 */ /* 0x100fe200078e0a38 */
[C---:B------:R-:W-:Y:S01]  /*5670*/  ISETP.GT.U32.AND P6, PT, R56.reuse, R131, PT ;  /* 0x000000833800720c */ /* 0x040fe20003fc4070 */
[--C-:B------:R-:W-:Y:S01]  /*5680*/  @!P0 IMAD.IADD R129, R129, 0x1, -R56.reuse ;  /* 0x0000000181818824 */ /* 0x100fe200078e0a38 */
[----:B------:R-:W-:Y:S01]  /*5690*/  IABS R5, R7 ;  /* 0x0000000700057213 */ /* 0x000fe20000000000 */
[----:B------:R-:W-:Y:S01]  /*56a0*/  @!P5 IMAD.MOV R123, RZ, RZ, -R123 ;  /* 0x000000ffff7bd224 */ /* 0x000fe200078e0a7b */
[----:B------:R-:W-:Y:S01]  /*56b0*/  ISETP.GT.U32.AND P3, PT, R56, R130, PT ;  /* 0x000000823800720c */ /* 0x000fe20003f64070 */
[----:B------:R-:W-:Y:S01]  /*56c0*/  @!P1 IMAD.IADD R124, R124, 0x1, -R56 ;  /* 0x000000017c7c9824 */ /* 0x000fe200078e0a38 */
[----:B------:R-:W-:Y:S01]  /*56d0*/  ISETP.GT.U32.AND P5, PT, R56, R129, PT ;  /* 0x000000813800720c */ /* 0x000fe20003fa4070 */
[----:B------:R-:W-:Y:S01]  /*56e0*/  IMAD.HI.U32 R4, R0, R133, RZ ;  /* 0x0000008500047227 */ /* 0x000fe200078e00ff */
[----:B------:R-:W-:-:S02]  /*56f0*/  ISETP.GE.AND P1, PT, R6, RZ, PT ;  /* 0x000000ff0600720c */ /* 0x000fc40003f26270 */
[----:B------:R-:W-:Y:S01]  /*5700*/  IADD3 R6, R2, 0x71, RZ ;  /* 0x0000007102067810 */ /* 0x000fe20007ffe0ff */
[----:B------:R-:W-:Y:S01]  /*5710*/  IMAD.HI.U32 R3, R0, R5, RZ ;  /* 0x0000000500037227 */ /* 0x000fe200078e00ff */
[----:B------:R-:W-:Y:S02]  /*5720*/  ISETP.GE.AND P0, PT, R11, RZ, PT ;  /* 0x000000ff0b00720c */ /* 0x000fe40003f06270 */
[----:B------:R-:W-:Y:S01]  /*5730*/  IABS R135, R6 ;  /* 0x0000000600877213 */ /* 0x000fe20000000000 */
[----:B------:R-:W-:Y:S01]  /*5740*/  @!P4 IMAD.IADD R128, R128, 0x1, -R56 ;  /* 0x000000018080c824 */ /* 0x000fe200078e0a38 */
[----:B------:R-:W-:Y:S01]  /*5750*/  ISETP.GE.AND P4, PT, R10, RZ, PT ;  /* 0x000000ff0a00720c */ /* 0x000fe20003f86270 */
[----:B------:R-:W-:Y:S01]  /*5760*/  IMAD.MOV R4, RZ, RZ, -R4 ;  /* 0x000000ffff047224 */ /* 0x000fe200078e0a04 */
[----:B------:R-:W-:Y:S01]  /*5770*/  IADD3 R11, R2, 0x78, RZ ;  /* 0x00000078020b7810 */ /* 0x000fe20007ffe0ff */
[----:B------:R-:W-:Y:S02]  /*5780*/  IMAD.MOV R3, RZ, RZ, -R3 ;  /* 0x000000ffff037224 */ /* 0x000fe400078e0a03 */
[----:B------:R-:W-:-:S02]  /*5790*/  IMAD R133, R56, R4, R133 ;  /* 0x0000000438857224 */ /* 0x000fc400078e0285 */
[----:B------:R-:W-:Y:S02]  /*57a0*/  VIADD R4, R2, 0x70 ;  /* 0x0000007002047836 */ /* 0x000fe40000000000 */
[--C-:B------:R-:W-:Y:S02]  /*57b0*/  @!P6 IMAD.IADD R131, R131, 0x1, -R56.reuse ;  /* 0x000000018383e824 */ /* 0x100fe400078e0a38 */
[C---:B------:R-:W-:Y:S01]  /*57c0*/  IMAD R132, R56.reuse, R3, R5 ;  /* 0x0000000338847224 */ /* 0x040fe200078e0205 */
[----:B------:R-:W-:Y:S01]  /*57d0*/  IABS R5, R4 ;  /* 0x0000000400057213 */ /* 0x000fe20000000000 */
[----:B------:R-:W-:Y:S01]  /*57e0*/  @!P5 IMAD.IADD R129, R129, 0x1, -R56 ;  /* 0x000000018181d824 */ /* 0x000fe200078e0a38 */
[C---:B------:R-:W-:Y:S01]  /*57f0*/  ISETP.GT.U32.AND P5, PT, R56.reuse, R133, PT ;  /* 0x000000853800720c */ /* 0x040fe20003fa4070 */
[----:B------:R-:W-:Y:S01]  /*5800*/  @!P1 IMAD.MOV R125, RZ, RZ, -R125 ;  /* 0x000000ffff7d9224 */ /* 0x000fe200078e0a7d */
[C---:B------:R-:W-:Y:S01]  /*5810*/  ISETP.GT.U32.AND P6, PT, R56.reuse, R131, PT ;  /* 0x000000833800720c */ /* 0x040fe20003fc4070 */
[----:B------:R-:W-:Y:S01]  /*5820*/  @!P4 IMAD.MOV R128, RZ, RZ, -R128 ;  /* 0x000000ffff80c224 */ /* 0x000fe200078e0a80 */
[----:B------:R-:W-:Y:S01]  /*5830*/  ISETP.GT.U32.AND P1, PT, R56, R132, PT ;  /* 0x000000843800720c */ /* 0x000fe20003f24070 */
[----:B------:R-:W-:Y:S01]  /*5840*/  IMAD.HI.U32 R3, R0, R5, RZ ;  /* 0x0000000500037227 */ /* 0x000fe200078e00ff */
[----:B------:R-:W-:-:S03]  /*5850*/  ISETP.GE.AND P4, PT, R13, RZ, PT ;  /* 0x000000ff0d00720c */ /* 0x000fc60003f86270 */
[----:B------:R-:W-:Y:S01]  /*5860*/  @!P3 IMAD.IADD R130, R130, 0x1, -R56 ;  /* 0x000000018282b824 */ /* 0x000fe200078e0a38 */
[----:B------:R-:W-:Y:S01]  /*5870*/  ISETP.GE.AND P3, PT, R12, RZ, PT ;  /* 0x000000ff0c00720c */ /* 0x000fe20003f66270 */
[----:B------:R-:W-:Y:S02]  /*5880*/  IMAD.MOV R3, RZ, RZ, -R3 ;  /* 0x000000ffff037224 */ /* 0x000fe400078e0a03 */
[----:B------:R-:W-:Y:S01]  /*5890*/  @!P2 IMAD.MOV R124, RZ, RZ, -R124 ;  /* 0x000000ffff7ca224 */ /* 0x000fe200078e0a7c */
[C---:B------:R-:W-:Y:S01]  /*58a0*/  ISETP.GT.U32.AND P2, PT, R56.reuse, R130, PT ;  /* 0x000000823800720c */ /* 0x040fe20003f44070 */
[--C-:B------:R-:W-:Y:S02]  /*58b0*/  @!P5 IMAD.IADD R133, R133, 0x1, -R56.reuse ;  /* 0x000000018585d824 */ /* 0x100fe400078e0a38 */
[--C-:B------:R-:W-:Y:S01]  /*58c0*/  @!P6 IMAD.IADD R131, R131, 0x1, -R56.reuse ;  /* 0x000000018383e824 */ /* 0x100fe200078e0a38 */
[----:B------:R-:W-:Y:S01]  /*58d0*/  ISETP.GE.AND P6, PT, R9, RZ, PT ;  /* 0x000000ff0900720c */ /* 0x000fe20003fc6270 */
[C---:B------:R-:W-:Y:S01]  /*58e0*/  IMAD R134, R56.reuse, R3, R5 ;  /* 0x0000000338867224 */ /* 0x040fe200078e0205 */
[----:B------:R-:W-:Y:S01]  /*58f0*/  ISETP.GT.U32.AND P5, PT, R56, R133, PT ;  /* 0x000000853800720c */ /* 0x000fe20003fa4070 */
[----:B------:R-:W-:Y:S01]  /*5900*/  @!P1 IMAD.IADD R132, R132, 0x1, -R56 ;  /* 0x0000000184849824 */ /* 0x000fe200078e0a38 */
[----:B------:R-:W-:Y:S01]  /*5910*/  ISETP.GE.AND P1, PT, R4, RZ, PT ;  /* 0x000000ff0400720c */ /* 0x000fe20003f26270 */
[----:B------:R-:W-:-:S04]  /*5920*/  IMAD.HI.U32 R4, R0, R135, RZ ;  /* 0x0000008700047227 */ /* 0x000fc800078e00ff */
[----:B------:R-:W-:Y:S01]  /*5930*/  @!P4 IMAD.MOV R131, RZ, RZ, -R131 ;  /* 0x000000ffff83c224 */ /* 0x000fe200078e0a83 */
[----:B------:R-:W-:Y:S01]  /*5940*/  ISETP.GT.U32.AND P4, PT, R56, R134, PT ;  /* 0x000000863800720c */ /* 0x000fe20003f84070 */
[----:B------:R-:W-:Y:S01]  /*5950*/  @!P2 IMAD.IADD R130, R130, 0x1, -R56 ;  /* 0x000000018282a824 */ /* 0x000fe200078e0a38 */
[----:B------:R-:W-:Y:S01]  /*5960*/  IADD3 R4, -R4, RZ, RZ ;  /* 0x000000ff04047210 */ /* 0x000fe20007ffe1ff */
[----:B------:R-:W-:Y:S01]  /*5970*/  @!P0 IMAD.MOV R129, RZ, RZ, -R129 ;  /* 0x000000ffff818224 */ /* 0x000fe200078e0a81 */
[----:B------:R-:W-:Y:S01]  /*5980*/  ISETP.GT.U32.AND P0, PT, R56, R132, PT ;  /* 0x000000843800720c */ /* 0x000fe20003f04070 */
[----:B------:R-:W-:Y:S01]  /*5990*/  @!P3 IMAD.MOV R130, RZ, RZ, -R130 ;  /* 0x000000ffff82b224 */ /* 0x000fe200078e0a82 */
[----:B------:R-:W-:Y:S01]  /*59a0*/  ISETP.GE.AND P3, PT, R6, RZ, PT ;  /* 0x000000ff0600720c */ /* 0x000fe20003f66270 */
[----:B------:R-:W-:Y:S01]  /*59b0*/  IMAD R135, R56, R4, R135 ;  /* 0x0000000438877224 */ /* 0x000fe200078e0287 */
[----:B------:R-:W-:Y:S01]  /*59c0*/  ISETP.GE.AND P2, PT, R7, RZ, PT ;  /* 0x000000ff0700720c */ /* 0x000fe20003f46270 */
[----:B------:R-:W-:-:S02]  /*59d0*/  @!P5 IMAD.IADD R133, R133, 0x1, -R56 ;  /* 0x000000018585d824 */ /* 0x000fc400078e0a38 */
[----:B------:R-:W-:Y:S01]  /*59e0*/  VIADD R6, R2, 0x74 ;  /* 0x0000007402067836 */ /* 0x000fe20000000000 */
[----:B------:R-:W-:Y:S01]  /*59f0*/  ISETP.GT.U32.AND P5, PT, R56, R135, PT ;  /* 0x000000873800720c */ /* 0x000fe20003fa4070 */
[--C-:B------:R-:W-:Y:S02]  /*5a00*/  @!P4 IMAD.IADD R134, R134, 0x1, -R56.reuse ;  /* 0x000000018686c824 */ /* 0x100fe400078e0a38 */
[C---:B------:R-:W-:Y:S01]  /*5a10*/  VIADD R3, R2.reuse, 0x72 ;  /* 0x0000007202037836 */ /* 0x040fe20000000000 */
[----:B------:R-:W-:Y:S01]  /*5a20*/  IABS R9, R6 ;  /* 0x0000000600097213 */ /* 0x000fe20000000000 */
[----:B------:R-:W-:Y:S01]  /*5a30*/  VIADD R4, R2, 0x73 ;  /* 0x0000007302047836 */ /* 0x000fe20000000000 */
[----:B------:R-:W-:Y:S01]  /*5a40*/  ISETP.GT.U32.AND P4, PT, R56, R134, PT ;  /* 0x000000863800720c */ /* 0x000fe20003f84070 */
[----:B------:R-:W-:Y:S01]  /*5a50*/  @!P0 IMAD.IADD R132, R132, 0x1, -R56 ;  /* 0x0000000184848824 */ /* 0x000fe200078e0a38 */
[----:B------:R-:W-:Y:S01]  /*5a60*/  IABS R7, R3 ;  /* 0x0000000300077213 */ /* 0x000fe20000000000 */
[----:B------:R-:W-:Y:S01]  /*5a70*/  IMAD.HI.U32 R5, R0, R9, RZ ;  /* 0x0000000900057227 */ /* 0x000fe200078e00ff */
[----:B------:R-:W-:-:S02]  /*5a80*/  IABS R137, R4 ;  /* 0x0000000400897213 */ /* 0x000fc40000000000 */
[----:B------:R-:W-:Y:S01]  /*5a90*/  ISETP.GE.AND P0, PT, R3, RZ, PT ;  /* 0x000000ff0300720c */ /* 0x000fe20003f06270 */
[----:B------:R-:W-:Y:S01]  /*5aa0*/  IMAD.MOV R5, RZ, RZ, -R5 ;  /* 0x000000ffff057224 */ /* 0x000fe200078e0a05 */
[----:B------:R-:W-:Y:S01]  /*5ab0*/  @!P5 IADD3 R135, R135, -R56, RZ ;  /* 0x800000388787d210 */ /* 0x000fe20007ffe0ff */
[----:B------:R-:W-:-:S03]  /*5ac0*/  IMAD.HI.U32 R3, R0, R7, RZ ;  /* 0x0000000700037227 */ /* 0x000fc600078e00ff */
[----:B------:R-:W-:Y:S01]  /*5ad0*/  ISETP.GT.U32.AND P5, PT, R56, R135, PT ;  /* 0x000000873800720c */ /* 0x000fe20003fa4070 */
[----:B------:R-:W-:Y:S01]  /*5ae0*/  @!P2 IMAD.MOV R132, RZ, RZ, -R132 ;  /* 0x000000ffff84a224 */ /* 0x000fe200078e0a84 */
[----:B------:R-:W-:Y:S01]  /*5af0*/  ISETP.GE.AND P2, PT, R4, RZ, PT ;  /* 0x000000ff0400720c */ /* 0x000fe20003f46270 */
[----:B------:R-:W-:-:S04]  /*5b00*/  IMAD.HI.U32 R4, R0, R137, RZ ;  /* 0x0000008900047227 */ /* 0x000fc800078e00ff */
[----:B------:R-:W-:Y:S02]  /*5b10*/  @!P4 IMAD.IADD R134, R134, 0x1, -R56 ;  /* 0x000000018686c824 */ /* 0x000fe400078e0a38 */
[C---:B------:R-:W-:Y:S01]  /*5b20*/  IMAD R138, R56.reuse, R5, R9 ;  /* 0x00000005388a7224 */ /* 0x040fe200078e0209 */
[----:B------:R-:W-:Y:S01]  /*5b30*/  IABS R9, R11 ;  /* 0x0000000b00097213 */ /* 0x000fe20000000000 */
[----:B------:R-:W-:Y:S02]  /*5b40*/  IMAD.MOV R3, RZ, RZ, -R3 ;  /* 0x000000ffff037224 */ /* 0x000fe400078e0a03 */
[----:B------:R-:W-:Y:S02]  /*5b50*/  IMAD.MOV R4, RZ, RZ, -R4 ;  /* 0x000000ffff047224 */ /* 0x000fe400078e0a04 */
[----:B------:R-:W-:Y:S01]  /*5b60*/  @!P1 IMAD.MOV R134, RZ, RZ, -R134 ;  /* 0x000000ffff869224 */ /* 0x000fe200078e0a86 */
[C---:B------:R-:W-:Y:S01]  /*5b70*/  ISETP.GT.U32.AND P1, PT, R56.reuse, R138, PT ;  /* 0x0000008a3800720c */ /* 0x040fe20003f24070 */
[----:B------:R-:W-:-:S02]  /*5b80*/  IMAD R136, R56, R3, R7 ;  /* 0x0000000338887224 */ /* 0x000fc400078e0207 */
[C---:B------:R-:W-:Y:S02]  /*5b90*/  IMAD R137, R56.reuse, R4, R137 ;  /* 0x0000000438897224 */ /* 0x040fe400078e0289 */
[--C-:B------:R-:W-:Y:S01]  /*5ba0*/  @!P5 IMAD.IADD R135, R135, 0x1, -R56.reuse ;  /* 0x000000018787d824 */ /* 0x100fe200078e0a38 */
[----:B------:R-:W-:Y:S01]  /*5bb0*/  ISETP.GT.U32.AND P4, PT, R56, R136, PT ;  /* 0x000000883800720c */ /* 0x000fe20003f84070 */
[----:B------:R-:W-:Y:S01]  /*5bc0*/  VIADD R10, R2, 0x77 ;  /* 0x00000077020a7836 */ /* 0x000fe20000000000 */
[----:B------:R-:W-:Y:S01]  /*5bd0*/  ISETP.GT.U32.AND P5, PT, R56, R137, PT ;  /* 0x000000893800720c */ /* 0x000fe20003fa4070 */
[----:B------:R-:W-:Y:S02]  /*5be0*/  VIADD R4, R2, 0x75 ;  /* 0x0000007502047836 */ /* 0x000fe40000000000 */
[----:B------:R-:W-:Y:S01]  /*5bf0*/  @!P3 IMAD.MOV R135, RZ, RZ, -R135 ;  /* 0x000000ffff87b224 */ /* 0x000fe200078e0a87 */
[----:B------:R-:W-:Y:S01]  /*5c00*/  IABS R141, R10 ;  /* 0x0000000a008d7213 */ /* 0x000fe20000000000 */
[----:B------:R-:W-:Y:S01]  /*5c10*/  @!P1 IMAD.IADD R138, R138, 0x1, -R56 ;  /* 0x000000018a8a9824 */ /* 0x000fe200078e0a38 */
[----:B------:R-:W-:Y:S01]  /*5c20*/  IABS R139, R4 ;  /* 0x00000004008b7213 */ /* 0x000fe20000000000 */
[----:B------:R-:W-:Y:S01]  /*5c30*/  @!P6 IMAD.MOV R133, RZ, RZ, -R133 ;  /* 0x000000ffff85e224 */ /* 0x000fe200078e0a85 */
[----:B------:R-:W-:Y:S01]  /*5c40*/  ISETP.GE.AND P3, PT, R4, RZ, PT ;  /* 0x000000ff0400720c */ /* 0x000fe20003f66270 */
[----:B------:R-:W-:Y:S01]  /*5c50*/  IMAD.HI.U32 R4, R0, R141, RZ ;  /* 0x0000008d00047227 */ /* 0x000fe200078e00ff */
[----:B------:R-:W-:-:S02]  /*5c60*/  ISETP.GT.U32.AND P1, PT, R56, R138, PT ;  /* 0x0000008a3800720c */ /* 0x000fc40003f24070 */
[----:B------:R-:W-:Y:S01]  /*5c70*/  ISETP.GE.AND P6, PT, R6, RZ, PT ;  /* 0x000000ff0600720c */ /* 0x000fe20003fc6270 */
[--C-:B------:R-:W-:Y:S02]  /*5c80*/  @!P4 IMAD.IADD R136, R136, 0x1, -R56.reuse ;  /* 0x000000018888c824 */ /* 0x100fe400078e0a38 */
[----:B------:R-:W-:Y:S02]  /*5c90*/  @!P5 IMAD.IADD R137, R137, 0x1, -R56 ;  /* 0x000000018989d824 */ /* 0x000fe400078e0a38 */
[----:B------:R-:W-:Y:S01]  /*5ca0*/  VIADD R6, R2, 0x76 ;  /* 0x0000007602067836 */ /* 0x000fe20000000000 */
[----:B------:R-:W-:Y:S01]  /*5cb0*/  ISETP.GT.U32.AND P4, PT, R56, R136, PT ;  /* 0x000000883800720c */ /* 0x000fe20003f84070 */
[----:B------:R-:W-:Y:S01]  /*5cc0*/  IMAD.HI.U32 R5, R0, R9, RZ ;  /* 0x0000000900057227 */ /* 0x000fe200078e00ff */
[----:B------:R-:W-:Y:S02]  /*5cd0*/  ISETP.GT.U32.AND P5, PT, R56, R137, PT ;  /* 0x000000893800720c */ /* 0x000fe40003fa4070 */
[----:B------:R-:W-:Y:S01]  /*5ce0*/  IABS R7, R6 ;  /* 0x0000000600077213 */ /* 0x000fe20000000000 */
[----:B------:R-:W-:-:S02]  /*5cf0*/  IMAD.MOV R4, RZ, RZ, -R4 ;  /* 0x000000ffff047224 */ /* 0x000fc400078e0a04 */
[----:B------:R-:W-:-:S04]  /*5d00*/  IMAD.HI.U32 R3, R0, R139, RZ ;  /* 0x0000008b00037227 */ /* 0x000fc800078e00ff */
[----:B------:R-:W-:Y:S02]  /*5d10*/  IMAD.MOV R5, RZ, RZ, -R5 ;  /* 0x000000ffff057224 */ /* 0x000fe400078e0a05 */
[C---:B------:R-:W-:Y:S02]  /*5d20*/  IMAD R141, R56.reuse, R4, R141 ;  /* 0x00000004388d7224 */ /* 0x040fe400078e028d */
[----:B------:R-:W-:Y:S01]  /*5d30*/  IMAD.MOV R3, RZ, RZ, -R3 ;  /* 0x000000ffff037224 */ /* 0x000fe200078e0a03 */
[----:B------:R-:W-:Y:S01]  /*5d40*/  @!P5 IADD3 R137, R137, -R56, RZ ;  /* 0x800000388989d210 */ /* 0x000fe20007ffe0ff */
[----:B------:R-:W-:Y:S01]  /*5d50*/  IMAD R142, R56, R5, R9 ;  /* 0x00000005388e7224 */ /* 0x000fe200078e0209 */
[----:B------:R-:W-:Y:S01]  /*5d60*/  ISETP.GE.AND P5, PT, R6, RZ, PT ;  /* 0x000000ff0600720c */ /* 0x000fe20003fa6270 */
[----:B------:R-:W-:Y:S01]  /*5d70*/  @!P1 IMAD.IADD R138, R138, 0x1, -R56 ;  /* 0x000000018a8a9824 */ /* 0x000fe200078e0a38 */
[C---:B------:R-:W-:Y:S01]  /*5d80*/  ISETP.GT.U32.AND P1, PT, R56.reuse, R141, PT ;  /* 0x0000008d3800720c */ /* 0x040fe20003f24070 */
[----:B------:R-:W-:-:S02]  /*5d90*/  IMAD R139, R56, R3, R139 ;  /* 0x00000003388b7224 */ /* 0x000fc400078e028b */
[----:B------:R-:W-:Y:S02]  /*5da0*/  VIADD R4, R2, 0x79 ;  /* 0x0000007902047836 */ /* 0x000fe40000000000 */
[----:B------:R-:W-:-:S03]  /*5db0*/  IMAD.HI.U32 R3, R0, R7, RZ ;  /* 0x0000000700037227 */ /* 0x000fc600078e00ff */
[----:B------:R-:W-:Y:S01]  /*5dc0*/  IABS R143, R4 ;  /* 0x00000004008f7213 */ /* 0x000fe20000000000 */
[----:B------:R-:W-:Y:S01]  /*5dd0*/  @!P6 IMAD.MOV R138, RZ, RZ, -R138 ;  /* 0x000000ffff8ae224 */ /* 0x000fe200078e0a8a */
[----:B------:R-:W-:Y:S01]  /*5de0*/  ISETP.GT.U32.AND P6, PT, R56, R142, PT ;  /* 0x0000008e3800720c */ /* 0x000fe20003fc4070 */
[----:B------:R-:W-:Y:S01]  /*5df0*/  @!P4 IMAD.IADD R136, R136, 0x1, -R56 ;  /* 0x000000018888c824 */ /* 0x000fe200078e0a38 */
[----:B------:R-:W-:Y:S01]  /*5e00*/  ISETP.GT.U32.AND P4, PT, R56, R139, PT ;  /* 0x0000008b3800720c */ /* 0x000fe20003f84070 */
[----:B------:R-:W-:Y:S02]  /*5e10*/  IMAD.MOV R3, RZ, RZ, -R3 ;  /* 0x000000ffff037224 */ /* 0x000fe400078e0a03 */
[----:B------:R-:W-:Y:S02]  /*5e20*/  VIADD R6, R2, 0x7a ;  /* 0x0000007a02067836 */ /* 0x000fe40000000000 */
[----:B------:R-:W-:Y:S02]  /*5e30*/  IMAD R140, R56, R3, R7 ;  /* 0x00000003388c7224 */ /* 0x000fe400078e0207 */
[----:B------:R-:W-:Y:S01]  /*5e40*/  IMAD.HI.U32 R3, R0, R143, RZ ;  /* 0x0000008f00037227 */ /* 0x000fe200078e00ff */
[----:B------:R-:W-:-:S03]  /*5e50*/  IABS R5, R6 ;  /* 0x0000000600057213 */ /* 0x000fc60000000000 */
[--C-:B------:R-:W-:Y:S02]  /*5e60*/  @!P1 IMAD.IADD R141, R141, 0x1, -R56.reuse ;  /* 0x000000018d8d9824 */ /* 0x100fe400078e0a38 */
[----:B------:R-:W-:Y:S02]  /*5e70*/  IMAD.MOV R3, RZ, RZ, -R3 ;  /* 0x000000ffff037224 */ /* 0x000fe400078e0a03 */
[--C-:B------:R-:W-:Y:S01]  /*5e80*/  @!P6 IMAD.IADD R142, R142, 0x1, -R56.reuse ;  /* 0x000000018e8ee824 */ /* 0x100fe200078e0a38 */
[C---:B------:R-:W-:Y:S01]  /*5e90*/  ISETP.GT.U32.AND P6, PT, R56.reuse, R141, PT ;  /* 0x0000008d3800720c */ /* 0x040fe20003fc4070 */
[----:B------:R-:W-:Y:S02]  /*5ea0*/  @!P4 IMAD.IADD R139, R139, 0x1, -R56 ;  /* 0x000000018b8bc824 */ /* 0x000fe400078e0a38 */
[----:B------:R-:W-:Y:S02]  /*5eb0*/  IMAD R143, R56, R3, R143 ;  /* 0x00000003388f7224 */ /* 0x000fe400078e028f */
[----:B------:R-:W-:Y:S01]  /*5ec0*/  IMAD.HI.U32 R3, R0, R5, RZ ;  /* 0x0000000500037227 */ /* 0x000fe200078e00ff */
[----:B------:R-:W-:-:S03]  /*5ed0*/  ISETP.GT.U32.AND P4, PT, R56, R139, PT ;  /* 0x0000008b3800720c */ /* 0x000fc60003f84070 */
[----:B------:R-:W-:Y:S01]  /*5ee0*/  @!P0 IMAD.MOV R136, RZ, RZ, -R136 ;  /* 0x000000ffff888224 */ /* 0x000fe200078e0a88 */
[----:B------:R-:W-:Y:S01]  /*5ef0*/  ISETP.GT.U32.AND P0, PT, R56, R140, PT ;  /* 0x0000008c3800720c */ /* 0x000fe20003f04070 */
[----:B------:R-:W-:Y:S02]  /*5f00*/  IMAD.MOV R3, RZ, RZ, -R3 ;  /* 0x000000ffff037224 */ /* 0x000fe400078e0a03 */
[----:B------:R-:W-:Y:S01]  /*5f10*/  @!P6 IADD3 R141, R141, -R56, RZ ;  /* 0x800000388d8de210 */ /* 0x000fe20007ffe0ff */
[----:B------:R-:W-:Y:S02]  /*5f20*/  VIADD R9, R2, 0x7b ;  /* 0x0000007b02097836 */ /* 0x000fe40000000000 */
[----:B------:R-:W-:Y:S02]  /*5f30*/  IMAD R144, R56, R3, R5 ;  /* 0x0000000338907224 */ /* 0x000fe400078e0205 */
[----:B------:R-:W-:Y:S01]  /*5f40*/  @!P2 IMAD.MOV R137, RZ, RZ, -R137 ;  /* 0x000000ffff89a224 */ /* 0x000fe200078e0a89 */
[----:B------:R-:W-:Y:S01]  /*5f50*/  ISETP.GE.AND P2, PT, R10, RZ, PT ;  /* 0x000000ff0a00720c */ /* 0x000fe20003f46270 */
[----:B------:R-:W-:Y:S01]  /*5f60*/  @!P4 IMAD.IADD R139, R139, 0x1, -R56 ;  /* 0x000000018b8bc824 */ /* 0x000fe200078e0a38 */
[----:B------:R-:W-:Y:S01]  /*5f70*/  ISETP.GT.U32.AND P6, PT, R56, R144, PT ;  /* 0x000000903800720c */ /* 0x000fe20003fc4070 */
[----:B------:R-:W-:Y:S01]  /*5f80*/  VIADD R10, R2, 0x7c ;  /* 0x0000007c020a7836 */ /* 0x000fe20000000000 */
[----:B------:R-:W-:Y:S01]  /*5f90*/  @!P0 IADD3 R140, R140, -R56, RZ ;  /* 0x800000388c8c8210 */ /* 0x000fe20007ffe0ff */
[----:B------:R-:W-:Y:S01]  /*5fa0*/  @!P3 IMAD.MOV R139, RZ, RZ, -R139 ;  /* 0x000000ffff8bb224 */ /* 0x000fe200078e0a8b */
[----:B------:R-:W-:Y:S01]  /*5fb0*/  IABS R145, R9 ;  /* 0x0000000900917213 */ /* 0x000fe20000000000 */
[C---:B------:R-:W-:Y:S01]  /*5fc0*/  VIADD R12, R2.reuse, 0x8a ;  /* 0x0000008a020c7836 */ /* 0x040fe20000000000 */
[----:B------:R-:W-:Y:S01]  /*5fd0*/  ISETP.GE.AND P4, PT, R11, RZ, PT ;  /* 0x000000ff0b00720c */ /* 0x000fe20003f86270 */
[----:B------:R-:W-:Y:S01]  /*5fe0*/  VIADD R11, R2, 0x7d ;  /* 0x0000007d020b7836 */ /* 0x000fe20000000000 */
[----:B------:R-:W-:Y:S01]  /*5ff0*/  ISETP.GT.U32.AND P1, PT, R56, R140, PT ;  /* 0x0000008c3800720c */ /* 0x000fe20003f24070 */
[----:B------:R-:W-:Y:S01]  /*6000*/  IMAD.HI.U32 R3, R0, R145, RZ ;  /* 0x0000009100037227 */ /* 0x000fe200078e00ff */
[----:B------:R-:W-:-:S02]  /*6010*/  ISETP.GT.U32.AND P3, PT, R56, R142, PT ;  /* 0x0000008e3800720c */ /* 0x000fc40003f64070 */
[----:B------:R-:W-:Y:S01]  /*6020*/  IABS R7, R10 ;  /* 0x0000000a00077213 */ /* 0x000fe20000000000 */
[----:B------:R-:W-:Y:S01]  /*6030*/  @!P6 IMAD.IADD R144, R144, 0x1, -R56 ;  /* 0x000000019090e824 */ /* 0x000fe200078e0a38 */
[----:B------:R-:W-:Y:S01]  /*6040*/  ISETP.GE.AND P0, PT, R4, RZ, PT ;  /* 0x000000ff0400720c */ /* 0x000fe20003f06270 */
[----:B------:R-:W-:Y:S01]  /*6050*/  IMAD.MOV R3, RZ, RZ, -R3 ;  /* 0x000000ffff037224 */ /* 0x000fe200078e0a03 */
[----:B------:R-:W-:Y:S01]  /*6060*/  IABS R147, R11 ;  /* 0x0000000b00937213 */ /* 0x000fe20000000000 */
[----:B------:R-:W-:Y:S01]  /*6070*/  IMAD.HI.U32 R4, R0, R7, RZ ;  /* 0x0000000700047227 */ /* 0x000fe200078e00ff */
[----:B------:R-:W-:-:S03]  /*6080*/  ISETP.GT.U32.AND P6, PT, R56, R144, PT ;  /* 0x000000903800720c */ /* 0x000fc60003fc4070 */
[----:B------:R-:W-:-:S04]  /*6090*/  IMAD.HI.U32 R5, R0, R147, RZ ;  /* 0x0000009300057227 */ /* 0x000fc800078e00ff */
[----:B------:R-:W-:Y:S02]  /*60a0*/  IMAD.MOV R4, RZ, RZ, -R4 ;  /* 0x000000ffff047224 */ /* 0x000fe400078e0a04 */
[----:B------:R-:W-:Y:S02]  /*60b0*/  IMAD R145, R56, R3, R145 ;  /* 0x0000000338917224 */ /* 0x000fe400078e0291 */
[--C-:B------:R-:W-:Y:S01]  /*60c0*/  @!P1 IMAD.IADD R140, R140, 0x1, -R56.reuse ;  /* 0x000000018c8c9824 */ /* 0x100fe200078e0a38 */
[----:B------:R-:W-:Y:S01]  /*60d0*/  ISETP.GT.U32.AND P1, PT, R56, R143, PT ;  /* 0x0000008f3800720c */ /* 0x000fe20003f24070 */
[----:B------:R-:W-:Y:S01]  /*60e0*/  @!P3 IMAD.IADD R142, R142, 0x1, -R56 ;  /* 0x000000018e8eb824 */ /* 0x000fe200078e0a38 */
[----:B------:R-:W-:Y:S01]  /*60f0*/  ISETP.GE.AND P3, PT, R6, RZ, PT ;  /* 0x000000ff0600720c */ /* 0x000fe20003f66270 */
[----:B------:R-:W-:Y:S02]  /*6100*/  IMAD.MOV R5, RZ, RZ, -R5 ;  /* 0x000000ffff057224 */ /* 0x000fe400078e0a05 */
[----:B------:R-:W-:Y:S01]  /*6110*/  IMAD R146, R56, R4, R7 ;  /* 0x0000000438927224 */ /* 0x000fe200078e0207 */
[----:B------:R-:W-:Y:S01]  /*6120*/  @!P4 IADD3 R142, -R142, RZ, RZ ;  /* 0x000000ff8e8ec210 */ /* 0x000fe20007ffe1ff */
[----:B------:R-:W-:Y:S01]  /*6130*/  @!P2 IMAD.MOV R141, RZ, RZ, -R141 ;  /* 0x000000ffff8da224 */ /* 0x000fe200078e0a8d */
[C---:B------:R-:W-:Y:S01]  /*6140*/  ISETP.GT.U32.AND P2, PT, R56.reuse, R145, PT ;  /* 0x000000913800720c */ /* 0x040fe20003f44070 */
[C---:B------:R-:W-:Y:S01]  /*6150*/  IMAD R147, R56.reuse, R5, R147 ;  /* 0x0000000538937224 */ /* 0x040fe200078e0293 */
[----:B------:R-:W-:Y:S01]  /*6160*/  ISETP.GT.U32.AND P4, PT, R56, R146, PT ;  /* 0x000000923800720c */ /* 0x000fe20003f84070 */
[----:B------:R-:W-:-:S02]  /*6170*/  VIADD R4, R2, 0x7e ;  /* 0x0000007e02047836 */ /* 0x000fc40000000000 */
[--C-:B------:R-:W-:Y:S01]  /*6180*/  @!P6 IMAD.IADD R144, R144, 0x1, -R56.reuse ;  /* 0x000000019090e824 */ /* 0x100fe200078e0a38 */
[----:B------:R-:W-:Y:S01]  /*6190*/  ISETP.GT.U32.AND P6, PT, R56, R147, PT ;  /* 0x000000933800720c */ /* 0x000fe20003fc4070 */
[----:B------:R-:W-:Y:S01]  /*61a0*/  @!P1 IMAD.IADD R143, R143, 0x1, -R56 ;  /* 0x000000018f8f9824 */ /* 0x000fe200078e0a38 */
[----:B------:R-:W-:Y:S01]  /*61b0*/  IABS R5, R4 ;  /* 0x0000000400057213 */ /* 0x000fe20000000000 */
[----:B------:R-:W-:Y:S01]  /*61c0*/  VIADD R6, R2, 0x7f ;  /* 0x0000007f02067836 */ /* 0x000fe20000000000 */
[----:B------:R-:W-:Y:S01]  /*61d0*/  ISETP.GE.AND P1, PT, R9, RZ, PT ;  /* 0x000000ff0900720c */ /* 0x000fe20003f26270 */
[----:B------:R-:W-:Y:S01]  /*61e0*/  @!P5 IMAD.MOV R140, RZ, RZ, -R140 ;  /* 0x000000ffff8cd224 */ /* 0x000fe200078e0a8c */
[----:B------:R-:W-:Y:S01]  /*61f0*/  ISETP.GT.U32.AND P5, PT, R56, R143, PT ;  /* 0x0000008f3800720c */ /* 0x000fe20003fa4070 */
[----:B------:R-:W-:Y:S01]  /*6200*/  @!P2 IMAD.IADD R145, R145, 0x1, -R56 ;  /* 0x000000019191a824 */ /* 0x000fe200078e0a38 */
[----:B------:R-:W-:Y:S01]  /*6210*/  IABS R149, R6 ;  /* 0x0000000600957213 */ /* 0x000fe20000000000 */
[----:B------:R-:W-:Y:S01]  /*6220*/  IMAD.HI.U32 R3, R0, R5, RZ ;  /* 0x0000000500037227 */ /* 0x000fe200078e00ff */
[----:B------:R-:W-:-:S03]  /*6230*/  ISETP.GE.AND P2, PT, R11, RZ, PT ;  /* 0x000000ff0b00720c */ /* 0x000fc60003f46270 */
[----:B------:R-:W-:Y:S01]  /*6240*/  @!P4 IMAD.IADD R146, R146, 0x1, -R56 ;  /* 0x000000019292c824 */ /* 0x000fe200078e0a38 */
[----:B------:R-:W-:Y:S01]  /*6250*/  ISETP.GT.U32.AND P4, PT, R56, R145, PT ;  /* 0x000000913800720c */ /* 0x000fe20003f84070 */
[----:B------:R-:W-:Y:S02]  /*6260*/  IMAD.MOV R148, RZ, RZ, -R3 ;  /* 0x000000ffff947224 */ /* 0x000fe400078e0a03 */
[----:B------:R-:W-:-:S04]  /*6270*/  IMAD.HI.U32 R3, R0, R149, RZ ;  /* 0x0000009500037227 */ /* 0x000fc800078e00ff */
[--C-:B------:R-:W-:Y:S01]  /*6280*/  @!P6 IMAD.IADD R147, R147, 0x1, -R56.reuse ;  /* 0x000000019393e824 */ /* 0x100fe200078e0a38 */
[C---:B------:R-:W-:Y:S01]  /*6290*/  ISETP.GT.U32.AND P6, PT, R56.reuse, R146, PT ;  /* 0x000000923800720c */ /* 0x040fe20003fc4070 */
[----:B------:R-:W-:Y:S01]  /*62a0*/  IMAD R148, R56, R148, R5 ;  /* 0x0000009438947224 */ /* 0x000fe200078e0205 */
[----:B------:R-:W-:Y:S01]  /*62b0*/  IADD3 R3, -R3, RZ, RZ ;  /* 0x000000ff03037210 */ /* 0x000fe20007ffe1ff */
[--C-:B------:R-:W-:Y:S01]  /*62c0*/  @!P5 IMAD.IADD R143, R143, 0x1, -R56.reuse ;  /* 0x000000018f8fd824 */ /* 0x100fe200078e0a38 */
[----:B------:R-:W-:Y:S01]  /*62d0*/  ISETP.GE.AND P5, PT, R10, RZ, PT ;  /* 0x000000ff0a00720c */ /* 0x000fe20003fa6270 */
[----:B------:R-:W-:Y:S01]  /*62e0*/  @!P4 IMAD.IADD R145, R145, 0x1, -R56 ;  /* 0x000000019191c824 */ /* 0x000fe200078e0a38 */
[C---:B------:R-:W-:Y:S01]  /*62f0*/  ISETP.GT.U32.AND P4, PT, R56.reuse, R148, PT ;  /* 0x000000943800720c */ /* 0x040fe20003f84070 */
[C---:B------:R-:W-:Y:S02]  /*6300*/  IMAD R149, R56.reuse, R3, R149 ;  /* 0x0000000338957224 */ /* 0x040fe400078e0295 */
[----:B------:R-:W-:Y:S01]  /*6310*/  @!P0 IMAD.MOV R143, RZ, RZ, -R143 ;  /* 0x000000ffff8f8224 */ /* 0x000fe200078e0a8f */
[----:B------:R-:W-:Y:S01]  /*6320*/  ISETP.GT.U32.AND P0, PT, R56, R147, PT ;  /* 0x000000933800720c */ /* 0x000fe20003f04070 */
[----:B------:R-:W-:-:S02]  /*6330*/  VIADD R7, R2, 0x80 ;  /* 0x0000008002077836 */ /* 0x000fc40000000000 */
[--C-:B------:R-:W-:Y:S01]  /*6340*/  @!P6 IMAD.IADD R146, R146, 0x1, -R56.reuse ;  /* 0x000000019292e824 */ /* 0x100fe200078e0a38 */
[----:B------:R-:W-:Y:S01]  /*6350*/  ISETP.GT.U32.AND P6, PT, R56, R149, PT ;  /* 0x000000953800720c */ /* 0x000fe20003fc4070 */
[C---:B------:R-:W-:Y:S01]  /*6360*/  VIADD R9, R2.reuse, 0x81 ;  /* 0x0000008102097836 */ /* 0x040fe20000000000 */
[----:B------:R-:W-:Y:S01]  /*6370*/  IABS R5, R7 ;  /* 0x0000000700057213 */ /* 0x000fe20000000000 */
[----:B------:R-:W-:Y:S02]  /*6380*/  VIADD R10, R2, 0x82 ;  /* 0x00000082020a7836 */ /* 0x000fe40000000000 */
[--C-:B------:R-:W-:Y:S01]  /*6390*/  @!P4 IMAD.IADD R148, R148, 0x1, -R56.reuse ;  /* 0x000000019494c824 */ /* 0x100fe200078e0a38 */
[----:B------:R-:W-:Y:S01]  /*63a0*/  IABS R151, R9 ;  /* 0x0000000900977213 */ /* 0x000fe20000000000 */
[----:B------:R-:W-:Y:S01]  /*63b0*/  IMAD.HI.U32 R3, R0, R5, RZ ;  /* 0x0000000500037227 */ /* 0x000fe200078e00ff */
[----:B------:R-:W-:Y:S02]  /*63c0*/  ISETP.GE.AND P4, PT, R6, RZ, PT ;  /* 0x000000ff0600720c */ /* 0x000fe40003f86270 */
[----:B------:R-:W-:Y:S01]  /*63d0*/  IADD3 R6, R2, 0x84, RZ ;  /* 0x0000008402067810 */ /* 0x000fe20007ffe0ff */
[----:B------:R-:W-:Y:S01]  /*63e0*/  @!P0 IMAD.IADD R147, R147, 0x1, -R56 ;  /* 0x0000000193938824 */ /* 0x000fe200078e0a38 */
[----:B------:R-:W-:Y:S01]  /*63f0*/  ISETP.GE.AND P0, PT, R4, RZ, PT ;  /* 0x000000ff0400720c */ /* 0x000fe20003f06270 */
[----:B------:R-:W-:Y:S01]  /*6400*/  IMAD.MOV R150, RZ, RZ, -R3 ;  /* 0x000000ffff967224 */ /* 0x000fe200078e0a03 */
[----:B------:R-:W-:Y:S01]  /*6410*/  IABS R4, R10 ;  /* 0x0000000a00047213 */ /* 0x000fe20000000000 */
[----:B------:R-:W-:Y:S01]  /*6420*/  IMAD.HI.U32 R3, R0, R151, RZ ;  /* 0x0000009700037227 */ /* 0x000fe200078e00ff */
[----:B------:R-:W-:-:S02]  /*6430*/  @!P6 IADD3 R149, R149, -R56, RZ ;  /* 0x800000389595e210 */ /* 0x000fc40007ffe0ff */
[C---:B------:R-:W-:Y:S01]  /*6440*/  ISETP.GT.U32.AND P6, PT, R56.reuse, R148, PT ;  /* 0x000000943800720c */ /* 0x040fe20003fc4070 */
[C---:B------:R-:W-:Y:S02]  /*6450*/  IMAD R150, R56.reuse, R150, R5 ;  /* 0x0000009638967224 */ /* 0x040fe400078e0205 */
[----:B------:R-:W-:Y:S02]  /*6460*/  IMAD.MOV.U32 R5, RZ, RZ, R4 ;  /* 0x000000ffff057224 */ /* 0x000fe400078e0004 */
[----:B------:R-:W-:Y:S02]  /*6470*/  IMAD.MOV R4, RZ, RZ, -R3 ;  /* 0x000000ffff047224 */ /* 0x000fe400078e0a03 */
[----:B------:R-:W-:Y:S01]  /*6480*/  @!P3 IMAD.MOV R144, RZ, RZ, -R144 ;  /* 0x000000ffff90b224 */ /* 0x000fe200078e0a90 */
[C---:B------:R-:W-:Y:S01]  /*6490*/  ISETP.GT.U32.AND P3, PT, R56.reuse, R150, PT ;  /* 0x000000963800720c */ /* 0x040fe20003f64070 */
[C---:B------:R-:W-:Y:S02]  /*64a0*/  IMAD R151, R56.reuse, R4, R151 ;  /* 0x0000000438977224 */ /* 0x040fe400078e0297 */
[----:B------:R-:W-:Y:S01]  /*64b0*/  @!P1 IMAD.MOV R145, RZ, RZ, -R145 ;  /* 0x000000ffff919224 */ /* 0x000fe200078e0a91 */
[----:B------:R-:W-:Y:S01]  /*64c0*/  ISETP.GT.U32.AND P1, PT, R56, R149, PT ;  /* 0x000000953800720c */ /* 0x000fe20003f24070 */
[----:B------:R-:W-:Y:S01]  /*64d0*/  @!P6 IMAD.IADD R148, R148, 0x1, -R56 ;  /* 0x000000019494e824 */ /* 0x000fe200078e0a38 */
[----:B------:R-:W-:Y:S01]  /*64e0*/  ISETP.GT.U32.AND P6, PT, R56, R151, PT ;  /* 0x000000973800720c */ /* 0x000fe20003fc4070 */
[----:B------:R-:W-:-:S04]  /*64f0*/  IMAD.HI.U32 R3, R0, R5, RZ ;  /* 0x0000000500037227 */ /* 0x000fc800078e00ff */
[----:B------:R-:W-:Y:S02]  /*6500*/  VIADD R4, R2, 0x83 ;  /* 0x0000008302047836 */ /* 0x000fe40000000000 */
[----:B------:R-:W-:Y:S02]  /*6510*/  IMAD.MOV R3, RZ, RZ, -R3 ;  /* 0x000000ffff037224 */ /* 0x000fe400078e0a03 */
[--C-:B------:R-:W-:Y:S01]  /*6520*/  @!P3 IMAD.IADD R150, R150, 0x1, -R56.reuse ;  /* 0x000000019696b824 */ /* 0x100fe200078e0a38 */
[----:B------:R-:W-:Y:S01]  /*6530*/  IABS R153, R4 ;  /* 0x0000000400997213 */ /* 0x000fe20000000000 */
        /* <DEDUP_REMOVED lines=8> */
[----:B------:R-:W-:Y:S01]  /*65c0*/  IMAD.HI.U32 R3, R0, R153, RZ ;  /* 0x0000009900037227 */ /* 0x000fe200078e00ff */
[----:B------:R-:W-:-:S03]  /*65d0*/  ISETP.GE.AND P1, PT, R10, RZ, PT ;  /* 0x000000ff0a00720c */ /* 0x000fc60003f26270 */
[----:B------:R-:W-:Y:S01]  /*65e0*/  @!P5 IMAD.MOV R146, RZ, RZ, -R146 ;  /* 0x000000ffff92d224 */ /* 0x000fe200078e0a92 */
[----:B------:R-:W-:Y:S01]  /*65f0*/  ISETP.GE.AND P5, PT, R7, RZ, PT ;  /* 0x000000ff0700720c */ /* 0x000fe20003fa6270 */
[----:B------:R-:W-:Y:S02]  /*6600*/  IMAD.MOV R3, RZ, RZ, -R3 ;  /* 0x000000ffff037224 */ /* 0x000fe400078e0a03 */
[----:B------:R-:W-:Y:S01]  /*6610*/  @!P2 IMAD.MOV R147, RZ, RZ, -R147 ;  /* 0x000000ffff93a224 */ /* 0x000fe200078e0a93 */
[----:B------:R-:W-:Y:S01]  /*6620*/  ISETP.GE.AND P2, PT, R9, RZ, PT ;  /* 0x000000ff0900720c */ /* 0x000fe20003f46270 */
[----:B------:R-:W-:Y:S02]  /*6630*/  VIADD R9, R2, 0x85 ;  /* 0x0000008502097836 */ /* 0x000fe40000000000 */
[C---:B------:R-:W-:Y:S02]  /*6640*/  IMAD R153, R56.reuse, R3, R153 ;  /* 0x0000000338997224 */ /* 0x040fe400078e0299 */
[----:B------:R-:W-:Y:S01]  /*6650*/  @!P0 IMAD.MOV R148, RZ, RZ, -R148 ;  /* 0x000000ffff948224 */ /* 0x000fe200078e0a94 */
[----:B------:R-:W-:Y:S01]  /*6660*/  ISETP.GT.U32.AND P0, PT, R56, R151, PT ;  /* 0x000000973800720c */ /* 0x000fe20003f04070 */
[--C-:B------:R-:W-:Y:S01]  /*6670*/  @!P6 IMAD.IADD R150, R150, 0x1, -R56.reuse ;  /* 0x000000019696e824 */ /* 0x100fe200078e0a38 */
[----:B------:R-:W-:Y:S01]  /*6680*/  IABS R155, R9 ;  /* 0x00000009009b7213 */ /* 0x000fe20000000000 */
[----:B------:R-:W-:Y:S01]  /*6690*/  @!P4 IMAD.IADD R152, R152, 0x1, -R56 ;  /* 0x000000019898c824 */ /* 0x000fe200078e0a38 */
[----:B------:R-:W-:Y:S01]  /*66a0*/  ISETP.GT.U32.AND P6, PT, R56, R153, PT ;  /* 0x000000993800720c */ /* 0x000fe20003fc4070 */
[----:B------:R-:W-:Y:S01]  /*66b0*/  IMAD.HI.U32 R3, R0, R5, RZ ;  /* 0x0000000500037227 */ /* 0x000fe200078e00ff */
[----:B------:R-:W-:-:S03]  /*66c0*/  ISETP.GE.AND P4, PT, R9, RZ, PT ;  /* 0x000000ff0900720c */ /* 0x000fc60003f86270 */
[----:B------:R-:W-:-:S04]  /*66d0*/  IMAD.HI.U32 R4, R0, R155, RZ ;  /* 0x0000009b00047227 */ /* 0x000fc800078e00ff */
[----:B------:R-:W-:Y:S01]  /*66e0*/  @!P5 IMAD.MOV R150, RZ, RZ, -R150 ;  /* 0x000000ffff96d224 */ /* 0x000fe200078e0a96 */
[----:B------:R-:W-:Y:S01]  /*66f0*/  ISETP.GT.U32.AND P5, PT, R56, R152, PT ;  /* 0x000000983800720c */ /* 0x000fe20003fa4070 */
[----:B------:R-:W-:Y:S01]  /*6700*/  IMAD.MOV R154, RZ, RZ, -R3 ;  /* 0x000000ffff9a7224 */ /* 0x000fe200078e0a03 */
[----:B------:R-:W-:Y:S01]  /*6710*/  IADD3 R4, -R4, RZ, RZ ;  /* 0x000000ff04047210 */ /* 0x000fe20007ffe1ff */
[----:B------:R-:W-:Y:S02]  /*6720*/  VIADD R10, R2, 0x86 ;  /* 0x00000086020a7836 */ /* 0x000fe40000000000 */
[--C-:B------:R-:W-:Y:S01]  /*6730*/  @!P0 IMAD.IADD R151, R151, 0x1, -R56.reuse ;  /* 0x0000000197978824 */ /* 0x100fe200078e0a38 */
[----:B------:R-:W-:Y:S01]  /*6740*/  ISETP.GE.AND P0, PT, R6, RZ, PT ;  /* 0x000000ff0600720c */ /* 0x000fe20003f06270 */
[----:B------:R-:W-:Y:S01]  /*6750*/  IMAD R154, R56, R154, R5 ;  /* 0x0000009a389a7224 */ /* 0x000fe200078e0205 */
[----:B------:R-:W-:Y:S01]  /*6760*/  IABS R7, R10 ;  /* 0x0000000a00077213 */ /* 0x000fe20000000000 */
[----:B------:R-:W-:-:S02]  /*6770*/  @!P6 IMAD.IADD R153, R153, 0x1, -R56 ;  /* 0x000000019999e824 */ /* 0x000fc400078e0a38 */
[C---:B------:R-:W-:Y:S02]  /*6780*/  IMAD R155, R56.reuse, R4, R155 ;  /* 0x00000004389b7224 */ /* 0x040fe400078e029b */
[----:B------:R-:W-:Y:S01]  /*6790*/  @!P2 IMAD.MOV R151, RZ, RZ, -R151 ;  /* 0x000000ffff97a224 */ /* 0x000fe200078e0a97 */
[----:B------:R-:W-:Y:S01]  /*67a0*/  ISETP.GT.U32.AND P2, PT, R56, R154, PT ;  /* 0x0000009a3800720c */ /* 0x000fe20003f44070 */
[----:B------:R-:W-:Y:S01]  /*67b0*/  IMAD.HI.U32 R3, R0, R7, RZ ;  /* 0x0000000700037227 */ /* 0x000fe200078e00ff */
[----:B------:R-:W-:Y:S02]  /*67c0*/  ISETP.GT.U32.AND P6, PT, R56, R153, PT ;  /* 0x000000993800720c */ /* 0x000fe40003fc4070 */
[----:B------:R-:W-:Y:S01]  /*67d0*/  @!P5 IADD3 R152, R152, -R56, RZ ;  /* 0x800000389898d210 */ /* 0x000fe20007ffe0ff */
[----:B------:R-:W-:Y:S01]  /*67e0*/  IMAD.MOV R3, RZ, RZ, -R3 ;  /* 0x000000ffff037224 */ /* 0x000fe200078e0a03 */
[----:B------:R-:W-:Y:S01]  /*67f0*/  ISETP.GT.U32.AND P5, PT, R56, R155, PT ;  /* 0x0000009b3800720c */ /* 0x000fe20003fa4070 */
[----:B------:R-:W-:-:S02]  /*6800*/  VIADD R6, R2, 0x87 ;  /* 0x0000008702067836 */ /* 0x000fc40000000000 */
[----:B------:R-:W-:Y:S01]  /*6810*/  IMAD R156, R56, R3, R7 ;  /* 0x00000003389c7224 */ /* 0x000fe200078e0207 */
[----:B------:R-:W-:Y:S01]  /*6820*/  IABS R7, R12 ;  /* 0x0000000c00077213 */ /* 0x000fe20000000000 */
[----:B------:R-:W-:Y:S01]  /*6830*/  VIADD R9, R2, 0x88 ;  /* 0x0000008802097836 */ /* 0x000fe20000000000 */
[----:B------:R-:W-:Y:S01]  /*6840*/  IABS R157, R6 ;  /* 0x00000006009d7213 */ /* 0x000fe20000000000 */
[--C-:B------:R-:W-:Y:S01]  /*6850*/  @!P2 IMAD.IADD R154, R154, 0x1, -R56.reuse ;  /* 0x000000019a9aa824 */ /* 0x100fe200078e0a38 */
[----:B------:R-:W-:Y:S01]  /*6860*/  ISETP.GE.AND P2, PT, R10, RZ, PT ;  /* 0x000000ff0a00720c */ /* 0x000fe20003f46270 */
[--C-:B------:R-:W-:Y:S01]  /*6870*/  @!P6 IMAD.IADD R153, R153, 0x1, -R56.reuse ;  /* 0x000000019999e824 */ /* 0x100fe200078e0a38 */
[----:B------:R-:W-:Y:S01]  /*6880*/  ISETP.GT.U32.AND P6, PT, R56, R156, PT ;  /* 0x0000009c3800720c */ /* 0x000fe20003fc4070 */
[----:B------:R-:W-:Y:S01]  /*6890*/  IMAD.HI.U32 R3, R0, R157, RZ ;  /* 0x0000009d00037227 */ /* 0x000fe200078e00ff */
[----:B------:R-:W-:Y:S02]  /*68a0*/  IABS R5, R9 ;  /* 0x0000000900057213 */ /* 0x000fe40000000000 */
[----:B------:R-:W-:Y:S01]  /*68b0*/  IADD3 R10, R2, 0x93, RZ ;  /* 0x00000093020a7810 */ /* 0x000fe20007ffe0ff */
[----:B------:R-:W-:Y:S01]  /*68c0*/  @!P5 IMAD.IADD R155, R155, 0x1, -R56 ;  /* 0x000000019b9bd824 */ /* 0x000fe200078e0a38 */
[----:B------:R-:W-:Y:S01]  /*68d0*/  ISETP.GT.U32.AND P5, PT, R56, R154, PT ;  /* 0x0000009a3800720c */ /* 0x000fe20003fa4070 */
[----:B------:R-:W-:Y:S01]  /*68e0*/  IMAD.MOV R3, RZ, RZ, -R3 ;  /* 0x000000ffff037224 */ /* 0x000fe200078e0a03 */
[----:B------:R-:W-:Y:S01]  /*68f0*/  IABS R169, R10 ;  /* 0x0000000a00a97213 */ /* 0x000fe20000000000 */
[----:B------:R-:W-:-:S04]  /*6900*/  IMAD.HI.U32 R4, R0, R5, RZ ;  /* 0x0000000500047227 */ /* 0x000fc800078e00ff */
[----:B------:R-:W-:Y:S02]  /*6910*/  IMAD R157, R56, R3, R157 ;  /* 0x00000003389d7224 */ /* 0x000fe400078e029d */
[----:B------:R-:W-:Y:S01]  /*6920*/  @!P6 IMAD.IADD R156, R156, 0x1, -R56 ;  /* 0x000000019c9ce824 */ /* 0x000fe200078e0a38 */
[----:B------:R-:W-:Y:S01]  /*6930*/  ISETP.GT.U32.AND P6, PT, R56, R155, PT ;  /* 0x0000009b3800720c */ /* 0x000fe20003fc4070 */
[----:B------:R-:W-:Y:S02]  /*6940*/  IMAD.MOV R4, RZ, RZ, -R4 ;  /* 0x000000ffff047224 */ /* 0x000fe400078e0a04 */
[----:B------:R-:W-:Y:S01]  /*6950*/  @!P5 IMAD.IADD R154, R154, 0x1, -R56 ;  /* 0x000000019a9ad824 */ /* 0x000fe200078e0a38 */
[C---:B------:R-:W-:Y:S01]  /*6960*/  ISETP.GT.U32.AND P5, PT, R56.reuse, R157, PT ;  /* 0x0000009d3800720c */ /* 0x040fe20003fa4070 */
[----:B------:R-:W-:Y:S02]  /*6970*/  IMAD R158, R56, R4, R5 ;  /* 0x00000004389e7224 */ /* 0x000fe400078e0205 */
[----:B------:R-:W-:-:S04]  /*6980*/  IMAD.HI.U32 R4, R0, R7, RZ ;  /* 0x0000000700047227 */ /* 0x000fc800078e00ff */
[----:B------:R-:W-:Y:S02]  /*6990*/  VIADD R11, R2, 0x89 ;  /* 0x00000089020b7836 */ /* 0x000fe40000000000 */
[----:B------:R-:W-:Y:S02]  /*69a0*/  IMAD.MOV R4, RZ, RZ, -R4 ;  /* 0x000000ffff047224 */ /* 0x000fe400078e0a04 */
[--C-:B------:R-:W-:Y:S01]  /*69b0*/  @!P6 IMAD.IADD R155, R155, 0x1, -R56.reuse ;  /* 0x000000019b9be824 */ /* 0x100fe200078e0a38 */
[----:B------:R-:W-:Y:S01]  /*69c0*/  IABS R159, R11 ;  /* 0x0000000b009f7213 */ /* 0x000fe20000000000 */
[C---:B------:R-:W-:Y:S01]  /*69d0*/  IMAD R160, R56.reuse, R4, R7 ;  /* 0x0000000438a07224 */ /* 0x040fe200078e0207 */
[----:B------:R-:W-:Y:S01]  /*69e0*/  ISETP.GT.U32.AND P6, PT, R56, R158, PT ;  /* 0x0000009e3800720c */ /* 0x000fe20003fc4070 */
[----:B------:R-:W-:Y:S01]  /*69f0*/  @!P5 IMAD.IADD R157, R157, 0x1, -R56 ;  /* 0x000000019d9dd824 */ /* 0x000fe200078e0a38 */
[----:B------:R-:W-:Y:S01]  /*6a00*/  @!P4 IADD3 R155, -R155, RZ, RZ ;  /* 0x000000ff9b9bc210 */ /* 0x000fe20007ffe1ff */
[----:B------:R-:W-:Y:S01]  /*6a10*/  @!P3 IMAD.MOV R153, RZ, RZ, -R153 ;  /* 0x000000ffff99b224 */ /* 0x000fe200078e0a99 */
[----:B------:R-:W-:Y:S01]  /*6a20*/  ISETP.GE.AND P3, PT, R6, RZ, PT ;  /* 0x000000ff0600720c */ /* 0x000fe20003f66270 */
[----:B------:R-:W-:Y:S01]  /*6a30*/  @!P0 IMAD.MOV R154, RZ, RZ, -R154 ;  /* 0x000000ffff9a8224 */ /* 0x000fe200078e0a9a */
[----:B------:R-:W-:Y:S01]  /*6a40*/  ISETP.GT.U32.AND P0, PT, R56, R157, PT ;  /* 0x0000009d3800720c */ /* 0x000fe20003f04070 */
[----:B------:R-:W-:Y:S01]  /*6a50*/  IMAD.HI.U32 R3, R0, R159, RZ ;  /* 0x0000009f00037227 */ /* 0x000fe200078e00ff */
[----:B------:R-:W-:-:S02]  /*6a60*/  ISETP.GT.U32.AND P4, PT, R56, R160, PT ;  /* 0x000000a03800720c */ /* 0x000fc40003f84070 */
[C---:B------:R-:W-:Y:S01]  /*6a70*/  IADD3 R6, R2.reuse, 0x8b, RZ ;  /* 0x0000008b02067810 */ /* 0x040fe20007ffe0ff */
[----:B------:R-:W-:Y:S02]  /*6a80*/  IMAD.MOV R3, RZ, RZ, -R3 ;  /* 0x000000ffff037224 */ /* 0x000fe400078e0a03 */
[----:B------:R-:W-:Y:S01]  /*6a90*/  VIADD R4, R2, 0x8c ;  /* 0x0000008c02047836 */ /* 0x000fe20000000000 */
[----:B------:R-:W-:Y:S01]  /*6aa0*/  IABS R161, R6 ;  /* 0x0000000600a17213 */ /* 0x000fe20000000000 */
[----:B------:R-:W-:Y:S02]  /*6ab0*/  IMAD R159, R56, R3, R159 ;  /* 0x00000003389f7224 */ /* 0x000fe400078e029f */
[----:B------:R-:W-:Y:S01]  /*6ac0*/  @!P6 IMAD.IADD R158, R158, 0x1, -R56 ;  /* 0x000000019e9ee824 */ /* 0x000fe200078e0a38 */
[----:B------:R-:W-:Y:S01]  /*6ad0*/  IABS R5, R4 ;  /* 0x0000000400057213 */ /* 0x000fe20000000000 */
[----:B------:R-:W-:Y:S01]  /*6ae0*/  IMAD.HI.U32 R3, R0, R161, RZ ;  /* 0x000000a100037227 */ /* 0x000fe200078e00ff */
[----:B------:R-:W-:-:S02]  /*6af0*/  ISETP.GT.U32.AND P5, PT, R56, R159, PT ;  /* 0x0000009f3800720c */ /* 0x000fc40003fa4070 */
[----:B------:R-:W-:Y:S01]  /*6b00*/  ISETP.GT.U32.AND P6, PT, R56, R158, PT ;  /* 0x0000009e3800720c */ /* 0x000fe20003fc4070 */
[--C-:B------:R-:W-:Y:S01]  /*6b10*/  @!P0 IMAD.IADD R157, R157, 0x1, -R56.reuse ;  /* 0x000000019d9d8824 */ /* 0x100fe200078e0a38 */
[----:B------:R-:W-:Y:S01]  /*6b20*/  ISETP.GE.AND P0, PT, R12, RZ, PT ;  /* 0x000000ff0c00720c */ /* 0x000fe20003f06270 */
[----:B------:R-:W-:Y:S01]  /*6b30*/  @!P4 IMAD.IADD R160, R160, 0x1, -R56 ;  /* 0x00000001a0a0c824 */ /* 0x000fe200078e0a38 */
[----:B------:R-:W-:Y:S01]  /*6b40*/  ISETP.GE.AND P4, PT, R6, RZ, PT ;  /* 0x000000ff0600720c */ /* 0x000fe20003f86270 */
[----:B------:R-:W-:Y:S02]  /*6b50*/  IMAD.MOV R3, RZ, RZ, -R3 ;  /* 0x000000ffff037224 */ /* 0x000fe400078e0a03 */
[----:B------:R-:W-:Y:S01]  /*6b60*/  @!P3 IMAD.MOV R157, RZ, RZ, -R157 ;  /* 0x000000ffff9db224 */ /* 0x000fe200078e0a9d */
[C---:B------:R-:W-:Y:S01]  /*6b70*/  ISETP.GT.U32.AND P3, PT, R56.reuse, R160, PT ;  /* 0x000000a03800720c */ /* 0x040fe20003f64070 */
[----:B------:R-:W-:Y:S02]  /*6b80*/  IMAD R161, R56, R3, R161 ;  /* 0x0000000338a17224 */ /* 0x000fe400078e02a1 */
[----:B------:R-:W-:-:S04]  /*6b90*/  IMAD.HI.U32 R3, R0, R5, RZ ;  /* 0x0000000500037227 */ /* 0x000fc800078e00ff */
[----:B------:R-:W-:Y:S01]  /*6ba0*/  @!P1 IMAD.MOV R152, RZ, RZ, -R152 ;  /* 0x000000ffff989224 */ /* 0x000fe200078e0a98 */
[----:B------:R-:W-:Y:S01]  /*6bb0*/  ISETP.GT.U32.AND P1, PT, R56, R156, PT ;  /* 0x0000009c3800720c */ /* 0x000fe20003f24070 */
[----:B------:R-:W-:Y:S02]  /*6bc0*/  IMAD.MOV R3, RZ, RZ, -R3 ;  /* 0x000000ffff037224 */ /* 0x000fe400078e0a03 */
[--C-:B------:R-:W-:Y:S01]  /*6bd0*/  @!P6 IMAD.IADD R158, R158, 0x1, -R56.reuse ;  /* 0x000000019e9ee824 */ /* 0x100fe200078e0a38 */
[C---:B------:R-:W-:Y:S01]  /*6be0*/  ISETP.GT.U32.AND P6, PT, R56.reuse, R161, PT ;  /* 0x000000a13800720c */ /* 0x040fe20003fc4070 */
[----:B------:R-:W-:Y:S02]  /*6bf0*/  IMAD R162, R56, R3, R5 ;  /* 0x0000000338a27224 */ /* 0x000fe400078e0205 */
[--C-:B------:R-:W-:Y:S02]  /*6c00*/  @!P5 IMAD.IADD R159, R159, 0x1, -R56.reuse ;  /* 0x000000019f9fd824 */ /* 0x100fe400078e0a38 */
[--C-:B------:R-:W-:Y:S01]  /*6c10*/  @!P3 IMAD.IADD R160, R160, 0x1, -R56.reuse ;  /* 0x00000001a0a0b824 */ /* 0x100fe200078e0a38 */
[----:B------:R-:W-:Y:S01]  /*6c20*/  ISETP.GT.U32.AND P3, PT, R56, R162, PT ;  /* 0x000000a23800720c */ /* 0x000fe20003f64070 */
[----:B------:R-:W-:Y:S01]  /*6c30*/  VIADD R3, R2, 0x8d ;  /* 0x0000008d02037836 */ /* 0x000fe20000000000 */
[----:B------:R-:W-:Y:S01]  /*6c40*/  ISETP.GT.U32.AND P5, PT, R56, R159, PT ;  /* 0x0000009f3800720c */ /* 0x000fe20003fa4070 */
[----:B------:R-:W-:Y:S01]  /*6c50*/  @!P1 IMAD.IADD R156, R156, 0x1, -R56 ;  /* 0x000000019c9c9824 */ /* 0x000fe200078e0a38 */
[----:B------:R-:W-:Y:S01]  /*6c60*/  ISETP.GE.AND P1, PT, R9, RZ, PT ;  /* 0x000000ff0900720c */ /* 0x000fe20003f26270 */
[----:B------:R-:W-:Y:S01]  /*6c70*/  VIADD R5, R2, 0x8f ;  /* 0x0000008f02057836 */ /* 0x000fe20000000000 */
[----:B------:R-:W-:Y:S01]  /*6c80*/  IABS R163, R3 ;  /* 0x0000000300a37213 */ /* 0x000fe20000000000 */
[----:B------:R-:W-:Y:S01]  /*6c90*/  @!P2 IMAD.MOV R156, RZ, RZ, -R156 ;  /* 0x000000ffff9ca224 */ /* 0x000fe200078e0a9c */
[----:B------:R-:W-:Y:S01]  /*6ca0*/  ISETP.GE.AND P2, PT, R11, RZ, PT ;  /* 0x000000ff0b00720c */ /* 0x000fe20003f46270 */
[----:B------:R-:W-:Y:S01]  /*6cb0*/  @!P6 IMAD.IADD R161, R161, 0x1, -R56 ;  /* 0x00000001a1a1e824 */ /* 0x000fe200078e0a38 */
[----:B------:R-:W-:Y:S01]  /*6cc0*/  IABS R165, R5 ;  /* 0x0000000500a57213 */ /* 0x000fe20000000000 */
[----:B------:R-:W-:Y:S01]  /*6cd0*/  @!P0 IMAD.MOV R160, RZ, RZ, -R160 ;  /* 0x000000ffffa08224 */ /* 0x000fe200078e0aa0 */
[----:B------:R-:W-:Y:S01]  /*6ce0*/  ISETP.GE.AND P0, PT, R5, RZ, PT ;  /* 0x000000ff0500720c */ /* 0x000fe20003f06270 */
[--C-:B------:R-:W-:Y:S01]  /*6cf0*/  @!P3 IMAD.IADD R162, R162, 0x1, -R56.reuse ;  /* 0x00000001a2a2b824 */ /* 0x100fe200078e0a38 */
[----:B------:R-:W-:Y:S01]  /*6d00*/  ISETP.GT.U32.AND P6, PT, R56, R161, PT ;  /* 0x000000a13800720c */ /* 0x000fe20003fc4070 */
[----:B------:R-:W-:Y:S01]  /*6d10*/  @!P5 IMAD.IADD R159, R159, 0x1, -R56 ;  /* 0x000000019f9fd824 */ /* 0x000fe200078e0a38 */
[----:B------:R-:W-:Y:S01]  /*6d20*/  ISETP.GE.AND P5, PT, R4, RZ, PT ;  /* 0x000000ff0400720c */ /* 0x000fe20003fa6270 */
[----:B------:R-:W-:Y:S01]  /*6d30*/  @!P1 IMAD.MOV R158, RZ, RZ, -R158 ;  /* 0x000000ffff9e9224 */ /* 0x000fe200078e0a9e */
[C---:B------:R-:W-:Y:S01]  /*6d40*/  IADD3 R4, R2.reuse, 0x8e, RZ ;  /* 0x0000008e02047810 */ /* 0x040fe20007ffe0ff */
[----:B------:R-:W-:Y:S01]  /*6d50*/  VIADD R6, R2, 0x90 ;  /* 0x0000009002067836 */ /* 0x000fe20000000000 */
[----:B------:R-:W-:Y:S01]  /*6d60*/  ISETP.GE.AND P1, PT, R3, RZ, PT ;  /* 0x000000ff0300720c */ /* 0x000fe20003f26270 */
[----:B------:R-:W-:Y:S01]  /*6d70*/  IMAD.HI.U32 R3, R0, R163, RZ ;  /* 0x000000a300037227 */ /* 0x000fe200078e00ff */
[----:B------:R-:W-:-:S02]  /*6d80*/  ISETP.GT.U32.AND P3, PT, R56, R162, PT ;  /* 0x000000a23800720c */ /* 0x000fc40003f64070 */
[----:B------:R-:W-:Y:S01]  /*6d90*/  IABS R7, R4 ;  /* 0x0000000400077213 */ /* 0x000fe20000000000 */
[----:B------:R-:W-:Y:S01]  /*6da0*/  @!P2 IMAD.MOV R159, RZ, RZ, -R159 ;  /* 0x000000ffff9fa224 */ /* 0x000fe200078e0a9f */
[----:B------:R-:W-:Y:S01]  /*6db0*/  ISETP.GE.AND P2, PT, R4, RZ, PT ;  /* 0x000000ff0400720c */ /* 0x000fe20003f46270 */
[----:B------:R-:W-:Y:S01]  /*6dc0*/  IMAD.HI.U32 R4, R0, R165, RZ ;  /* 0x000000a500047227 */ /* 0x000fe200078e00ff */
[----:B------:R-:W-:Y:S02]  /*6dd0*/  IADD3 R5, -R3, RZ, RZ ;  /* 0x000000ff03057210 */ /* 0x000fe40007ffe1ff */
[----:B------:R-:W-:Y:S01]  /*6de0*/  IABS R9, R6 ;  /* 0x0000000600097213 */ /* 0x000fe20000000000 */
[----:B------:R-:W-:Y:S02]  /*6df0*/  IMAD.MOV R4, RZ, RZ, -R4 ;  /* 0x000000ffff047224 */ /* 0x000fe400078e0a04 */
[----:B------:R-:W-:Y:S01]  /*6e00*/  @!P6 IMAD.IADD R161, R161, 0x1, -R56 ;  /* 0x00000001a1a1e824 */ /* 0x000fe200078e0a38 */
[----:B------:R-:W-:Y:S01]  /*6e10*/  ISETP.GE.AND P6, PT, R6, RZ, PT ;  /* 0x000000ff0600720c */ /* 0x000fe20003fc6270 */
[----:B------:R-:W-:-:S02]  /*6e20*/  IMAD R163, R56, R5, R163 ;  /* 0x0000000538a37224 */ /* 0x000fc400078e02a3 */
[----:B------:R-:W-:-:S04]  /*6e30*/  IMAD.HI.U32 R3, R0, R7, RZ ;  /* 0x0000000700037227 */ /* 0x000fc800078e00ff */
[----:B------:R-:W-:Y:S02]  /*6e40*/  @!P3 IMAD.IADD R162, R162, 0x1, -R56 ;  /* 0x00000001a2a2b824 */ /* 0x000fe400078e0a38 */
[C---:B------:R-:W-:Y:S02]  /*6e50*/  IMAD R165, R56.reuse, R4, R165 ;  /* 0x0000000438a57224 */ /* 0x040fe400078e02a5 */
[----:B------:R-:W-:Y:S01]  /*6e60*/  @!P4 IMAD.MOV R161, RZ, RZ, -R161 ;  /* 0x000000ffffa1c224 */ /* 0x000fe200078e0aa1 */
[C---:B------:R-:W-:Y:S01]  /*6e70*/  ISETP.GT.U32.AND P4, PT, R56.reuse, R163, PT ;  /* 0x000000a33800720c */ /* 0x040fe20003f84070 */
[----:B------:R-:W-:Y:S02]  /*6e80*/  IMAD.MOV R164, RZ, RZ, -R3 ;  /* 0x000000ffffa47224 */ /* 0x000fe400078e0a03 */
[----:B------:R-:W-:Y:S01]  /*6e90*/  @!P5 IMAD.MOV R162, RZ, RZ, -R162 ;  /* 0x000000ffffa2d224 */ /* 0x000fe200078e0aa2 */
[----:B------:R-:W-:Y:S01]  /*6ea0*/  ISETP.GT.U32.AND P5, PT, R56, R165, PT ;  /* 0x000000a53800720c */ /* 0x000fe20003fa4070 */
[----:B------:R-:W-:-:S04]  /*6eb0*/  IMAD.HI.U32 R3, R0, R9, RZ ;  /* 0x0000000900037227 */ /* 0x000fc800078e00ff */
[----:B------:R-:W-:Y:S02]  /*6ec0*/  IMAD.MOV R3, RZ, RZ, -R3 ;  /* 0x000000ffff037224 */ /* 0x000fe400078e0a03 */
[C---:B------:R-:W-:Y:S02]  /*6ed0*/  IMAD R164, R56.reuse, R164, R7 ;  /* 0x000000a438a47224 */ /* 0x040fe400078e0207 */
[----:B------:R-:W-:Y:S02]  /*6ee0*/  IMAD R166, R56, R3, R9 ;  /* 0x0000000338a67224 */ /* 0x000fe400078e0209 */
[----:B------:R-:W-:Y:S01]  /*6ef0*/  VIADD R9, R2, 0x92 ;  /* 0x0000009202097836 */ /* 0x000fe20000000000 */
[----:B------:R-:W-:Y:S01]  /*6f00*/  ISETP.GT.U32.AND P3, PT, R56, R164, PT ;  /* 0x000000a43800720c */ /* 0x000fe20003f64070 */
[--C-:B------:R-:W-:Y:S02]  /*6f10*/  @!P4 IMAD.IADD R163, R163, 0x1, -R56.reuse ;  /* 0x00000001a3a3c824 */ /* 0x100fe400078e0a38 */
[----:B------:R-:W-:Y:S01]  /*6f20*/  @!P5 IMAD.IADD R165, R165, 0x1, -R56 ;  /* 0x00000001a5a5d824 */ /* 0x000fe200078e0a38 */
[----:B------:R-:W-:Y:S01]  /*6f30*/  IABS R5, R9 ;  /* 0x0000000900057213 */ /* 0x000fe20000000000 */
[----:B------:R-:W-:Y:S01]  /*6f40*/  VIADD R7, R2, 0x91 ;  /* 0x0000009102077836 */ /* 0x000fe20000000000 */
[----:B------:R-:W-:Y:S01]  /*6f50*/  ISETP.GT.U32.AND P4, PT, R56, R163, PT ;  /* 0x000000a33800720c */ /* 0x000fe20003f84070 */
[----:B------:R-:W-:Y:S01]  /*6f60*/  VIADD R11, R2, 0x94 ;  /* 0x00000094020b7836 */ /* 0x000fe20000000000 */
[----:B------:R-:W-:Y:S01]  /*6f70*/  ISETP.GT.U32.AND P5, PT, R56, R165, PT ;  /* 0x000000a53800720c */ /* 0x000fe20003fa4070 */
[----:B------:R-:W-:Y:S01]  /*6f80*/  IMAD.HI.U32 R4, R0, R5, RZ ;  /* 0x0000000500047227 */ /* 0x000fe200078e00ff */
[----:B------:R-:W-:-:S02]  /*6f90*/  IABS R167, R7 ;  /* 0x0000000700a77213 */ /* 0x000fc40000000000 */
[----:B------:R-:W-:Y:S01]  /*6fa0*/  IABS R6, R11 ;  /* 0x0000000b00067213 */ /* 0x000fe20000000000 */
[----:B------:R-:W-:Y:S02]  /*6fb0*/  IMAD.MOV R4, RZ, RZ, -R4 ;  /* 0x000000ffff047224 */ /* 0x000fe400078e0a04 */
[--C-:B------:R-:W-:Y:S02]  /*6fc0*/  @!P3 IMAD.IADD R164, R164, 0x1, -R56.reuse ;  /* 0x00000001a4a4b824 */ /* 0x100fe400078e0a38 */
[C---:B------:R-:W-:Y:S02]  /*6fd0*/  IMAD R168, R56.reuse, R4, R5 ;  /* 0x0000000438a87224 */ /* 0x040fe400078e0205 */
[----:B------:R-:W-:Y:S01]  /*6fe0*/  @!P4 IMAD.IADD R163, R163, 0x1, -R56 ;  /* 0x00000001a3a3c824 */ /* 0x000fe200078e0a38 */
[----:B------:R-:W-:Y:S01]  /*6ff0*/  ISETP.GT.U32.AND P4, PT, R56, R166, PT ;  /* 0x000000a63800720c */ /* 0x000fe20003f84070 */
[----:B------:R-:W-:Y:S01]  /*7000*/  IMAD.HI.U32 R3, R0, R167, RZ ;  /* 0x000000a700037227 */ /* 0x000fe200078e00ff */
[----:B------:R-:W-:-:S02]  /*7010*/  ISETP.GT.U32.AND P3, PT, R56, R164, PT ;  /* 0x000000a43800720c */ /* 0x000fc40003f64070 */
[----:B------:R-:W-:Y:S01]  /*7020*/  @!P5 IADD3 R165, R165, -R56, RZ ;  /* 0x80000038a5a5d210 */ /* 0x000fe20007ffe0ff */
[----:B------:R-:W-:Y:S01]  /*7030*/  IMAD.MOV R3, RZ, RZ, -R3 ;  /* 0x000000ffff037224 */ /* 0x000fe200078e0a03 */
[C---:B------:R-:W-:Y:S01]  /*7040*/  ISETP.GT.U32.AND P5, PT, R56.reuse, R168, PT ;  /* 0x000000a83800720c */ /* 0x040fe20003fa4070 */
[----:B------:R-:W-:Y:S01]  /*7050*/  IMAD.MOV.U32 R5, RZ, RZ, R6 ;  /* 0x000000ffff057224 */ /* 0x000fe200078e0006 */
[----:B------:R-:W-:Y:S01]  /*7060*/  @!P0 IADD3 R165, -R165, RZ, RZ ;  /* 0x000000ffa5a58210 */ /* 0x000fe20007ffe1ff */
[----:B------:R-:W-:Y:S01]  /*7070*/  IMAD R167, R56, R3, R167 ;  /* 0x0000000338a77224 */ /* 0x000fe200078e02a7 */
[----:B------:R-:W-:Y:S01]  /*7080*/  ISETP.GE.AND P0, PT, R10, RZ, PT ;  /* 0x000000ff0a00720c */ /* 0x000fe20003f06270 */
[----:B------:R-:W-:Y:S02]  /*7090*/  VIADD R6, R2, 0x95 ;  /* 0x0000009502067836 */ /* 0x000fe40000000000 */
[----:B------:R-:W-:-:S03]  /*70a0*/  IMAD.HI.U32 R3, R0, R169, RZ ;  /* 0x000000a900037227 */ /* 0x000fc600078e00ff */
[----:B------:R-:W-:Y:S01]  /*70b0*/  IABS R171, R6 ;  /* 0x0000000600ab7213 */ /* 0x000fe20000000000 */
[--C-:B------:R-:W-:Y:S01]  /*70c0*/  @!P4 IMAD.IADD R166, R166, 0x1, -R56.reuse ;  /* 0x00000001a6a6c824 */ /* 0x100fe200078e0a38 */
[----:B------:R-:W-:Y:S01]  /*70d0*/  ISETP.GE.AND P4, PT, R7, RZ, PT ;  /* 0x000000ff0700720c */ /* 0x000fe20003f86270 */
[--C-:B------:R-:W-:Y:S01]  /*70e0*/  @!P3 IMAD.IADD R164, R164, 0x1, -R56.reuse ;  /* 0x00000001a4a4b824 */ /* 0x100fe200078e0a38 */
[----:B------:R-:W-:Y:S01]  /*70f0*/  ISETP.GT.U32.AND P3, PT, R56, R167, PT ;  /* 0x000000a73800720c */ /* 0x000fe20003f64070 */
[----:B------:R-:W-:Y:S02]  /*7100*/  @!P5 IMAD.IADD R168, R168, 0x1, -R56 ;  /* 0x00000001a8a8d824 */ /* 0x000fe400078e0a38 */
[----:B------:R-:W-:Y:S02]  /*7110*/  IMAD.MOV R3, RZ, RZ, -R3 ;  /* 0x000000ffff037224 */ /* 0x000fe400078e0a03 */
[----:B------:R-:W-:Y:S01]  /*7120*/  @!P1 IMAD.MOV R163, RZ, RZ, -R163 ;  /* 0x000000ffffa39224 */ /* 0x000fe200078e0aa3 */
[C---:B------:R-:W-:Y:S01]  /*7130*/  ISETP.GT.U32.AND P1, PT, R56.reuse, R166, PT ;  /* 0x000000a63800720c */ /* 0x040fe20003f24070 */
[C---:B------:R-:W-:Y:S01]  /*7140*/  IMAD R169, R56.reuse, R3, R169 ;  /* 0x0000000338a97224 */ /* 0x040fe200078e02a9 */
[----:B------:R-:W-:Y:S01]  /*7150*/  ISETP.GT.U32.AND P5, PT, R56, R168, PT ;  /* 0x000000a83800720c */ /* 0x000fe20003fa4070 */
[----:B------:R-:W-:-:S04]  /*7160*/  IMAD.HI.U32 R3, R0, R171, RZ ;  /* 0x000000ab00037227 */ /* 0x000fc800078e00ff */
[----:B------:R-:W-:-:S04]  /*7170*/  IMAD.HI.U32 R4, R0, R5, RZ ;  /* 0x0000000500047227 */ /* 0x000fc800078e00ff */
[----:B------:R-:W-:Y:S02]  /*7180*/  IMAD.MOV R3, RZ, RZ, -R3 ;  /* 0x000000ffff037224 */ /* 0x000fe400078e0a03 */
[----:B------:R-:W-:Y:S02]  /*7190*/  IMAD.MOV R4, RZ, RZ, -R4 ;  /* 0x000000ffff047224 */ /* 0x000fe400078e0a04 */
[--C-:B------:R-:W-:Y:S01]  /*71a0*/  @!P3 IMAD.IADD R167, R167, 0x1, -R56.reuse ;  /* 0x00000001a7a7b824 */ /* 0x100fe200078e0a38 */
[----:B------:R-:W-:Y:S01]  /*71b0*/  ISETP.GE.AND P3, PT, R9, RZ, PT ;  /* 0x000000ff0900720c */ /* 0x000fe20003f66270 */
[C---:B------:R-:W-:Y:S02]  /*71c0*/  IMAD R171, R56.reuse, R3, R171 ;  /* 0x0000000338ab7224 */ /* 0x040fe400078e02ab */
[----:B------:R-:W-:Y:S02]  /*71d0*/  IMAD R170, R56, R4, R5 ;  /* 0x0000000438aa7224 */ /* 0x000fe400078e0205 */
[----:B------:R-:W-:Y:S01]  /*71e0*/  @!P1 IMAD.IADD R166, R166, 0x1, -R56 ;  /* 0x00000001a6a69824 */ /* 0x000fe200078e0a38 */
[C---:B------:R-:W-:Y:S01]  /*71f0*/  ISETP.GT.U32.AND P1, PT, R56.reuse, R169, PT ;  /* 0x000000a93800720c */ /* 0x040fe20003f24070 */
[----:B------:R-:W-:Y:S01]  /*7200*/  @!P2 IMAD.MOV R164, RZ, RZ, -R164 ;  /* 0x000000ffffa4a224 */ /* 0x000fe200078e0aa4 */
[----:B------:R-:W-:Y:S01]  /*7210*/  ISETP.GT.U32.AND P2, PT, R56, R167, PT ;  /* 0x000000a73800720c */ /* 0x000fe20003f44070 */
[----:B------:R-:W-:Y:S01]  /*7220*/  @!P5 IMAD.IADD R168, R168, 0x1, -R56 ;  /* 0x00000001a8a8d824 */ /* 0x000fe200078e0a38 */
[C---:B------:R-:W-:Y:S01]  /*7230*/  ISETP.GT.U32.AND P5, PT, R56.reuse, R171, PT ;  /* 0x000000ab3800720c */ /* 0x040fe20003fa4070 */
[----:B------:R-:W-:Y:S01]  /*7240*/  @!P6 IMAD.MOV R166, RZ, RZ, -R166 ;  /* 0x000000ffffa6e224 */ /* 0x000fe200078e0aa6 */
[----:B------:R-:W-:Y:S01]  /*7250*/  ISETP.GT.U32.AND P6, PT, R56, R170, PT ;  /* 0x000000aa3800720c */ /* 0x000fe20003fc4070 */
[----:B------:R-:W-:-:S02]  /*7260*/  VIADD R4, R2, 0x96 ;  /* 0x0000009602047836 */ /* 0x000fc40000000000 */
[C---:B------:R-:W-:Y:S02]  /*7270*/  VIADD R7, R2.reuse, 0x97 ;  /* 0x0000009702077836 */ /* 0x040fe40000000000 */
[----:B------:R-:W-:Y:S01]  /*7280*/  VIADD R9, R2, 0x99 ;  /* 0x0000009902097836 */ /* 0x000fe20000000000 */
[----:B------:R-:W-:Y:S01]  /*7290*/  IABS R5, R4 ;  /* 0x0000000400057213 */ /* 0x000fe20000000000 */
[--C-:B------:R-:W-:Y:S01]  /*72a0*/  @!P1 IMAD.IADD R169, R169, 0x1, -R56.reuse ;  /* 0x00000001a9a99824 */ /* 0x100fe200078e0a38 */
[----:B------:R-:W-:Y:S01]  /*72b0*/  IABS R173, R7 ;  /* 0x0000000700ad7213 */ /* 0x000fe20000000000 */
[--C-:B------:R-:W-:Y:S01]  /*72c0*/  @!P2 IMAD.IADD R167, R167, 0x1, -R56.reuse ;  /* 0x00000001a7a7a824 */ /* 0x100fe200078e0a38 */
[----:B------:R-:W-:Y:S01]  /*72d0*/  ISETP.GE.AND P1, PT, R6, RZ, PT ;  /* 0x000000ff0600720c */ /* 0x000fe20003f26270 */
[----:B------:R-:W-:Y:S01]  /*72e0*/  IMAD.HI.U32 R3, R0, R5, RZ ;  /* 0x0000000500037227 */ /* 0x000fe200078e00ff */
[----:B------:R-:W-:Y:S02]  /*72f0*/  @!P5 IADD3 R171, R171, -R56, RZ ;  /* 0x80000038ababd210 */ /* 0x000fe40007ffe0ff */
[----:B------:R-:W-:Y:S01]  /*7300*/  IABS R175, R9 ;  /* 0x0000000900af7213 */ /* 0x000fe20000000000 */
[----:B------:R-:W-:Y:S01]  /*7310*/  @!P6 IMAD.IADD R170, R170, 0x1, -R56 ;  /* 0x00000001aaaae824 */ /* 0x000fe200078e0a38 */
[C---:B------:R-:W-:Y:S01]  /*7320*/  ISETP.GT.U32.AND P6, PT, R56.reuse, R169, PT ;  /* 0x000000a93800720c */ /* 0x040fe20003fc4070 */
[----:B------:R-:W-:Y:S01]  /*7330*/  @!P4 IMAD.MOV R167, RZ, RZ, -R167 ;  /* 0x000000ffffa7c224 */ /* 0x000fe200078e0aa7 */
[C---:B------:R-:W-:Y:S01]  /*7340*/  ISETP.GT.U32.AND P4, PT, R56.reuse, R171, PT ;  /* 0x000000ab3800720c */ /* 0x040fe20003f84070 */
[----:B------:R-:W-:Y:S01]  /*7350*/  IMAD.MOV R172, RZ, RZ, -R3 ;  /* 0x000000ffffac7224 */ /* 0x000fe200078e0a03 */
[----:B------:R-:W-:Y:S01]  /*7360*/  ISETP.GT.U32.AND P5, PT, R56, R170, PT ;  /* 0x000000aa3800720c */ /* 0x000fe20003fa4070 */
[----:B------:R-:W-:Y:S01]  /*7370*/  IMAD.HI.U32 R3, R0, R173, RZ ;  /* 0x000000ad00037227 */ /* 0x000fe200078e00ff */
[----:B------:R-:W-:-:S03]  /*7380*/  ISETP.GE.AND P2, PT, R11, RZ, PT ;  /* 0x000000ff0b00720c */ /* 0x000fc60003f46270 */
[----:B------:R-:W-:Y:S02]  /*7390*/  IMAD.MOV R3, RZ, RZ, -R3 ;  /* 0x000000ffff037224 */ /* 0x000fe400078e0a03 */
[C---:B------:R-:W-:Y:S02]  /*73a0*/  IMAD R172, R56.reuse, R172, R5 ;  /* 0x000000ac38ac7224 */ /* 0x040fe400078e0205 */
[----:B------:R-:W-:Y:S02]  /*73b0*/  IMAD R173, R56, R3, R173 ;  /* 0x0000000338ad7224 */ /* 0x000fe400078e02ad */
[----:B------:R-:W-:Y:S02]  /*73c0*/  VIADD R6, R2, 0x98 ;  /* 0x0000009802067836 */ /* 0x000fe40000000000 */
[--C-:B------:R-:W-:Y:S01]  /*73d0*/  @!P6 IMAD.IADD R169, R169, 0x1, -R56.reuse ;  /* 0x00000001a9a9e824 */ /* 0x100fe200078e0a38 */
[C---:B------:R-:W-:Y:S01]  /*73e0*/  ISETP.GT.U32.AND P6, PT, R56.reuse, R172, PT ;  /* 0x000000ac3800720c */ /* 0x040fe20003fc4070 */
[--C-:B------:R-:W-:Y:S01]  /*73f0*/  @!P4 IMAD.IADD R171, R171, 0x1, -R56.reuse ;  /* 0x00000001ababc824 */ /* 0x100fe200078e0a38 */
[----:B------:R-:W-:Y:S01]  /*7400*/  ISETP.GT.U32.AND P4, PT, R56, R173, PT ;  /* 0x000000ad3800720c */ /* 0x000fe20003f84070 */
[----:B------:R-:W-:Y:S01]  /*7410*/  @!P5 IMAD.IADD R170, R170, 0x1, -R56 ;  /* 0x00000001aaaad824 */ /* 0x000fe200078e0a38 */
[----:B------:R-:W-:Y:S01]  /*7420*/  IABS R5, R6 ;  /* 0x0000000600057213 */ /* 0x000fe20000000000 */
[----:B------:R-:W-:Y:S01]  /*7430*/  VIADD R10, R2, 0x9a ;  /* 0x0000009a020a7836 */ /* 0x000fe20000000000 */
[----:B------:R-:W-:Y:S01]  /*7440*/  ISETP.GE.AND P5, PT, R4, RZ, PT ;  /* 0x000000ff0400720c */ /* 0x000fe20003fa6270 */
[----:B------:R-:W-:-:S04]  /*7450*/  IMAD.HI.U32 R4, R0, R175, RZ ;  /* 0x000000af00047227 */ /* 0x000fc800078e00ff */
[----:B------:R-:W-:Y:S02]  /*7460*/  IMAD.HI.U32 R3, R0, R5, RZ ;  /* 0x0000000500037227 */ /* 0x000fe400078e00ff */
[----:B------:R-:W-:Y:S02]  /*7470*/  @!P6 IADD3 R172, R172, -R56, RZ ;  /* 0x80000038acace210 */ /* 0x000fe40007ffe0ff */
[----:B------:R-:W-:Y:S01]  /*7480*/  IMAD.MOV R3, RZ, RZ, -R3 ;  /* 0x000000ffff037224 */ /* 0x000fe200078e0a03 */
[----:B------:R-:W-:Y:S01]  /*7490*/  ISETP.GE.AND P6, PT, R7, RZ, PT ;  /* 0x000000ff0700720c */ /* 0x000fe20003fc6270 */
[----:B------:R-:W-:Y:S02]  /*74a0*/  @!P4 IMAD.IADD R173, R173, 0x1, -R56 ;  /* 0x00000001adadc824 */ /* 0x000fe400078e0a38 */
[----:B------:R-:W-:Y:S02]  /*74b0*/  IMAD.MOV R4, RZ, RZ, -R4 ;  /* 0x000000ffff047224 */ /* 0x000fe400078e0a04 */
[----:B------:R-:W-:Y:S01]  /*74c0*/  VIADD R7, R2, 0x9b ;  /* 0x0000009b02077836 */ /* 0x000fe20000000000 */
[C---:B------:R-:W-:Y:S01]  /*74d0*/  ISETP.GT.U32.AND P4, PT, R56.reuse, R173, PT ;  /* 0x000000ad3800720c */ /* 0x040fe20003f84070 */
[C---:B------:R-:W-:Y:S01]  /*74e0*/  IMAD R174, R56.reuse, R3, R5 ;  /* 0x0000000338ae7224 */ /* 0x040fe200078e0205 */
[----:B------:R-:W-:Y:S01]  /*74f0*/  IABS R5, R10 ;  /* 0x0000000a00057213 */ /* 0x000fe20000000000 */
[----:B------:R-:W-:Y:S01]  /*7500*/  @!P3 IMAD.MOV R168, RZ, RZ, -R168 ;  /* 0x000000ffffa8b224 */ /* 0x000fe200078e0aa8 */
[C---:B------:R-:W-:Y:S01]  /*7510*/  ISETP.GT.U32.AND P3, PT, R56.reuse, R172, PT ;  /* 0x000000ac3800720c */ /* 0x040fe20003f64070 */
[----:B------:R-:W-:Y:S01]  /*7520*/  IMAD R175, R56, R4, R175 ;  /* 0x0000000438af7224 */ /* 0x000fe200078e02af */
[----:B------:R-:W-:Y:S01]  /*7530*/  IABS R177, R7 ;  /* 0x0000000700b17213 */ /* 0x000fe20000000000 */
[----:B------:R-:W-:-:S04]  /*7540*/  IMAD.HI.U32 R3, R0, R5, RZ ;  /* 0x0000000500037227 */ /* 0x000fc800078e00ff */
[----:B------:R-:W-:Y:S01]  /*7550*/  @!P2 IMAD.MOV R170, RZ, RZ, -R170 ;  /* 0x000000ffffaaa224 */ /* 0x000fe200078e0aaa */
[----:B------:R-:W-:Y:S01]  /*7560*/  ISETP.GT.U32.AND P2, PT, R56, R175, PT ;  /* 0x000000af3800720c */ /* 0x000fe20003f44070 */
[----:B------:R-:W-:Y:S01]  /*7570*/  IMAD.HI.U32 R4, R0, R177, RZ ;  /* 0x000000b100047227 */ /* 0x000fe200078e00ff */
[----:B------:R-:W-:Y:S02]  /*7580*/  @!P4 IADD3 R173, R173, -R56, RZ ;  /* 0x80000038adadc210 */ /* 0x000fe40007ffe0ff */
[----:B------:R-:W-:Y:S01]  /*7590*/  ISETP.GE.AND P4, PT, R10, RZ, PT ;  /* 0x000000ff0a00720c */ /* 0x000fe20003f86270 */
[----:B------:R-:W-:Y:S02]  /*75a0*/  IMAD.MOV R3, RZ, RZ, -R3 ;  /* 0x000000ffff037224 */ /* 0x000fe400078e0a03 */
[----:B------:R-:W-:Y:S02]  /*75b0*/  IMAD.MOV R4, RZ, RZ, -R4 ;  /* 0x000000ffff047224 */ /* 0x000fe400078e0a04 */
[----:B------:R-:W-:Y:S01]  /*75c0*/  @!P3 IMAD.IADD R172, R172, 0x1, -R56 ;  /* 0x00000001acacb824 */ /* 0x000fe200078e0a38 */
[----:B------:R-:W-:Y:S01]  /*75d0*/  ISETP.GE.AND P3, PT, R9, RZ, PT ;  /* 0x000000ff0900720c */ /* 0x000fe20003f66270 */
[----:B------:R-:W-:-:S02]  /*75e0*/  IMAD R176, R56, R3, R5 ;  /* 0x0000000338b07224 */ /* 0x000fc400078e0205 */
[C---:B------:R-:W-:Y:S02]  /*75f0*/  IMAD R177, R56.reuse, R4, R177 ;  /* 0x0000000438b17224 */ /* 0x040fe400078e02b1 */
[----:B------:R-:W-:Y:S01]  /*7600*/  @!P5 IMAD.MOV R172, RZ, RZ, -R172 ;  /* 0x000000ffffacd224 */ /* 0x000fe200078e0aac */
[C---:B------:R-:W-:Y:S01]  /*7610*/  ISETP.GT.U32.AND P5, PT, R56.reuse, R176, PT ;  /* 0x000000b03800720c */ /* 0x040fe20003fa4070 */
[----:B------:R-:W-:Y:S02]  /*7620*/  @!P2 IMAD.IADD R175, R175, 0x1, -R56 ;  /* 0x00000001afafa824 */ /* 0x000fe400078e0a38 */
[----:B------:R-:W-:Y:S01]  /*7630*/  @!P6 IMAD.MOV R173, RZ, RZ, -R173 ;  /* 0x000000ffffade224 */ /* 0x000fe200078e0aad */
[----:B------:R-:W-:Y:S01]  /*7640*/  ISETP.GT.U32.AND P6, PT, R56, R177, PT ;  /* 0x000000b13800720c */ /* 0x000fe20003fc4070 */
[----:B------:R-:W-:Y:S01]  /*7650*/  VIADD R4, R2, 0x9c ;  /* 0x0000009c02047836 */ /* 0x000fe20000000000 */
[----:B------:R-:W-:Y:S01]  /*7660*/  ISETP.GT.U32.AND P2, PT, R56, R175, PT ;  /* 0x000000af3800720c */ /* 0x000fe20003f44070 */
[----:B------:R-:W-:-:S02]  /*7670*/  VIADD R9, R2, 0x9d ;  /* 0x0000009d02097836 */ /* 0x000fc40000000000 */
[----:B------:R-:W-:Y:S01]  /*7680*/  VIADD R10, R2, 0x9e ;  /* 0x0000009e020a7836 */ /* 0x000fe20000000000 */
[----:B------:R-:W-:Y:S01]  /*7690*/  IABS R5, R4 ;  /* 0x0000000400057213 */ /* 0x000fe20000000000 */
[----:B------:R-:W-:Y:S01]  /*76a0*/  @!P1 IMAD.MOV R171, RZ, RZ, -R171 ;  /* 0x000000ffffab9224 */ /* 0x000fe200078e0aab */
[----:B------:R-:W-:Y:S01]  /*76b0*/  IABS R179, R9 ;  /* 0x0000000900b37213 */ /* 0x000fe20000000000 */
[----:B------:R-:W-:Y:S01]  /*76c0*/  @!P0 IMAD.MOV R169, RZ, RZ, -R169 ;  /* 0x000000ffffa98224 */ /* 0x000fe200078e0aa9 */
[----:B------:R-:W-:Y:S01]  /*76d0*/  @!P5 IADD3 R176, R176, -R56, RZ ;  /* 0x80000038b0b0d210 */ /* 0x000fe20007ffe0ff */
[----:B------:R-:W-:Y:S01]  /*76e0*/  IMAD.HI.U32 R3, R0, R5, RZ ;  /* 0x0000000500037227 */ /* 0x000fe200078e00ff */
[----:B------:R-:W-:Y:S02]  /*76f0*/  ISETP.GE.AND P1, PT, R6, RZ, PT ;  /* 0x000000ff0600720c */ /* 0x000fe40003f26270 */
[----:B------:R-:W-:Y:S01]  /*7700*/  ISETP.GT.U32.AND P5, PT, R56, R176, PT ;  /* 0x000000b03800720c */ /* 0x000fe20003fa4070 */
[--C-:B------:R-:W-:Y:S01]  /*7710*/  @!P6 IMAD.IADD R177, R177, 0x1, -R56.reuse ;  /* 0x00000001b1b1e824 */ /* 0x100fe200078e0a38 */
[----:B------:R-:W-:Y:S01]  /*7720*/  IABS R6, R10 ;  /* 0x0000000a00067213 */ /* 0x000fe20000000000 */
[----:B------:R-:W-:Y:S01]  /*7730*/  @!P2 IMAD.IADD R175, R175, 0x1, -R56 ;  /* 0x00000001afafa824 */ /* 0x000fe200078e0a38 */
[----:B------:R-:W-:Y:S01]  /*7740*/  ISETP.GE.AND P2, PT, R4, RZ, PT ;  /* 0x000000ff0400720c */ /* 0x000fe20003f46270 */
[----:B------:R-:W-:Y:S01]  /*7750*/  IMAD.HI.U32 R4, R0, R179, RZ ;  /* 0x000000b300047227 */ /* 0x000fe200078e00ff */
[----:B------:R-:W-:-:S02]  /*7760*/  ISETP.GT.U32.AND P6, PT, R56, R177, PT ;  /* 0x000000b13800720c */ /* 0x000fc40003fc4070 */
[C---:B------:R-:W-:Y:S01]  /*7770*/  ISETP.GT.U32.AND P0, PT, R56.reuse, R174, PT ;  /* 0x000000ae3800720c */ /* 0x040fe20003f04070 */
[----:B------:R-:W-:Y:S02]  /*7780*/  IMAD.MOV R3, RZ, RZ, -R3 ;  /* 0x000000ffff037224 */ /* 0x000fe400078e0a03 */
[----:B------:R-:W-:Y:S02]  /*7790*/  IMAD.MOV R4, RZ, RZ, -R4 ;  /* 0x000000ffff047224 */ /* 0x000fe400078e0a04 */
[C---:B------:R-:W-:Y:S02]  /*77a0*/  IMAD R178, R56.reuse, R3, R5 ;  /* 0x0000000338b27224 */ /* 0x040fe400078e0205 */
[----:B------:R-:W-:Y:S02]  /*77b0*/  IMAD R179, R56, R4, R179 ;  /* 0x0000000438b37224 */ /* 0x000fe400078e02b3 */
[--C-:B------:R-:W-:Y:S01]  /*77c0*/  @!P5 IMAD.IADD R176, R176, 0x1, -R56.reuse ;  /* 0x00000001b0b0d824 */ /* 0x100fe200078e0a38 */
[C---:B------:R-:W-:Y:S01]  /*77d0*/  ISETP.GT.U32.AND P5, PT, R56.reuse, R178, PT ;  /* 0x000000b23800720c */ /* 0x040fe20003fa4070 */
[----:B------:R-:W-:Y:S01]  /*77e0*/  @!P6 IMAD.IADD R177, R177, 0x1, -R56 ;  /* 0x00000001b1b1e824 */ /* 0x000fe200078e0a38 */
[----:B------:R-:W-:Y:S01]  /*77f0*/  ISETP.GT.U32.AND P6, PT, R56, R179, PT ;  /* 0x000000b33800720c */ /* 0x000fe20003fc4070 */
[----:B------:R-:W-:-:S02]  /*7800*/  IMAD.MOV.U32 R5, RZ, RZ, R6 ;  /* 0x000000ffff057224 */ /* 0x000fc400078e0006 */
[----:B------:R-:W-:Y:S02]  /*7810*/  VIADD R6, R2, 0x9f ;  /* 0x0000009f02067836 */ /* 0x000fe40000000000 */
[----:B------:R-:W-:-:S03]  /*7820*/  IMAD.HI.U32 R3, R0, R5, RZ ;  /* 0x0000000500037227 */ /* 0x000fc600078e00ff */
[----:B------:R-:W-:Y:S01]  /*7830*/  IABS R181, R6 ;  /* 0x0000000600b57213 */ /* 0x000fe20000000000 */
[--C-:B------:R-:W-:Y:S01]  /*7840*/  @!P0 IMAD.IADD R174, R174, 0x1, -R56.reuse ;  /* 0x00000001aeae8824 */ /* 0x100fe200078e0a38 */
[----:B------:R-:W-:Y:S01]  /*7850*/  IADD3 R3, -R3, RZ, RZ ;  /* 0x000000ff03037210 */ /* 0x000fe20007ffe1ff */
[--C-:B------:R-:W-:Y:S02]  /*7860*/  @!P5 IMAD.IADD R178, R178, 0x1, -R56.reuse ;  /* 0x00000001b2b2d824 */ /* 0x100fe400078e0a38 */
[----:B------:R-:W-:Y:S01]  /*7870*/  @!P6 IMAD.IADD R179, R179, 0x1, -R56 ;  /* 0x00000001b3b3e824 */ /* 0x000fe200078e0a38 */
[C---:B------:R-:W-:Y:S01]  /*7880*/  ISETP.GT.U32.AND P0, PT, R56.reuse, R174, PT ;  /* 0x000000ae3800720c */ /* 0x040fe20003f04070 */
[C---:B------:R-:W-:Y:S01]  /*7890*/  IMAD R180, R56.reuse, R3, R5 ;  /* 0x0000000338b47224 */ /* 0x040fe200078e0205 */
[----:B------:R-:W-:Y:S01]  /*78a0*/  ISETP.GT.U32.AND P6, PT, R56, R178, PT ;  /* 0x000000b23800720c */ /* 0x000fe20003fc4070 */
[----:B------:R-:W-:-:S03]  /*78b0*/  IMAD.HI.U32 R3, R0, R181, RZ ;  /* 0x000000b500037227 */ /* 0x000fc600078e00ff */
[----:B------:R-:W-:Y:S01]  /*78c0*/  ISETP.GT.U32.AND P5, PT, R56, R180, PT ;  /* 0x000000b43800720c */ /* 0x000fe20003fa4070 */
[----:B------:R-:W-:Y:S02]  /*78d0*/  VIADD R11, R2, 0xa1 ;  /* 0x000000a1020b7836 */ /* 0x000fe40000000000 */
[----:B------:R-:W-:Y:S02]  /*78e0*/  IMAD.MOV R3, RZ, RZ, -R3 ;  /* 0x000000ffff037224 */ /* 0x000fe400078e0a03 */
[----:B------:R-:W-:Y:S01]  /*78f0*/  @!P4 IMAD.MOV R176, RZ, RZ, -R176 ;  /* 0x000000ffffb0c224 */ /* 0x000fe200078e0ab0 */
[----:B------:R-:W-:Y:S01]  /*7900*/  IABS R183, R11 ;  /* 0x0000000b00b77213 */ /* 0x000fe20000000000 */
[C---:B------:R-:W-:Y:S01]  /*7910*/  IMAD R181, R56.reuse, R3, R181 ;  /* 0x0000000338b57224 */ /* 0x040fe200078e02b5 */
[----:B------:R-:W-:Y:S01]  /*7920*/  ISETP.GT.U32.AND P4, PT, R56, R179, PT ;  /* 0x000000b33800720c */ /* 0x000fe20003f84070 */
[----:B------:R-:W-:Y:S01]  /*7930*/  @!P0 IMAD.IADD R174, R174, 0x1, -R56 ;  /* 0x00000001aeae8824 */ /* 0x000fe200078e0a38 */
[----:B------:R-:W-:Y:S01]  /*7940*/  @!P6 IADD3 R178, R178, -R56, RZ ;  /* 0x80000038b2b2e210 */ /* 0x000fe20007ffe0ff */
[----:B------:R-:W-:Y:S01]  /*7950*/  IMAD.HI.U32 R3, R0, R183, RZ ;  /* 0x000000b700037227 */ /* 0x000fe200078e00ff */
[----:B------:R-:W-:-:S02]  /*7960*/  ISETP.GT.U32.AND P6, PT, R56, R181, PT ;  /* 0x000000b53800720c */ /* 0x000fc40003fc4070 */
[----:B------:R-:W-:Y:S01]  /*7970*/  ISETP.GE.AND P0, PT, R7, RZ, PT ;  /* 0x000000ff0700720c */ /* 0x000fe20003f06270 */
[----:B------:R-:W-:Y:S02]  /*7980*/  IMAD.MOV R3, RZ, RZ, -R3 ;  /* 0x000000ffff037224 */ /* 0x000fe400078e0a03 */
[----:B------:R-:W-:Y:S01]  /*7990*/  @!P1 IMAD.MOV R174, RZ, RZ, -R174 ;  /* 0x000000ffffae9224 */ /* 0x000fe200078e0aae */
[----:B------:R-:W-:Y:S01]  /*79a0*/  ISETP.GE.AND P1, PT, R9, RZ, PT ;  /* 0x000000ff0900720c */ /* 0x000fe20003f26270 */
[----:B------:R-:W-:Y:S02]  /*79b0*/  IMAD R183, R56, R3, R183 ;  /* 0x0000000338b77224 */ /* 0x000fe400078e02b7 */
[C---:B------:R-:W-:Y:S02]  /*79c0*/  VIADD R9, R2.reuse, 0xa0 ;  /* 0x000000a002097836 */ /* 0x040fe40000000000 */
[----:B------:R-:W-:Y:S02]  /*79d0*/  VIADD R12, R2, 0xa2 ;  /* 0x000000a2020c7836 */ /* 0x000fe40000000000 */
[--C-:B------:R-:W-:Y:S01]  /*79e0*/  @!P6 IMAD.IADD R181, R181, 0x1, -R56.reuse ;  /* 0x00000001b5b5e824 */ /* 0x100fe200078e0a38 */
[----:B------:R-:W-:Y:S01]  /*79f0*/  ISETP.GT.U32.AND P6, PT, R56, R183, PT ;  /* 0x000000b73800720c */ /* 0x000fe20003fc4070 */
[----:B------:R-:W-:Y:S01]  /*7a00*/  @!P0 IMAD.MOV R177, RZ, RZ, -R177 ;  /* 0x000000ffffb18224 */ /* 0x000fe200078e0ab1 */
[----:B------:R-:W-:Y:S01]  /*7a10*/  IABS R7, R9 ;  /* 0x0000000900077213 */ /* 0x000fe20000000000 */
[----:B------:R-:W-:Y:S01]  /*7a20*/  @!P4 IMAD.IADD R179, R179, 0x1, -R56 ;  /* 0x00000001b3b3c824 */ /* 0x000fe200078e0a38 */
[----:B------:R-:W-:Y:S01]  /*7a30*/  ISETP.GE.AND P0, PT, R6, RZ, PT ;  /* 0x000000ff0600720c */ /* 0x000fe20003f06270 */
[----:B------:R-:W-:Y:S01]  /*7a40*/  VIADD R6, R2, 0xa3 ;  /* 0x000000a302067836 */ /* 0x000fe20000000000 */
[----:B------:R-:W-:Y:S01]  /*7a50*/  IABS R5, R12 ;  /* 0x0000000c00057213 */ /* 0x000fe20000000000 */
[----:B------:R-:W-:Y:S01]  /*7a60*/  IMAD.HI.U32 R4, R0, R7, RZ ;  /* 0x0000000700047227 */ /* 0x000fe200078e00ff */
[----:B------:R-:W-:-:S02]  /*7a70*/  ISETP.GE.AND P4, PT, R9, RZ, PT ;  /* 0x000000ff0900720c */ /* 0x000fc40003f86270 */
[----:B------:R-:W-:Y:S01]  /*7a80*/  IABS R185, R6 ;  /* 0x0000000600b97213 */ /* 0x000fe20000000000 */
[----:B------:R-:W-:Y:S02]  /*7a90*/  IMAD.MOV R4, RZ, RZ, -R4 ;  /* 0x000000ffff047224 */ /* 0x000fe400078e0a04 */
[--C-:B------:R-:W-:Y:S02]  /*7aa0*/  @!P5 IMAD.IADD R180, R180, 0x1, -R56.reuse ;  /* 0x00000001b4b4d824 */ /* 0x100fe400078e0a38 */
[----:B------:R-:W-:Y:S01]  /*7ab0*/  @!P1 IMAD.MOV R179, RZ, RZ, -R179 ;  /* 0x000000ffffb39224 */ /* 0x000fe200078e0ab3 */
[C---:B------:R-:W-:Y:S01]  /*7ac0*/  ISETP.GT.U32.AND P1, PT, R56.reuse, R181, PT ;  /* 0x000000b53800720c */ /* 0x040fe20003f24070 */
[----:B------:R-:W-:Y:S01]  /*7ad0*/  @!P6 IMAD.IADD R183, R183, 0x1, -R56 ;  /* 0x00000001b7b7e824 */ /* 0x000fe200078e0a38 */
[C---:B------:R-:W-:Y:S01]  /*7ae0*/  ISETP.GT.U32.AND P5, PT, R56.reuse, R180, PT ;  /* 0x000000b43800720c */ /* 0x040fe20003fa4070 */
[----:B------:R-:W-:Y:S02]  /*7af0*/  IMAD R182, R56, R4, R7 ;  /* 0x0000000438b67224 */ /* 0x000fe400078e0207 */
[----:B------:R-:W-:Y:S01]  /*7b00*/  IMAD.HI.U32 R4, R0, R5, RZ ;  /* 0x0000000500047227 */ /* 0x000fe200078e00ff */
[----:B------:R-:W-:-:S03]  /*7b10*/  ISETP.GT.U32.AND P6, PT, R56, R183, PT ;  /* 0x000000b73800720c */ /* 0x000fc60003fc4070 */
[----:B------:R-:W-:Y:S02]  /*7b20*/  IMAD.MOV R4, RZ, RZ, -R4 ;  /* 0x000000ffff047224 */ /* 0x000fe400078e0a04 */
[----:B------:R-:W-:Y:S01]  /*7b30*/  @!P2 IMAD.MOV R178, RZ, RZ, -R178 ;  /* 0x000000ffffb2a224 */ /* 0x000fe200078e0ab2 */
[----:B------:R-:W-:Y:S01]  /*7b40*/  ISETP.GT.U32.AND P2, PT, R56, R182, PT ;  /* 0x000000b63800720c */ /* 0x000fe20003f44070 */
[----:B------:R-:W-:-:S04]  /*7b50*/  IMAD.HI.U32 R3, R0, R185, RZ ;  /* 0x000000b900037227 */ /* 0x000fc800078e00ff */
[C---:B------:R-:W-:Y:S02]  /*7b60*/  IMAD R184, R56.reuse, R4, R5 ;  /* 0x0000000438b87224 */ /* 0x040fe400078e0205 */
[----:B------:R-:W-:Y:S02]  /*7b70*/  IMAD.MOV R3, RZ, RZ, -R3 ;  /* 0x000000ffff037224 */ /* 0x000fe400078e0a03 */
[--C-:B------:R-:W-:Y:S01]  /*7b80*/  @!P1 IMAD.IADD R181, R181, 0x1, -R56.reuse ;  /* 0x00000001b5b59824 */ /* 0x100fe200078e0a38 */
[C---:B------:R-:W-:Y:S01]  /*7b90*/  ISETP.GT.U32.AND P1, PT, R56.reuse, R184, PT ;  /* 0x000000b83800720c */ /* 0x040fe20003f24070 */
[----:B------:R-:W-:Y:S02]  /*7ba0*/  IMAD R185, R56, R3, R185 ;  /* 0x0000000338b97224 */ /* 0x000fe400078e02b9 */
[--C-:B------:R-:W-:Y:S01]  /*7bb0*/  @!P5 IMAD.IADD R180, R180, 0x1, -R56.reuse ;  /* 0x00000001b4b4d824 */ /* 0x100fe200078e0a38 */
[----:B------:R-:W-:Y:S01]  /*7bc0*/  ISETP.GE.AND P5, PT, R11, RZ, PT ;  /* 0x000000ff0b00720c */ /* 0x000fe20003fa6270 */
[----:B------:R-:W-:Y:S01]  /*7bd0*/  @!P3 IMAD.MOV R175, RZ, RZ, -R175 ;  /* 0x000000ffffafb224 */ /* 0x000fe200078e0aaf */
[----:B------:R-:W-:Y:S01]  /*7be0*/  ISETP.GE.AND P3, PT, R10, RZ, PT ;  /* 0x000000ff0a00720c */ /* 0x000fe20003f66270 */
[--C-:B------:R-:W-:Y:S01]  /*7bf0*/  @!P6 IMAD.IADD R183, R183, 0x1, -R56.reuse ;  /* 0x00000001b7b7e824 */ /* 0x100fe200078e0a38 */
[C---:B------:R-:W-:Y:S01]  /*7c00*/  IADD3 R11, R2.reuse, 0xa5, RZ ;  /* 0x000000a5020b7810 */ /* 0x040fe20007ffe0ff */
[----:B------:R-:W-:Y:S01]  /*7c10*/  VIADD R10, R2, 0xa4 ;  /* 0x000000a4020a7836 */ /* 0x000fe20000000000 */
[----:B------:R-:W-:Y:S01]  /*7c20*/  ISETP.GT.U32.AND P6, PT, R56, R185, PT ;  /* 0x000000b93800720c */ /* 0x000fe20003fc4070 */
[--C-:B------:R-:W-:Y:S01]  /*7c30*/  @!P2 IMAD.IADD R182, R182, 0x1, -R56.reuse ;  /* 0x00000001b6b6a824 */ /* 0x100fe200078e0a38 */
[----:B------:R-:W-:Y:S01]  /*7c40*/  IABS R187, R11 ;  /* 0x0000000b00bb7213 */ /* 0x000fe20000000000 */
[----:B------:R-:W-:Y:S01]  /*7c50*/  VIADD R13, R2, 0xa6 ;  /* 0x000000a6020d7836 */ /* 0x000fe20000000000 */
[----:B------:R-:W-:Y:S01]  /*7c60*/  IABS R7, R10 ;  /* 0x0000000a00077213 */ /* 0x000fe20000000000 */
[----:B------:R-:W-:Y:S01]  /*7c70*/  @!P1 IMAD.IADD R184, R184, 0x1, -R56 ;  /* 0x00000001b8b89824 */ /* 0x000fe200078e0a38 */
[----:B------:R-:W-:Y:S01]  /*7c80*/  ISETP.GT.U32.AND P2, PT, R56, R182, PT ;  /* 0x000000b63800720c */ /* 0x000fe20003f44070 */
[----:B------:R-:W-:Y:S01]  /*7c90*/  IMAD.HI.U32 R4, R0, R187, RZ ;  /* 0x000000bb00047227 */ /* 0x000fe200078e00ff */
[----:B------:R-:W-:-:S02]  /*7ca0*/  IABS R9, R13 ;  /* 0x0000000d00097213 */ /* 0x000fc40000000000 */
[----:B------:R-:W-:Y:S01]  /*7cb0*/  ISETP.GE.AND P1, PT, R6, RZ, PT ;  /* 0x000000ff0600720c */ /* 0x000fe20003f26270 */
[----:B------:R-:W-:Y:S01]  /*7cc0*/  IMAD.HI.U32 R3, R0, R7, RZ ;  /* 0x0000000700037227 */ /* 0x000fe200078e00ff */
[----:B------:R-:W-:-:S03]  /*7cd0*/  IADD3 R4, -R4, RZ, RZ ;  /* 0x000000ff04047210 */ /* 0x000fc60007ffe1ff */
[----:B------:R-:W-:Y:S01]  /*7ce0*/  @!P6 IMAD.IADD R185, R185, 0x1, -R56 ;  /* 0x00000001b9b9e824 */ /* 0x000fe200078e0a38 */
[----:B------:R-:W-:Y:S01]  /*7cf0*/  ISETP.GT.U32.AND P6, PT, R56, R184, PT ;  /* 0x000000b83800720c */ /* 0x000fe20003fc4070 */
[----:B------:R-:W-:-:S04]  /*7d00*/  IMAD.HI.U32 R5, R0, R9, RZ ;  /* 0x0000000900057227 */ /* 0x000fc800078e00ff */
[----:B------:R-:W-:Y:S02]  /*7d10*/  IMAD.MOV R3, RZ, RZ, -R3 ;  /* 0x000000ffff037224 */ /* 0x000fe400078e0a03 */
[----:B------:R-:W-:Y:S01]  /*7d20*/  @!P2 IMAD.IADD R182, R182, 0x1, -R56 ;  /* 0x00000001b6b6a824 */ /* 0x000fe200078e0a38 */
[----:B------:R-:W-:Y:S01]  /*7d30*/  ISETP.GE.AND P2, PT, R12, RZ, PT ;  /* 0x000000ff0c00720c */ /* 0x000fe20003f46270 */
[----:B------:R-:W-:Y:S02]  /*7d40*/  IMAD.MOV R5, RZ, RZ, -R5 ;  /* 0x000000ffff057224 */ /* 0x000fe400078e0a05 */
[C---:B------:R-:W-:Y:S02]  /*7d50*/  IMAD R186, R56.reuse, R3, R7 ;  /* 0x0000000338ba7224 */ /* 0x040fe400078e0207 */
[----:B------:R-:W-:Y:S01]  /*7d60*/  IMAD R187, R56, R4, R187 ;  /* 0x0000000438bb7224 */ /* 0x000fe200078e02bb */
[----:B------:R-:W-:Y:S01]  /*7d70*/  @!P6 IADD3 R184, R184, -R56, RZ ;  /* 0x80000038b8b8e210 */ /* 0x000fe20007ffe0ff */
[----:B------:R-:W-:-:S02]  /*7d80*/  VIADD R6, R2, 0xa7 ;  /* 0x000000a702067836 */ /* 0x000fc40000000000 */
[C---:B------:R-:W-:Y:S02]  /*7d90*/  IMAD R188, R56.reuse, R5, R9 ;  /* 0x0000000538bc7224 */ /* 0x040fe400078e0209 */
[----:B------:R-:W-:Y:S01]  /*7da0*/  @!P3 IMAD.MOV R180, RZ, RZ, -R180 ;  /* 0x000000ffffb4b224 */ /* 0x000fe200078e0ab4 */
        /* <DEDUP_REMOVED lines=9> */
[----:B------:R-:W-:Y:S01]  /*7e40*/  VIADD R9, R2, 0xa9 ;  /* 0x000000a902097836 */ /* 0x000fe20000000000 */
[----:B------:R-:W-:Y:S01]  /*7e50*/  IABS R5, R7 ;  /* 0x0000000700057213 */ /* 0x000fe20000000000 */
[----:B------:R-:W-:Y:S01]  /*7e60*/  IMAD.HI.U32 R3, R0, R189, RZ ;  /* 0x000000bd00037227 */ /* 0x000fe200078e00ff */
[----:B------:R-:W-:-:S02]  /*7e70*/  ISETP.GE.AND P5, PT, R10, RZ, PT ;  /* 0x000000ff0a00720c */ /* 0x000fc40003fa6270 */
[----:B------:R-:W-:Y:S01]  /*7e80*/  IABS R191, R9 ;  /* 0x0000000900bf7213 */ /* 0x000fe20000000000 */
[----:B------:R-:W-:Y:S02]  /*7e90*/  IMAD.MOV R4, RZ, RZ, -R3 ;  /* 0x000000ffff047224 */ /* 0x000fe400078e0a03 */
[--C-:B------:R-:W-:Y:S01]  /*7ea0*/  @!P0 IMAD.IADD R185, R185, 0x1, -R56.reuse ;  /* 0x00000001b9b98824 */ /* 0x100fe200078e0a38 */
[----:B------:R-:W-:Y:S01]  /*7eb0*/  ISETP.GE.AND P0, PT, R11, RZ, PT ;  /* 0x000000ff0b00720c */ /* 0x000fe20003f06270 */
[--C-:B------:R-:W-:Y:S01]  /*7ec0*/  @!P3 IMAD.IADD R186, R186, 0x1, -R56.reuse ;  /* 0x00000001babab824 */ /* 0x100fe200078e0a38 */
[----:B------:R-:W-:Y:S01]  /*7ed0*/  ISETP.GE.AND P3, PT, R13, RZ, PT ;  /* 0x000000ff0d00720c */ /* 0x000fe20003f66270 */
[--C-:B------:R-:W-:Y:S01]  /*7ee0*/  @!P4 IMAD.IADD R187, R187, 0x1, -R56.reuse ;  /* 0x00000001bbbbc824 */ /* 0x100fe200078e0a38 */
[----:B------:R-:W-:Y:S01]  /*7ef0*/  @!P1 IADD3 R185, -R185, RZ, RZ ;  /* 0x000000ffb9b99210 */ /* 0x000fe20007ffe1ff */
[C---:B------:R-:W-:Y:S01]  /*7f00*/  IMAD R189, R56.reuse, R4, R189 ;  /* 0x0000000438bd7224 */ /* 0x040fe200078e02bd */
[----:B------:R-:W-:Y:S01]  /*7f10*/  ISETP.GT.U32.AND P4, PT, R56, R186, PT ;  /* 0x000000ba3800720c */ /* 0x000fe20003f84070 */
[----:B------:R-:W-:Y:S01]  /*7f20*/  @!P6 IMAD.IADD R188, R188, 0x1, -R56 ;  /* 0x00000001bcbce824 */ /* 0x000fe200078e0a38 */
[----:B------:R-:W-:Y:S01]  /*7f30*/  ISETP.GT.U32.AND P6, PT, R56, R187, PT ;  /* 0x000000bb3800720c */ /* 0x000fe20003fc4070 */
[----:B------:R-:W-:Y:S01]  /*7f40*/  IMAD.HI.U32 R3, R0, R5, RZ ;  /* 0x0000000500037227 */ /* 0x000fe200078e00ff */
[----:B------:R-:W-:-:S03]  /*7f50*/  ISETP.GT.U32.AND P1, PT, R56, R189, PT ;  /* 0x000000bd3800720c */ /* 0x000fc60003f24070 */
[----:B------:R-:W-:Y:S02]  /*7f60*/  IMAD.MOV R3, RZ, RZ, -R3 ;  /* 0x000000ffff037224 */ /* 0x000fe400078e0a03 */
[----:B------:R-:W-:Y:S02]  /*7f70*/  VIADD R10, R2, 0xaa ;  /* 0x000000aa020a7836 */ /* 0x000fe40000000000 */
[----:B------:R-:W-:Y:S02]  /*7f80*/  IMAD R190, R56, R3, R5 ;  /* 0x0000000338be7224 */ /* 0x000fe400078e0205 */
[--C-:B------:R-:W-:Y:S01]  /*7f90*/  @!P4 IMAD.IADD R186, R186, 0x1, -R56.reuse ;  /* 0x00000001babac824 */ /* 0x100fe200078e0a38 */
[----:B------:R-:W-:Y:S01]  /*7fa0*/  ISETP.GE.AND P4, PT, R6, RZ, PT ;  /* 0x000000ff0600720c */ /* 0x000fe20003f86270 */
[--C-:B------:R-:W-:Y:S01]  /*7fb0*/  @!P6 IMAD.IADD R187, R187, 0x1, -R56.reuse ;  /* 0x00000001bbbbe824 */ /* 0x100fe200078e0a38 */
[----:B------:R-:W-:Y:S01]  /*7fc0*/  ISETP.GT.U32.AND P6, PT, R56, R190, PT ;  /* 0x000000be3800720c */ /* 0x000fe20003fc4070 */
[----:B------:R-:W-:Y:S01]  /*7fd0*/  @!P1 IMAD.IADD R189, R189, 0x1, -R56 ;  /* 0x00000001bdbd9824 */ /* 0x000fe200078e0a38 */
[----:B------:R-:W-:Y:S01]  /*7fe0*/  IABS R5, R10 ;  /* 0x0000000a00057213 */ /* 0x000fe20000000000 */
[----:B------:R-:W-:Y:S01]  /*7ff0*/  VIADD R6, R2, 0xab ;  /* 0x000000ab02067836 */ /* 0x000fe20000000000 */
[----:B------:R-:W-:Y:S01]  /*8000*/  @!P0 IADD3 R187, -R187, RZ, RZ ;  /* 0x000000ffbbbb8210 */ /* 0x000fe20007ffe1ff */
[----:B------:R-:W-:Y:S01]  /*8010*/  IMAD.HI.U32 R3, R0, R191, RZ ;  /* 0x000000bf00037227 */ /* 0x000fe200078e00ff */
[----:B------:R-:W-:-:S02]  /*8020*/  ISETP.GE.AND P1, PT, R9, RZ, PT ;  /* 0x000000ff0900720c */ /* 0x000fc40003f26270 */
[----:B------:R-:W-:Y:S01]  /*8030*/  IABS R193, R6 ;  /* 0x0000000600c17213 */ /* 0x000fe20000000000 */
[----:B------:R-:W-:Y:S01]  /*8040*/  @!P5 IMAD.MOV R186, RZ, RZ, -R186 ;  /* 0x000000ffffbad224 */ /* 0x000fe200078e0aba */
[C---:B------:R-:W-:Y:S01]  /*8050*/  ISETP.GT.U32.AND P5, PT, R56.reuse, R189, PT ;  /* 0x000000bd3800720c */ /* 0x040fe20003fa4070 */
[----:B------:R-:W-:Y:S02]  /*8060*/  IMAD.MOV R3, RZ, RZ, -R3 ;  /* 0x000000ffff037224 */ /* 0x000fe400078e0a03 */
[----:B------:R-:W-:Y:S01]  /*8070*/  @!P2 IMAD.MOV R184, RZ, RZ, -R184 ;  /* 0x000000ffffb8a224 */ /* 0x000fe200078e0ab8 */
[C---:B------:R-:W-:Y:S01]  /*8080*/  ISETP.GT.U32.AND P2, PT, R56.reuse, R188, PT ;  /* 0x000000bc3800720c */ /* 0x040fe20003f44070 */
[----:B------:R-:W-:Y:S02]  /*8090*/  IMAD R191, R56, R3, R191 ;  /* 0x0000000338bf7224 */ /* 0x000fe400078e02bf */
[----:B------:R-:W-:-:S03]  /*80a0*/  IMAD.HI.U32 R3, R0, R193, RZ ;  /* 0x000000c100037227 */ /* 0x000fc600078e00ff */
[----:B------:R-:W-:Y:S01]  /*80b0*/  ISETP.GT.U32.AND P0, PT, R56, R191, PT ;  /* 0x000000bf3800720c */ /* 0x000fe20003f04070 */
[--C-:B------:R-:W-:Y:S02]  /*80c0*/  @!P6 IMAD.IADD R190, R190, 0x1, -R56.reuse ;  /* 0x00000001bebee824 */ /* 0x100fe400078e0a38 */
[----:B------:R-:W-:Y:S02]  /*80d0*/  IMAD.MOV R3, RZ, RZ, -R3 ;  /* 0x000000ffff037224 */ /* 0x000fe400078e0a03 */
[----:B------:R-:W-:Y:S01]  /*80e0*/  @!P5 IMAD.IADD R189, R189, 0x1, -R56 ;  /* 0x00000001bdbdd824 */ /* 0x000fe200078e0a38 */
[C---:B------:R-:W-:Y:S01]  /*80f0*/  ISETP.GT.U32.AND P6, PT, R56.reuse, R190, PT ;  /* 0x000000be3800720c */ /* 0x040fe20003fc4070 */
[----:B------:R-:W-:Y:S02]  /*8100*/  IMAD R193, R56, R3, R193 ;  /* 0x0000000338c17224 */ /* 0x000fe400078e02c1 */
[----:B------:R-:W-:Y:S01]  /*8110*/  IMAD.HI.U32 R4, R0, R5, RZ ;  /* 0x0000000500047227 */ /* 0x000fe200078e00ff */
[----:B------:R-:W-:-:S02]  /*8120*/  @!P4 IADD3 R189, -R189, RZ, RZ ;  /* 0x000000ffbdbdc210 */ /* 0x000fc40007ffe1ff */
[----:B------:R-:W-:Y:S01]  /*8130*/  ISETP.GT.U32.AND P4, PT, R56, R193, PT ;  /* 0x000000c13800720c */ /* 0x000fe20003f84070 */
[----:B------:R-:W-:Y:S02]  /*8140*/  IMAD.MOV R4, RZ, RZ, -R4 ;  /* 0x000000ffff047224 */ /* 0x000fe400078e0a04 */
[--C-:B------:R-:W-:Y:S01]  /*8150*/  @!P2 IMAD.IADD R188, R188, 0x1, -R56.reuse ;  /* 0x00000001bcbca824 */ /* 0x100fe200078e0a38 */
[----:B------:R-:W-:Y:S01]  /*8160*/  ISETP.GE.AND P2, PT, R7, RZ, PT ;  /* 0x000000ff0700720c */ /* 0x000fe20003f46270 */
[----:B------:R-:W-:Y:S02]  /*8170*/  IMAD R192, R56, R4, R5 ;  /* 0x0000000438c07224 */ /* 0x000fe400078e0205 */
[----:B------:R-:W-:Y:S01]  /*8180*/  @!P6 IMAD.IADD R190, R190, 0x1, -R56 ;  /* 0x00000001bebee824 */ /* 0x000fe200078e0a38 */
[----:B------:R-:W-:Y:S01]  /*8190*/  ISETP.GE.AND P6, PT, R6, RZ, PT ;  /* 0x000000ff0600720c */ /* 0x000fe20003fc6270 */
[----:B------:R-:W-:Y:S01]  /*81a0*/  VIADD R6, R2, 0xad ;  /* 0x000000ad02067836 */ /* 0x000fe20000000000 */
[----:B------:R-:W-:Y:S01]  /*81b0*/  ISETP.GT.U32.AND P5, PT, R56, R192, PT ;  /* 0x000000c03800720c */ /* 0x000fe20003fa4070 */
[----:B------:R-:W-:-:S02]  /*81c0*/  VIADD R4, R2, 0xac ;  /* 0x000000ac02047836 */ /* 0x000fc40000000000 */
[--C-:B------:R-:W-:Y:S01]  /*81d0*/  @!P4 IMAD.IADD R193, R193, 0x1, -R56.reuse ;  /* 0x00000001c1c1c824 */ /* 0x100fe200078e0a38 */
[----:B------:R-:W-:Y:S01]  /*81e0*/  IABS R195, R6 ;  /* 0x0000000600c37213 */ /* 0x000fe20000000000 */
[----:B------:R-:W-:Y:S01]  /*81f0*/  @!P0 IMAD.IADD R191, R191, 0x1, -R56 ;  /* 0x00000001bfbf8824 */ /* 0x000fe200078e0a38 */
[----:B------:R-:W-:Y:S01]  /*8200*/  IABS R7, R4 ;  /* 0x0000000400077213 */ /* 0x000fe20000000000 */
[----:B------:R-:W-:Y:S01]  /*8210*/  @!P2 IMAD.MOV R190, RZ, RZ, -R190 ;  /* 0x000000ffffbea224 */ /* 0x000fe200078e0abe */
[----:B------:R-:W-:Y:S01]  /*8220*/  ISETP.GE.AND P2, PT, R4, RZ, PT ;  /* 0x000000ff0400720c */ /* 0x000fe20003f46270 */
[----:B------:R-:W-:Y:S01]  /*8230*/  IMAD.HI.U32 R4, R0, R195, RZ ;  /* 0x000000c300047227 */ /* 0x000fe200078e00ff */
[C---:B------:R-:W-:Y:S02]  /*8240*/  ISETP.GT.U32.AND P4, PT, R56.reuse, R193, PT ;  /* 0x000000c13800720c */ /* 0x040fe40003f84070 */
[----:B------:R-:W-:Y:S01]  /*8250*/  ISETP.GT.U32.AND P0, PT, R56, R191, PT ;  /* 0x000000bf3800720c */ /* 0x000fe20003f04070 */
[----:B------:R-:W-:-:S02]  /*8260*/  @!P5 IMAD.IADD R192, R192, 0x1, -R56 ;  /* 0x00000001c0c0d824 */ /* 0x000fc400078e0a38 */
[----:B------:R-:W-:Y:S02]  /*8270*/  IMAD.MOV R4, RZ, RZ, -R4 ;  /* 0x000000ffff047224 */ /* 0x000fe400078e0a04 */
[----:B------:R-:W-:Y:S01]  /*8280*/  @!P3 IMAD.MOV R188, RZ, RZ, -R188 ;  /* 0x000000ffffbcb224 */ /* 0x000fe200078e0abc */
[----:B------:R-:W-:Y:S01]  /*8290*/  ISETP.GE.AND P3, PT, R10, RZ, PT ;  /* 0x000000ff0a00720c */ /* 0x000fe20003f66270 */
[C---:B------:R-:W-:Y:S01]  /*82a0*/  IMAD R195, R56.reuse, R4, R195 ;  /* 0x0000000438c37224 */ /* 0x040fe200078e02c3 */
[----:B------:R-:W-:Y:S01]  /*82b0*/  ISETP.GT.U32.AND P5, PT, R56, R192, PT ;  /* 0x000000c03800720c */ /* 0x000fe20003fa4070 */
[----:B------:R-:W-:Y:S02]  /*82c0*/  VIADD R10, R2, 0xae ;  /* 0x000000ae020a7836 */ /* 0x000fe40000000000 */
[----:B------:R-:W-:Y:S01]  /*82d0*/  @!P4 IMAD.IADD R193, R193, 0x1, -R56 ;  /* 0x00000001c1c1c824 */ /* 0x000fe200078e0a38 */
[----:B------:R-:W-:Y:S01]  /*82e0*/  ISETP.GT.U32.AND P4, PT, R56, R195, PT ;  /* 0x000000c33800720c */ /* 0x000fe20003f84070 */
[----:B------:R-:W-:Y:S01]  /*82f0*/  IMAD.HI.U32 R3, R0, R7, RZ ;  /* 0x0000000700037227 */ /* 0x000fe200078e00ff */
[----:B------:R-:W-:-:S03]  /*8300*/  IABS R9, R10 ;  /* 0x0000000a00097213 */ /* 0x000fc60000000000 */
[----:B------:R-:W-:Y:S02]  /*8310*/  IMAD.MOV R3, RZ, RZ, -R3 ;  /* 0x000000ffff037224 */ /* 0x000fe400078e0a03 */
[----:B------:R-:W-:-:S04]  /*8320*/  IMAD.HI.U32 R5, R0, R9, RZ ;  /* 0x0000000900057227 */ /* 0x000fc800078e00ff */
[--C-:B------:R-:W-:Y:S01]  /*8330*/  @!P0 IMAD.IADD R191, R191, 0x1, -R56.reuse ;  /* 0x00000001bfbf8824 */ /* 0x100fe200078e0a38 */
[----:B------:R-:W-:Y:S01]  /*8340*/  ISETP.GE.AND P0, PT, R6, RZ, PT ;  /* 0x000000ff0600720c */ /* 0x000fe20003f06270 */
[--C-:B------:R-:W-:Y:S01]  /*8350*/  @!P5 IMAD.IADD R192, R192, 0x1, -R56.reuse ;  /* 0x00000001c0c0d824 */ /* 0x100fe200078e0a38 */
[----:B------:R-:W-:Y:S01]  /*8360*/  ISETP.GE.AND P5, PT, R10, RZ, PT ;  /* 0x000000ff0a00720c */ /* 0x000fe20003fa6270 */
[----:B------:R-:W-:Y:S01]  /*8370*/  IMAD R194, R56, R3, R7 ;  /* 0x0000000338c27224 */ /* 0x000fe200078e0207 */
[----:B------:R-:W-:Y:S01]  /*8380*/  @!P1 IADD3 R191, -R191, RZ, RZ ;  /* 0x000000ffbfbf9210 */ /* 0x000fe20007ffe1ff */
[----:B------:R-:W-:Y:S02]  /*8390*/  VIADD R3, R2, 0xaf ;  /* 0x000000af02037836 */ /* 0x000fe40000000000 */
[----:B------:R-:W-:Y:S01]  /*83a0*/  IMAD.MOV R5, RZ, RZ, -R5 ;  /* 0x000000ffff057224 */ /* 0x000fe200078e0a05 */
[----:B------:R-:W-:Y:S01]  /*83b0*/  ISETP.GT.U32.AND P1, PT, R56, R194, PT ;  /* 0x000000c23800720c */ /* 0x000fe20003f24070 */
[----:B------:R-:W-:Y:S01]  /*83c0*/  VIADD R10, R2, 0xb0 ;  /* 0x000000b0020a7836 */ /* 0x000fe20000000000 */
[----:B------:R-:W-:Y:S01]  /*83d0*/  IABS R197, R3 ;  /* 0x0000000300c57213 */ /* 0x000fe20000000000 */
[----:B------:R-:W-:-:S02]  /*83e0*/  @!P4 IMAD.IADD R195, R195, 0x1, -R56 ;  /* 0x00000001c3c3c824 */ /* 0x000fc400078e0a38 */
[C---:B------:R-:W-:Y:S01]  /*83f0*/  IMAD R196, R56.reuse, R5, R9 ;  /* 0x0000000538c47224 */ /* 0x040fe200078e0209 */
[----:B------:R-:W-:Y:S01]  /*8400*/  IABS R7, R10 ;  /* 0x0000000a00077213 */ /* 0x000fe20000000000 */
[----:B------:R-:W-:Y:S01]  /*8410*/  @!P3 IMAD.MOV R192, RZ, RZ, -R192 ;  /* 0x000000ffffc0b224 */ /* 0x000fe200078e0ac0 */
[----:B------:R-:W-:Y:S01]  /*8420*/  ISETP.GE.AND P3, PT, R3, RZ, PT ;  /* 0x000000ff0300720c */ /* 0x000fe20003f66270 */
[----:B------:R-:W-:Y:S01]  /*8430*/  @!P6 IMAD.MOV R193, RZ, RZ, -R193 ;  /* 0x000000ffffc1e224 */ /* 0x000fe200078e0ac1 */
[----:B------:R-:W-:Y:S01]  /*8440*/  ISETP.GT.U32.AND P4, PT, R56, R195, PT ;  /* 0x000000c33800720c */ /* 0x000fe20003f84070 */
[----:B------:R-:W-:Y:S01]  /*8450*/  IMAD.HI.U32 R3, R0, R197, RZ ;  /* 0x000000c500037227 */ /* 0x000fe200078e00ff */
[----:B------:R-:W-:-:S03]  /*8460*/  ISETP.GT.U32.AND P6, PT, R56, R196, PT ;  /* 0x000000c43800720c */ /* 0x000fc60003fc4070 */
[----:B------:R-:W-:Y:S02]  /*8470*/  VIADD R12, R2, 0xb2 ;  /* 0x000000b2020c7836 */ /* 0x000fe40000000000 */
[----:B------:R-:W-:-:S03]  /*8480*/  IMAD.HI.U32 R4, R0, R7, RZ ;  /* 0x0000000700047227 */ /* 0x000fc600078e00ff */
[----:B------:R-:W-:Y:S01]  /*8490*/  IABS R9, R12 ;  /* 0x0000000c00097213 */ /* 0x000fe20000000000 */
[----:B------:R-:W-:Y:S02]  /*84a0*/  IMAD.MOV R3, RZ, RZ, -R3 ;  /* 0x000000ffff037224 */ /* 0x000fe400078e0a03 */
[----:B------:R-:W-:Y:S02]  /*84b0*/  IMAD.MOV R4, RZ, RZ, -R4 ;  /* 0x000000ffff047224 */ /* 0x000fe400078e0a04 */
[----:B------:R-:W-:Y:S02]  /*84c0*/  VIADD R11, R2, 0xb1 ;  /* 0x000000b1020b7836 */ /* 0x000fe40000000000 */
[----:B------:R-:W-:Y:S02]  /*84d0*/  @!P1 IMAD.IADD R194, R194, 0x1, -R56 ;  /* 0x00000001c2c29824 */ /* 0x000fe400078e0a38 */
[C---:B------:R-:W-:Y:S01]  /*84e0*/  IMAD R197, R56.reuse, R3, R197 ;  /* 0x0000000338c57224 */ /* 0x040fe200078e02c5 */
[----:B------:R-:W-:Y:S01]  /*84f0*/  IABS R199, R11 ;  /* 0x0000000b00c77213 */ /* 0x000fe20000000000 */
[C---:B------:R-:W-:Y:S01]  /*8500*/  IMAD R198, R56.reuse, R4, R7 ;  /* 0x0000000438c67224 */ /* 0x040fe200078e0207 */
[----:B------:R-:W-:Y:S01]  /*8510*/  ISETP.GT.U32.AND P1, PT, R56, R194, PT ;  /* 0x000000c23800720c */ /* 0x000fe20003f24070 */
[----:B------:R-:W-:-:S04]  /*8520*/  IMAD.HI.U32 R6, R0, R9, RZ ;  /* 0x0000000900067227 */ /* 0x000fc800078e00ff */
[--C-:B------:R-:W-:Y:S01]  /*8530*/  @!P4 IMAD.IADD R195, R195, 0x1, -R56.reuse ;  /* 0x00000001c3c3c824 */ /* 0x100fe200078e0a38 */
[----:B------:R-:W-:Y:S01]  /*8540*/  ISETP.GT.U32.AND P4, PT, R56, R197, PT ;  /* 0x000000c53800720c */ /* 0x000fe20003f84070 */
[----:B------:R-:W-:Y:S01]  /*8550*/  @!P6 IMAD.IADD R196, R196, 0x1, -R56 ;  /* 0x00000001c4c4e824 */ /* 0x000fe200078e0a38 */
[----:B------:R-:W-:Y:S01]  /*8560*/  ISETP.GT.U32.AND P6, PT, R56, R198, PT ;  /* 0x000000c63800720c */ /* 0x000fe20003fc4070 */
[----:B------:R-:W-:Y:S01]  /*8570*/  IMAD.HI.U32 R5, R0, R199, RZ ;  /* 0x000000c700057227 */ /* 0x000fe200078e00ff */
[----:B------:R-:W-:-:S03]  /*8580*/  IADD3 R6, -R6, RZ, RZ ;  /* 0x000000ff06067210 */ /* 0x000fc60007ffe1ff */
[----:B------:R-:W-:Y:S02]  /*8590*/  IMAD.MOV R5, RZ, RZ, -R5 ;  /* 0x000000ffff057224 */ /* 0x000fe400078e0a05 */
[----:B------:R-:W-:Y:S02]  /*85a0*/  IMAD R200, R56, R6, R9 ;  /* 0x0000000638c87224 */ /* 0x000fe400078e0209 */
[C---:B------:R-:W-:Y:S02]  /*85b0*/  VIADD R6, R2.reuse, 0xb3 ;  /* 0x000000b302067836 */ /* 0x040fe40000000000 */
[----:B------:R-:W-:Y:S02]  /*85c0*/  VIADD R9, R2, 0xb4 ;  /* 0x000000b402097836 */ /* 0x000fe40000000000 */
[--C-:B------:R-:W-:Y:S01]  /*85d0*/  @!P1 IMAD.IADD R194, R194, 0x1, -R56.reuse ;  /* 0x00000001c2c29824 */ /* 0x100fe200078e0a38 */
[----:B------:R-:W-:Y:S01]  /*85e0*/  IABS R201, R6 ;  /* 0x0000000600c97213 */ /* 0x000fe20000000000 */
[C---:B------:R-:W-:Y:S01]  /*85f0*/  IMAD R199, R56.reuse, R5, R199 ;  /* 0x0000000538c77224 */ /* 0x040fe200078e02c7 */
[----:B------:R-:W-:Y:S01]  /*8600*/  IABS R5, R9 ;  /* 0x0000000900057213 */ /* 0x000fe20000000000 */
[----:B------:R-:W-:Y:S01]  /*8610*/  @!P4 IMAD.IADD R197, R197, 0x1, -R56 ;  /* 0x00000001c5c5c824 */ /* 0x000fe200078e0a38 */
[----:B------:R-:W-:Y:S01]  /*8620*/  ISETP.GT.U32.AND P4, PT, R56, R196, PT ;  /* 0x000000c43800720c */ /* 0x000fe20003f84070 */
[----:B------:R-:W-:Y:S01]  /*8630*/  @!P2 IMAD.MOV R194, RZ, RZ, -R194 ;  /* 0x000000ffffc2a224 */ /* 0x000fe200078e0ac2 */
[----:B------:R-:W-:Y:S01]  /*8640*/  @!P6 IADD3 R198, R198, -R56, RZ ;  /* 0x80000038c6c6e210 */ /* 0x000fe20007ffe0ff */
[----:B------:R-:W-:Y:S01]  /*8650*/  IMAD.HI.U32 R3, R0, R201, RZ ;  /* 0x000000c900037227 */ /* 0x000fe200078e00ff */
[----:B------:R-:W-:-:S02]  /*8660*/  ISETP.GT.U32.AND P2, PT, R56, R197, PT ;  /* 0x000000c53800720c */ /* 0x000fc40003f44070 */
[----:B------:R-:W-:Y:S01]  /*8670*/  ISETP.GT.U32.AND P6, PT, R56, R198, PT ;  /* 0x000000c63800720c */ /* 0x000fe20003fc4070 */
[----:B------:R-:W-:Y:S01]  /*8680*/  IMAD.HI.U32 R4, R0, R5, RZ ;  /* 0x0000000500047227 */ /* 0x000fe200078e00ff */
[----:B------:R-:W-:-:S03]  /*8690*/  ISETP.GE.AND P1, PT, R10, RZ, PT ;  /* 0x000000ff0a00720c */ /* 0x000fc60003f26270 */
[----:B------:R-:W-:Y:S02]  /*86a0*/  IMAD.MOV R3, RZ, RZ, -R3 ;  /* 0x000000ffff037224 */ /* 0x000fe400078e0a03 */
[----:B------:R-:W-:Y:S02]  /*86b0*/  IMAD.MOV R202, RZ, RZ, -R4 ;  /* 0x000000ffffca7224 */ /* 0x000fe400078e0a04 */
[--C-:B------:R-:W-:Y:S01]  /*86c0*/  @!P4 IMAD.IADD R196, R196, 0x1, -R56.reuse ;  /* 0x00000001c4c4c824 */ /* 0x100fe200078e0a38 */
[C---:B------:R-:W-:Y:S01]  /*86d0*/  ISETP.GT.U32.AND P4, PT, R56.reuse, R200, PT ;  /* 0x000000c83800720c */ /* 0x040fe20003f84070 */
[C---:B------:R-:W-:Y:S02]  /*86e0*/  IMAD R201, R56.reuse, R3, R201 ;  /* 0x0000000338c97224 */ /* 0x040fe400078e02c9 */
[C---:B------:R-:W-:Y:S02]  /*86f0*/  IMAD R202, R56.reuse, R202, R5 ;  /* 0x000000ca38ca7224 */ /* 0x040fe400078e0205 */
[----:B------:R-:W-:Y:S01]  /*8700*/  @!P0 IMAD.MOV R195, RZ, RZ, -R195 ;  /* 0x000000ffffc38224 */ /* 0x000fe200078e0ac3 */
[C---:B------:R-:W-:Y:S01]  /*8710*/  ISETP.GT.U32.AND P0, PT, R56.reuse, R199, PT ;  /* 0x000000c73800720c */ /* 0x040fe20003f04070 */
[--C-:B------:R-:W-:Y:S01]  /*8720*/  @!P2 IMAD.IADD R197, R197, 0x1, -R56.reuse ;  /* 0x00000001c5c5a824 */ /* 0x100fe200078e0a38 */
[----:B------:R-:W-:Y:S01]  /*8730*/  ISETP.GT.U32.AND P2, PT, R56, R201, PT ;  /* 0x000000c93800720c */ /* 0x000fe20003f44070 */
[----:B------:R-:W-:Y:S01]  /*8740*/  @!P6 IMAD.IADD R198, R198, 0x1, -R56 ;  /* 0x00000001c6c6e824 */ /* 0x000fe200078e0a38 */
[----:B------:R-:W-:Y:S01]  /*8750*/  ISETP.GT.U32.AND P6, PT, R56, R202, PT ;  /* 0x000000ca3800720c */ /* 0x000fe20003fc4070 */
[----:B------:R-:W-:-:S02]  /*8760*/  VIADD R13, R2, 0xb6 ;  /* 0x000000b6020d7836 */ /* 0x000fc40000000000 */
[----:B------:R-:W-:Y:S01]  /*8770*/  @!P4 IMAD.IADD R200, R200, 0x1, -R56 ;  /* 0x00000001c8c8c824 */ /* 0x000fe200078e0a38 */
[----:B------:R-:W-:Y:S01]  /*8780*/  ISETP.GE.AND P4, PT, R12, RZ, PT ;  /* 0x000000ff0c00720c */ /* 0x000fe20003f86270 */
[----:B------:R-:W-:Y:S01]  /*8790*/  VIADD R10, R2, 0xb5 ;  /* 0x000000b5020a7836 */ /* 0x000fe20000000000 */
[----:B------:R-:W-:Y:S01]  /*87a0*/  IABS R7, R13 ;  /* 0x0000000d00077213 */ /* 0x000fe20000000000 */
[----:B------:R-:W-:Y:S02]  /*87b0*/  @!P5 IMAD.MOV R196, RZ, RZ, -R196 ;  /* 0x000000ffffc4d224 */ /* 0x000fe400078e0ac4 */
[----:B------:R-:W-:Y:S01]  /*87c0*/  @!P0 IADD3 R199, R199, -R56, RZ ;  /* 0x80000038c7c78210 */ /* 0x000fe20007ffe0ff */
[----:B------:R-:W-:Y:S01]  /*87d0*/  @!P3 IMAD.MOV R197, RZ, RZ, -R197 ;  /* 0x000000ffffc5b224 */ /* 0x000fe200078e0ac5 */
[----:B------:R-:W-:Y:S01]  /*87e0*/  IABS R203, R10 ;  /* 0x0000000a00cb7213 */ /* 0x000fe20000000000 */
[----:B------:R-:W-:Y:S01]  /*87f0*/  IMAD.HI.U32 R4, R0, R7, RZ ;  /* 0x0000000700047227 */ /* 0x000fe200078e00ff */
[----:B------:R-:W-:-:S03]  /*8800*/  ISETP.GE.AND P0, PT, R11, RZ, PT ;  /* 0x000000ff0b00720c */ /* 0x000fc60003f06270 */
[--C-:B------:R-:W-:Y:S01]  /*8810*/  @!P2 IMAD.IADD R201, R201, 0x1, -R56.reuse ;  /* 0x00000001c9c9a824 */ /* 0x100fe200078e0a38 */
[----:B------:R-:W-:Y:S01]  /*8820*/  ISETP.GT.U32.AND P2, PT, R56, R199, PT ;  /* 0x000000c73800720c */ /* 0x000fe20003f44070 */
[----:B------:R-:W-:Y:S01]  /*8830*/  @!P6 IMAD.IADD R202, R202, 0x1, -R56 ;  /* 0x00000001cacae824 */ /* 0x000fe200078e0a38 */
[C---:B------:R-:W-:Y:S01]  /*8840*/  ISETP.GT.U32.AND P6, PT, R56.reuse, R200, PT ;  /* 0x000000c83800720c */ /* 0x040fe20003fc4070 */
[----:B------:R-:W-:Y:S01]  /*8850*/  IMAD.MOV R4, RZ, RZ, -R4 ;  /* 0x000000ffff047224 */ /* 0x000fe200078e0a04 */
[----:B------:R-:W-:Y:S01]  /*8860*/  ISETP.GT.U32.AND P5, PT, R56, R201, PT ;  /* 0x000000c93800720c */ /* 0x000fe20003fa4070 */
[----:B------:R-:W-:Y:S01]  /*8870*/  IMAD.HI.U32 R3, R0, R203, RZ ;  /* 0x000000cb00037227 */ /* 0x000fe200078e00ff */
[----:B------:R-:W-:-:S03]  /*8880*/  ISETP.GT.U32.AND P3, PT, R56, R202, PT ;  /* 0x000000ca3800720c */ /* 0x000fc60003f64070 */
[----:B------:R-:W-:Y:S02]  /*8890*/  IMAD R204, R56, R4, R7 ;  /* 0x0000000438cc7224 */ /* 0x000fe400078e0207 */
[C---:B------:R-:W-:Y:S02]  /*88a0*/  VIADD R7, R2.reuse, 0xb7 ;  /* 0x000000b702077836 */ /* 0x040fe40000000000 */
[----:B------:R-:W-:Y:S02]  /*88b0*/  VIADD R11, R2, 0xb8 ;  /* 0x000000b8020b7836 */ /* 0x000fe40000000000 */
[----:B------:R-:W-:Y:S01]  /*88c0*/  IMAD.MOV R3, RZ, RZ, -R3 ;  /* 0x000000ffff037224 */ /* 0x000fe200078e0a03 */
[----:B------:R-:W-:Y:S01]  /*88d0*/  IABS R205, R7 ;  /* 0x0000000700cd7213 */ /* 0x000fe20000000000 */
[----:B------:R-:W-:Y:S01]  /*88e0*/  @!P2 IMAD.IADD R199, R199, 0x1, -R56 ;  /* 0x00000001c7c7a824 */ /* 0x000fe200078e0a38 */
[----:B------:R-:W-:Y:S01]  /*88f0*/  @!P6 IADD3 R200, R200, -R56, RZ ;  /* 0x80000038c8c8e210 */ /* 0x000fe20007ffe0ff */
[----:B------:R-:W-:Y:S01]  /*8900*/  IMAD R203, R56, R3, R203 ;  /* 0x0000000338cb7224 */ /* 0x000fe200078e02cb */
[----:B------:R-:W-:Y:S01]  /*8910*/  IABS R5, R11 ;  /* 0x0000000b00057213 */ /* 0x000fe20000000000 */
[----:B------:R-:W-:Y:S01]  /*8920*/  IMAD.HI.U32 R3, R0, R205, RZ ;  /* 0x000000cd00037227 */ /* 0x000fe200078e00ff */
[----:B------:R-:W-:-:S02]  /*8930*/  ISETP.GE.AND P2, PT, R6, RZ, PT ;  /* 0x000000ff0600720c */ /* 0x000fc40003f46270 */
[----:B------:R-:W-:Y:S01]  /*8940*/  ISETP.GT.U32.AND P6, PT, R56, R204, PT ;  /* 0x000000cc3800720c */ /* 0x000fe20003fc4070 */
[----:B------:R-:W-:Y:S01]  /*8950*/  @!P5 IMAD.IADD R201, R201, 0x1, -R56 ;  /* 0x00000001c9c9d824 */ /* 0x000fe200078e0a38 */
[----:B------:R-:W-:Y:S01]  /*8960*/  ISETP.GE.AND P5, PT, R9, RZ, PT ;  /* 0x000000ff0900720c */ /* 0x000fe20003fa6270 */
[----:B------:R-:W-:-:S04]  /*8970*/  IMAD.HI.U32 R4, R0, R5, RZ ;  /* 0x0000000500047227 */ /* 0x000fc800078e00ff */
[----:B------:R-:W-:Y:S02]  /*8980*/  IMAD.MOV R3, RZ, RZ, -R3 ;  /* 0x000000ffff037224 */ /* 0x000fe400078e0a03 */
[----:B------:R-:W-:Y:S01]  /*8990*/  @!P1 IMAD.MOV R198, RZ, RZ, -R198 ;  /* 0x000000ffffc69224 */ /* 0x000fe200078e0ac6 */
[C---:B------:R-:W-:Y:S01]  /*89a0*/  ISETP.GT.U32.AND P1, PT, R56.reuse, R203, PT ;  /* 0x000000cb3800720c */ /* 0x040fe20003f24070 */
[----:B------:R-:W-:Y:S02]  /*89b0*/  IMAD.MOV R4, RZ, RZ, -R4 ;  /* 0x000000ffff047224 */ /* 0x000fe400078e0a04 */
[----:B------:R-:W-:Y:S01]  /*89c0*/  IMAD R205, R56, R3, R205 ;  /* 0x0000000338cd7224 */ /* 0x000fe200078e02cd */
[----:B------:R-:W-:Y:S01]  /*89d0*/  IADD3 R3, R2, 0xb9, RZ ;  /* 0x000000b902037810 */ /* 0x000fe20007ffe0ff */
[--C-:B------:R-:W-:Y:S01]  /*89e0*/  @!P3 IMAD.IADD R202, R202, 0x1, -R56.reuse ;  /* 0x00000001cacab824 */ /* 0x100fe200078e0a38 */
[----:B------:R-:W-:Y:S01]  /*89f0*/  ISETP.GE.AND P3, PT, R10, RZ, PT ;  /* 0x000000ff0a00720c */ /* 0x000fe20003f66270 */
[----:B------:R-:W-:Y:S01]  /*8a00*/  @!P6 IMAD.IADD R204, R204, 0x1, -R56 ;  /* 0x00000001cccce824 */ /* 0x000fe200078e0a38 */
[----:B------:R-:W-:Y:S01]  /*8a10*/  IABS R207, R3 ;  /* 0x0000000300cf7213 */ /* 0x000fe20000000000 */
[C---:B------:R-:W-:Y:S01]  /*8a20*/  IMAD R206, R56.reuse, R4, R5 ;  /* 0x0000000438ce7224 */ /* 0x040fe200078e0205 */
[----:B------:R-:W-:Y:S01]  /*8a30*/  ISETP.GE.AND P6, PT, R7, RZ, PT ;  /* 0x000000ff0700720c */ /* 0x000fe20003fc6270 */
[----:B------:R-:W-:Y:S01]  /*8a40*/  @!P2 IMAD.MOV R201, RZ, RZ, -R201 ;  /* 0x000000ffffc9a224 */ /* 0x000fe200078e0ac9 */
[C---:B------:R-:W-:Y:S01]  /*8a50*/  ISETP.GT.U32.AND P2, PT, R56.reuse, R205, PT ;  /* 0x000000cd3800720c */ /* 0x040fe20003f44070 */
[----:B------:R-:W-:Y:S01]  /*8a60*/  @!P4 IMAD.MOV R200, RZ, RZ, -R200 ;  /* 0x000000ffffc8c224 */ /* 0x000fe200078e0ac8 */
[C---:B------:R-:W-:Y:S01]  /*8a70*/  ISETP.GT.U32.AND P4, PT, R56.reuse, R204, PT ;  /* 0x000000cc3800720c */ /* 0x040fe20003f84070 */
[----:B------:R-:W-:Y:S01]  /*8a80*/  @!P5 IMAD.MOV R202, RZ, RZ, -R202 ;  /* 0x000000ffffcad224 */ /* 0x000fe200078e0aca */
[----:B------:R-:W-:Y:S01]  /*8a90*/  ISETP.GT.U32.AND P5, PT, R56, R206, PT ;  /* 0x000000ce3800720c */ /* 0x000fe20003fa4070 */
[----:B------:R-:W-:Y:S01]  /*8aa0*/  @!P1 IMAD.IADD R203, R203, 0x1, -R56 ;  /* 0x00000001cbcb9824 */ /* 0x000fe200078e0a38 */
[----:B------:R-:W-:Y:S01]  /*8ab0*/  ISETP.GE.AND P1, PT, R13, RZ, PT ;  /* 0x000000ff0d00720c */ /* 0x000fe20003f26270 */
[----:B------:R-:W-:Y:S01]  /*8ac0*/  @!P0 IMAD.MOV R199, RZ, RZ, -R199 ;  /* 0x000000ffffc78224 */ /* 0x000fe200078e0ac7 */
[C---:B------:R-:W-:Y:S01]  /*8ad0*/  IADD3 R10, R2.reuse, 0xc0, RZ ;  /* 0x000000c0020a7810 */ /* 0x040fe20007ffe0ff */
[----:B------:R-:W-:Y:S01]  /*8ae0*/  VIADD R4, R2, 0xba ;  /* 0x000000ba02047836 */ /* 0x000fe20000000000 */
[----:B------:R-:W-:Y:S01]  /*8af0*/  ISETP.GT.U32.AND P0, PT, R56, R203, PT ;  /* 0x000000cb3800720c */ /* 0x000fe20003f04070 */
[----:B------:R-:W-:-:S02]  /*8b00*/  VIADD R6, R2, 0xbb ;  /* 0x000000bb02067836 */ /* 0x000fc40000000000 */
[--C-:B------:R-:W-:Y:S01]  /*8b10*/  @!P2 IMAD.IADD R205, R205, 0x1, -R56.reuse ;  /* 0x00000001cdcda824 */ /* 0x100fe200078e0a38 */
[----:B------:R-:W-:Y:S01]  /*8b20*/  IABS R5, R4 ;  /* 0x0000000400057213 */ /* 0x000fe20000000000 */
[--C-:B------:R-:W-:Y:S01]  /*8b30*/  @!P4 IMAD.IADD R204, R204, 0x1, -R56.reuse ;  /* 0x00000001ccccc824 */ /* 0x100fe200078e0a38 */
[----:B------:R-:W-:Y:S01]  /*8b40*/  ISETP.GE.AND P4, PT, R3, RZ, PT ;  /* 0x000000ff0300720c */ /* 0x000fe20003f86270 */
[----:B------:R-:W-:Y:S01]  /*8b50*/  @!P5 IMAD.IADD R206, R206, 0x1, -R56 ;  /* 0x00000001ceced824 */ /* 0x000fe200078e0a38 */
[----:B------:R-:W-:Y:S01]  /*8b60*/  ISETP.GT.U32.AND P5, PT, R56, R205, PT ;  /* 0x000000cd3800720c */ /* 0x000fe20003fa4070 */
[----:B------:R-:W-:Y:S01]  /*8b70*/  IMAD.HI.U32 R3, R0, R207, RZ ;  /* 0x000000cf00037227 */ /* 0x000fe200078e00ff */
[----:B------:R-:W-:Y:S02]  /*8b80*/  ISETP.GE.AND P2, PT, R4, RZ, PT ;  /* 0x000000ff0400720c */ /* 0x000fe40003f46270 */
[----:B------:R-:W-:Y:S01]  /*8b90*/  IABS R209, R6 ;  /* 0x0000000600d17213 */ /* 0x000fe20000000000 */
[----:B------:R-:W-:-:S02]  /*8ba0*/  IMAD.MOV R3, RZ, RZ, -R3 ;  /* 0x000000ffff037224 */ /* 0x000fc400078e0a03 */
[----:B------:R-:W-:Y:S01]  /*8bb0*/  @!P0 IMAD.IADD R203, R203, 0x1, -R56 ;  /* 0x00000001cbcb8824 */ /* 0x000fe200078e0a38 */
[----:B------:R-:W-:Y:S01]  /*8bc0*/  ISETP.GE.AND P0, PT, R11, RZ, PT ;  /* 0x000000ff0b00720c */ /* 0x000fe20003f06270 */
[----:B------:R-:W-:-:S04]  /*8bd0*/  IMAD.HI.U32 R4, R0, R5, RZ ;  /* 0x0000000500047227 */ /* 0x000fc800078e00ff */
[----:B------:R-:W-:Y:S01]  /*8be0*/  IMAD R207, R56, R3, R207 ;  /* 0x0000000338cf7224 */ /* 0x000fe200078e02cf */
[----:B------:R-:W-:Y:S01]  /*8bf0*/  IADD3 R4, -R4, RZ, RZ ;  /* 0x000000ff04047210 */ /* 0x000fe20007ffe1ff */
[----:B------:R-:W-:Y:S01]  /*8c00*/  @!P3 IMAD.MOV R203, RZ, RZ, -R203 ;  /* 0x000000ffffcbb224 */ /* 0x000fe200078e0acb */
[C---:B------:R-:W-:Y:S01]  /*8c10*/  ISETP.GT.U32.AND P3, PT, R56.reuse, R206, PT ;  /* 0x000000ce3800720c */ /* 0x040fe20003f64070 */
[----:B------:R-:W-:Y:S01]  /*8c20*/  @!P5 IMAD.IADD R205, R205, 0x1, -R56 ;  /* 0x00000001cdcdd824 */ /* 0x000fe200078e0a38 */
[C---:B------:R-:W-:Y:S01]  /*8c30*/  ISETP.GT.U32.AND P5, PT, R56.reuse, R207, PT ;  /* 0x000000cf3800720c */ /* 0x040fe20003fa4070 */
[----:B------:R-:W-:Y:S02]  /*8c40*/  IMAD R208, R56, R4, R5 ;  /* 0x0000000438d07224 */ /* 0x000fe400078e0205 */
[----:B------:R-:W-:Y:S02]  /*8c50*/  VIADD R3, R2, 0xbc ;  /* 0x000000bc02037836 */ /* 0x000fe40000000000 */
[----:B------:R-:W-:Y:S01]  /*8c60*/  @!P6 IMAD.MOV R205, RZ, RZ, -R205 ;  /* 0x000000ffffcde224 */ /* 0x000fe200078e0acd */
[----:B------:R-:W-:Y:S01]  /*8c70*/  ISETP.GT.U32.AND P6, PT, R56, R208, PT ;  /* 0x000000d03800720c */ /* 0x000fe20003fc4070 */
[----:B------:R-:W-:Y:S01]  /*8c80*/  @!P1 IMAD.MOV R204, RZ, RZ, -R204 ;  /* 0x000000ffffcc9224 */ /* 0x000fe200078e0acc */
[----:B------:R-:W-:Y:S01]  /*8c90*/  IABS R5, R3 ;  /* 0x0000000300057213 */ /* 0x000fe20000000000 */
[----:B------:R-:W-:Y:S01]  /*8ca0*/  VIADD R9, R2, 0xbe ;  /* 0x000000be02097836 */ /* 0x000fe20000000000 */
[----:B------:R-:W-:Y:S01]  /*8cb0*/  ISETP.GE.AND P1, PT, R6, RZ, PT ;  /* 0x000000ff0600720c */ /* 0x000fe20003f26270 */
[--C-:B------:R-:W-:Y:S01]  /*8cc0*/  @!P3 IMAD.IADD R206, R206, 0x1, -R56.reuse ;  /* 0x00000001ceceb824 */ /* 0x100fe200078e0a38 */
[----:B------:R-:W-:Y:S01]  /*8cd0*/  ISETP.GE.AND P3, PT, R3, RZ, PT ;  /* 0x000000ff0300720c */ /* 0x000fe20003f66270 */
[----:B------:R-:W-:Y:S01]  /*8ce0*/  @!P5 IMAD.IADD R207, R207, 0x1, -R56 ;  /* 0x00000001cfcfd824 */ /* 0x000fe200078e0a38 */
[----:B------:R-:W-:Y:S01]  /*8cf0*/  IABS R7, R9 ;  /* 0x0000000900077213 */ /* 0x000fe20000000000 */
[----:B------:R-:W-:Y:S01]  /*8d00*/  IMAD.HI.U32 R3, R0, R209, RZ ;  /* 0x000000d100037227 */ /* 0x000fe200078e00ff */
[----:B------:R-:W-:-:S02]  /*8d10*/  @!P0 IADD3 R206, -R206, RZ, RZ ;  /* 0x000000ffcece8210 */ /* 0x000fc40007ffe1ff */
[----:B------:R-:W-:Y:S01]  /*8d20*/  ISETP.GT.U32.AND P5, PT, R56, R207, PT ;  /* 0x000000cf3800720c */ /* 0x000fe20003fa4070 */
[----:B------:R-:W-:Y:S02]  /*8d30*/  VIADD R6, R2, 0xbd ;  /* 0x000000bd02067836 */ /* 0x000fe40000000000 */
[----:B------:R-:W-:Y:S02]  /*8d40*/  IMAD.MOV R4, RZ, RZ, -R3 ;  /* 0x000000ffff047224 */ /* 0x000fe400078e0a03 */
[----:B------:R-:W-:Y:S01]  /*8d50*/  IMAD.HI.U32 R3, R0, R5, RZ ;  /* 0x0000000500037227 */ /* 0x000fe200078e00ff */
[----:B------:R-:W-:Y:S02]  /*8d60*/  IABS R211, R6 ;  /* 0x0000000600d37213 */ /* 0x000fe40000000000 */
[----:B------:R-:W-:Y:S01]  /*8d70*/  ISETP.GE.AND P0, PT, R6, RZ, PT ;  /* 0x000000ff0600720c */ /* 0x000fe20003f06270 */
[----:B------:R-:W-:Y:S02]  /*8d80*/  @!P6 IMAD.IADD R208, R208, 0x1, -R56 ;  /* 0x00000001d0d0e824 */ /* 0x000fe400078e0a38 */
[----:B------:R-:W-:-:S02]  /*8d90*/  IMAD.MOV R3, RZ, RZ, -R3 ;  /* 0x000000ffff037224 */ /* 0x000fc400078e0a03 */
[C---:B------:R-:W-:Y:S01]  /*8da0*/  IMAD R209, R56.reuse, R4, R209 ;  /* 0x0000000438d17224 */ /* 0x040fe200078e02d1 */
[C---:B------:R-:W-:Y:S01]  /*8db0*/  ISETP.GT.U32.AND P6, PT, R56.reuse, R208, PT ;  /* 0x000000d03800720c */ /* 0x040fe20003fc4070 */
[----:B------:R-:W-:Y:S01]  /*8dc0*/  IMAD R210, R56, R3, R5 ;  /* 0x0000000338d27224 */ /* 0x000fe200078e0205 */
[----:B------:R-:W-:Y:S01]  /*8dd0*/  IABS R5, R10 ;  /* 0x0000000a00057213 */ /* 0x000fe20000000000 */
[----:B------:R-:W-:-:S04]  /*8de0*/  IMAD.HI.U32 R3, R0, R211, RZ ;  /* 0x000000d300037227 */ /* 0x000fc800078e00ff */
[----:B------:R-:W-:Y:S01]  /*8df0*/  @!P5 IMAD.IADD R207, R207, 0x1, -R56 ;  /* 0x00000001cfcfd824 */ /* 0x000fe200078e0a38 */
[----:B------:R-:W-:Y:S01]  /*8e00*/  ISETP.GT.U32.AND P5, PT, R56, R209, PT ;  /* 0x000000d13800720c */ /* 0x000fe20003fa4070 */
[----:B------:R-:W-:-:S04]  /*8e10*/  IMAD.HI.U32 R4, R0, R7, RZ ;  /* 0x0000000700047227 */ /* 0x000fc800078e00ff */
[----:B------:R-:W-:Y:S02]  /*8e20*/  IMAD.MOV R3, RZ, RZ, -R3 ;  /* 0x000000ffff037224 */ /* 0x000fe400078e0a03 */
[----:B------:R-:W-:Y:S02]  /*8e30*/  IMAD.MOV R4, RZ, RZ, -R4 ;  /* 0x000000ffff047224 */ /* 0x000fe400078e0a04 */
[C---:B------:R-:W-:Y:S02]  /*8e40*/  IMAD R211, R56.reuse, R3, R211 ;  /* 0x0000000338d37224 */ /* 0x040fe400078e02d3 */
[----:B------:R-:W-:Y:S02]  /*8e50*/  IMAD R212, R56, R4, R7 ;  /* 0x0000000438d47224 */ /* 0x000fe400078e0207 */
[----:B------:R-:W-:Y:S01]  /*8e60*/  @!P6 IMAD.IADD R208, R208, 0x1, -R56 ;  /* 0x00000001d0d0e824 */ /* 0x000fe200078e0a38 */
[----:B------:R-:W-:Y:S01]  /*8e70*/  ISETP.GT.U32.AND P6, PT, R56, R211, PT ;  /* 0x000000d33800720c */ /* 0x000fe20003fc4070 */
[----:B------:R-:W-:-:S02]  /*8e80*/  VIADD R6, R2, 0xbf ;  /* 0x000000bf02067836 */ /* 0x000fc40000000000 */
[--C-:B------:R-:W-:Y:S01]  /*8e90*/  @!P5 IMAD.IADD R209, R209, 0x1, -R56.reuse ;  /* 0x00000001d1d1d824 */ /* 0x100fe200078e0a38 */
        /* <DEDUP_REMOVED lines=13> */
[----:B------:R-:W-:Y:S02]  /*8f70*/  IMAD R213, R56, R3, R213 ;  /* 0x0000000338d57224 */ /* 0x000fe400078e02d5 */
        /* <DEDUP_REMOVED lines=22> */
[C---:B------:R-:W-:Y:S01]  /*90e0*/  ISETP.GT.U32.AND P5, PT, R56.reuse, R214, PT ;  /* 0x000000d63800720c */ /* 0x040fe20003fa4070 */
[----:B------:R-:W-:Y:S01]  /*90f0*/  @!P3 IMAD.MOV R210, RZ, RZ, -R210 ;  /* 0x000000ffffd2b224 */ /* 0x000fe200078e0ad2 */
[----:B------:R-:W-:Y:S01]  /*9100*/  IADD3 R3, -R3, RZ, RZ ;  /* 0x000000ff03037210 */ /* 0x000fe20007ffe1ff */
[----:B------:R-:W-:Y:S01]  /*9110*/  IMAD.MOV R4, RZ, RZ, -R4 ;  /* 0x000000ffff047224 */ /* 0x000fe200078e0a04 */
[----:B------:R-:W-:Y:S01]  /*9120*/  ISETP.GT.U32.AND P3, PT, R56, R215, PT ;  /* 0x000000d73800720c */ /* 0x000fe20003f64070 */
[--C-:B------:R-:W-:Y:S01]  /*9130*/  @!P2 IMAD.IADD R212, R212, 0x1, -R56.reuse ;  /* 0x00000001d4d4a824 */ /* 0x100fe200078e0a38 */
[----:B------:R-:W-:Y:S01]  /*9140*/  ISETP.GE.AND P2, PT, R6, RZ, PT ;  /* 0x000000ff0600720c */ /* 0x000fe20003f46270 */
[----:B------:R-:W-:Y:S02]  /*9150*/  IMAD R217, R56, R3, R217 ;  /* 0x0000000338d97224 */ /* 0x000fe400078e02d9 */
[----:B------:R-:W-:Y:S01]  /*9160*/  @!P4 IMAD.IADD R213, R213, 0x1, -R56 ;  /* 0x00000001d5d5c824 */ /* 0x000fe200078e0a38 */
[----:B------:R-:W-:Y:S01]  /*9170*/  ISETP.GE.AND P4, PT, R10, RZ, PT ;  /* 0x000000ff0a00720c */ /* 0x000fe20003f86270 */
[----:B------:R-:W-:-:S02]  /*9180*/  IMAD R216, R56, R4, R7 ;  /* 0x0000000438d87224 */ /* 0x000fc400078e0207 */
[----:B------:R-:W-:Y:S01]  /*9190*/  @!P5 IMAD.IADD R214, R214, 0x1, -R56 ;  /* 0x00000001d6d6d824 */ /* 0x000fe200078e0a38 */
[----:B------:R-:W-:Y:S01]  /*91a0*/  ISETP.GT.U32.AND P5, PT, R56, R217, PT ;  /* 0x000000d93800720c */ /* 0x000fe20003fa4070 */
[----:B------:R-:W-:Y:S02]  /*91b0*/  VIADD R6, R2, 0xc4 ;  /* 0x000000c402067836 */ /* 0x000fe40000000000 */
[----:B------:R-:W-:Y:S01]  /*91c0*/  @!P1 IMAD.MOV R209, RZ, RZ, -R209 ;  /* 0x000000ffffd19224 */ /* 0x000fe200078e0ad1 */
[C---:B------:R-:W-:Y:S01]  /*91d0*/  ISETP.GT.U32.AND P1, PT, R56.reuse, R213, PT ;  /* 0x000000d53800720c */ /* 0x040fe20003f24070 */
[----:B------:R-:W-:Y:S01]  /*91e0*/  @!P6 IMAD.MOV R212, RZ, RZ, -R212 ;  /* 0x000000ffffd4e224 */ /* 0x000fe200078e0ad4 */
[----:B------:R-:W-:Y:S01]  /*91f0*/  ISETP.GT.U32.AND P6, PT, R56, R216, PT ;  /* 0x000000d83800720c */ /* 0x000fe20003fc4070 */
[C---:B------:R-:W-:Y:S01]  /*9200*/  VIADD R10, R2.reuse, 0xc5 ;  /* 0x000000c5020a7836 */ /* 0x040fe20000000000 */
[----:B------:R-:W-:Y:S01]  /*9210*/  IABS R5, R6 ;  /* 0x0000000600057213 */ /* 0x000fe20000000000 */
[--C-:B------:R-:W-:Y:S01]  /*9220*/  @!P3 IMAD.IADD R215, R215, 0x1, -R56.reuse ;  /* 0x00000001d7d7b824 */ /* 0x100fe200078e0a38 */
[----:B------:R-:W-:Y:S01]  /*9230*/  ISETP.GE.AND P3, PT, R9, RZ, PT ;  /* 0x000000ff0900720c */ /* 0x000fe20003f66270 */
[----:B------:R-:W-:Y:S01]  /*9240*/  VIADD R9, R2, 0xc6 ;  /* 0x000000c602097836 */ /* 0x000fe20000000000 */
[----:B------:R-:W-:Y:S01]  /*9250*/  IABS R219, R10 ;  /* 0x0000000a00db7213 */ /* 0x000fe20000000000 */
[----:B------:R-:W-:-:S02]  /*9260*/  @!P5 IMAD.IADD R217, R217, 0x1, -R56 ;  /* 0x00000001d9d9d824 */ /* 0x000fc400078e0a38 */
[----:B------:R-:W-:Y:S01]  /*9270*/  IMAD.HI.U32 R3, R0, R5, RZ ;  /* 0x0000000500037227 */ /* 0x000fe200078e00ff */
[----:B------:R-:W-:Y:S02]  /*9280*/  IABS R4, R9 ;  /* 0x0000000900047213 */ /* 0x000fe40000000000 */
[----:B------:R-:W-:Y:S01]  /*9290*/  ISETP.GT.U32.AND P5, PT, R56, R217, PT ;  /* 0x000000d93800720c */ /* 0x000fe20003fa4070 */
[----:B------:R-:W-:Y:S02]  /*92a0*/  IMAD.MOV R218, RZ, RZ, -R3 ;  /* 0x000000ffffda7224 */ /* 0x000fe400078e0a03 */
[----:B------:R-:W-:-:S04]  /*92b0*/  IMAD.HI.U32 R3, R0, R219, RZ ;  /* 0x000000db00037227 */ /* 0x000fc800078e00ff */
[--C-:B------:R-:W-:Y:S01]  /*92c0*/  @!P1 IMAD.IADD R213, R213, 0x1, -R56.reuse ;  /* 0x00000001d5d59824 */ /* 0x100fe200078e0a38 */
[----:B------:R-:W-:Y:S01]  /*92d0*/  ISETP.GE.AND P1, PT, R12, RZ, PT ;  /* 0x000000ff0c00720c */ /* 0x000fe20003f26270 */
[----:B------:R-:W-:Y:S01]  /*92e0*/  @!P6 IMAD.IADD R216, R216, 0x1, -R56 ;  /* 0x00000001d8d8e824 */ /* 0x000fe200078e0a38 */
[C---:B------:R-:W-:Y:S01]  /*92f0*/  ISETP.GT.U32.AND P6, PT, R56.reuse, R215, PT ;  /* 0x000000d73800720c */ /* 0x040fe20003fc4070 */
[----:B------:R-:W-:Y:S01]  /*9300*/  @!P0 IMAD.MOV R211, RZ, RZ, -R211 ;  /* 0x000000ffffd38224 */ /* 0x000fe200078e0ad3 */
[----:B------:R-:W-:Y:S01]  /*9310*/  ISETP.GE.AND P0, PT, R11, RZ, PT ;  /* 0x000000ff0b00720c */ /* 0x000fe20003f06270 */
[C---:B------:R-:W-:Y:S01]  /*9320*/  IMAD R218, R56.reuse, R218, R5 ;  /* 0x000000da38da7224 */ /* 0x040fe200078e0205 */
[----:B------:R-:W-:Y:S01]  /*9330*/  @!P2 IADD3 R213, -R213, RZ, RZ ;  /* 0x000000ffd5d5a210 */ /* 0x000fe20007ffe1ff */
[----:B------:R-:W-:Y:S01]  /*9340*/  IMAD.MOV R3, RZ, RZ, -R3 ;  /* 0x000000ffff037224 */ /* 0x000fe200078e0a03 */
[----:B------:R-:W-:Y:S01]  /*9350*/  ISETP.GT.U32.AND P2, PT, R56, R216, PT ;  /* 0x000000d83800720c */ /* 0x000fe20003f44070 */
[----:B------:R-:W-:-:S02]  /*9360*/  VIADD R11, R2, 0xc7 ;  /* 0x000000c7020b7836 */ /* 0x000fc40000000000 */
[----:B------:R-:W-:Y:S02]  /*9370*/  IMAD.MOV.U32 R5, RZ, RZ, R4 ;  /* 0x000000ffff057224 */ /* 0x000fe400078e0004 */
[----:B------:R-:W-:Y:S01]  /*9380*/  IMAD R219, R56, R3, R219 ;  /* 0x0000000338db7224 */ /* 0x000fe200078e02db */
[----:B------:R-:W-:Y:S01]  /*9390*/  IABS R221, R11 ;  /* 0x0000000b00dd7213 */ /* 0x000fe20000000000 */
[----:B------:R-:W-:-:S04]  /*93a0*/  IMAD.HI.U32 R3, R0, R5, RZ ;  /* 0x0000000500037227 */ /* 0x000fc800078e00ff */
[----:B------:R-:W-:Y:S01]  /*93b0*/  @!P5 IMAD.IADD R217, R217, 0x1, -R56 ;  /* 0x00000001d9d9d824 */ /* 0x000fe200078e0a38 */
[----:B------:R-:W-:Y:S01]  /*93c0*/  ISETP.GT.U32.AND P5, PT, R56, R219, PT ;  /* 0x000000db3800720c */ /* 0x000fe20003fa4070 */
[----:B------:R-:W-:Y:S01]  /*93d0*/  IMAD.HI.U32 R4, R0, R221, RZ ;  /* 0x000000dd00047227 */ /* 0x000fe200078e00ff */
[----:B------:R-:W-:-:S03]  /*93e0*/  IADD3 R3, -R3, RZ, RZ ;  /* 0x000000ff03037210 */ /* 0x000fc60007ffe1ff */
[----:B------:R-:W-:Y:S01]  /*93f0*/  @!P6 IMAD.IADD R215, R215, 0x1, -R56 ;  /* 0x00000001d7d7e824 */ /* 0x000fe200078e0a38 */
[C---:B------:R-:W-:Y:S01]  /*9400*/  ISETP.GT.U32.AND P6, PT, R56.reuse, R218, PT ;  /* 0x000000da3800720c */ /* 0x040fe20003fc4070 */
[----:B------:R-:W-:Y:S02]  /*9410*/  IMAD.MOV R4, RZ, RZ, -R4 ;  /* 0x000000ffff047224 */ /* 0x000fe400078e0a04 */
[----:B------:R-:W-:Y:S02]  /*9420*/  IMAD R220, R56, R3, R5 ;  /* 0x0000000338dc7224 */ /* 0x000fe400078e0205 */
[----:B------:R-:W-:Y:S01]  /*9430*/  @!P2 IMAD.IADD R216, R216, 0x1, -R56 ;  /* 0x00000001d8d8a824 */ /* 0x000fe200078e0a38 */
[----:B------:R-:W-:Y:S01]  /*9440*/  ISETP.GE.AND P2, PT, R6, RZ, PT ;  /* 0x000000ff0600720c */ /* 0x000fe20003f46270 */
[----:B------:R-:W-:Y:S02]  /*9450*/  VIADD R6, R2, 0xc8 ;  /* 0x000000c802067836 */ /* 0x000fe40000000000 */
[----:B------:R-:W-:-:S02]  /*9460*/  IMAD R221, R56, R4, R221 ;  /* 0x0000000438dd7224 */ /* 0x000fc400078e02dd */
[----:B------:R-:W-:Y:S01]  /*9470*/  @!P0 IMAD.MOV R215, RZ, RZ, -R215 ;  /* 0x000000ffffd78224 */ /* 0x000fe200078e0ad7 */
[C---:B------:R-:W-:Y:S01]  /*9480*/  ISETP.GT.U32.AND P0, PT, R56.reuse, R220, PT ;  /* 0x000000dc3800720c */ /* 0x040fe20003f04070 */
[----:B------:R-:W-:Y:S01]  /*9490*/  @!P5 IMAD.IADD R219, R219, 0x1, -R56 ;  /* 0x00000001dbdbd824 */ /* 0x000fe200078e0a38 */
[----:B------:R-:W-:Y:S01]  /*94a0*/  IABS R7, R6 ;  /* 0x0000000600077213 */ /* 0x000fe20000000000 */
[----:B------:R-:W-:Y:S01]  /*94b0*/  @!P3 IMAD.MOV R217, RZ, RZ, -R217 ;  /* 0x000000ffffd9b224 */ /* 0x000fe200078e0ad9 */
[C---:B------:R-:W-:Y:S01]  /*94c0*/  ISETP.GT.U32.AND P3, PT, R56.reuse, R221, PT ;  /* 0x000000dd3800720c */ /* 0x040fe20003f64070 */
[----:B------:R-:W-:Y:S01]  /*94d0*/  @!P4 IMAD.MOV R214, RZ, RZ, -R214 ;  /* 0x000000ffffd6c224 */ /* 0x000fe200078e0ad6 */
[----:B------:R-:W-:Y:S01]  /*94e0*/  ISETP.GT.U32.AND P4, PT, R56, R219, PT ;  /* 0x000000db3800720c */ /* 0x000fe20003f84070 */
[----:B------:R-:W-:Y:S01]  /*94f0*/  @!P6 IMAD.IADD R218, R218, 0x1, -R56 ;  /* 0x00000001dadae824 */ /* 0x000fe200078e0a38 */
[----:B------:R-:W-:Y:S01]  /*9500*/  ISETP.GE.AND P6, PT, R10, RZ, PT ;  /* 0x000000ff0a00720c */ /* 0x000fe20003fc6270 */
[----:B------:R-:W-:-:S03]  /*9510*/  IMAD.HI.U32 R3, R0, R7, RZ ;  /* 0x0000000700037227 */ /* 0x000fc600078e00ff */
[----:B------:R-:W-:Y:S01]  /*9520*/  ISETP.GT.U32.AND P5, PT, R56, R218, PT ;  /* 0x000000da3800720c */ /* 0x000fe20003fa4070 */
[----:B------:R-:W-:Y:S02]  /*9530*/  VIADD R10, R2, 0xc9 ;  /* 0x000000c9020a7836 */ /* 0x000fe40000000000 */
[----:B------:R-:W-:Y:S02]  /*9540*/  IMAD.MOV R3, RZ, RZ, -R3 ;  /* 0x000000ffff037224 */ /* 0x000fe400078e0a03 */
[--C-:B------:R-:W-:Y:S01]  /*9550*/  @!P0 IMAD.IADD R220, R220, 0x1, -R56.reuse ;  /* 0x00000001dcdc8824 */ /* 0x100fe200078e0a38 */
[----:B------:R-:W-:Y:S01]  /*9560*/  IABS R223, R10 ;  /* 0x0000000a00df7213 */ /* 0x000fe20000000000 */
[----:B------:R-:W-:Y:S01]  /*9570*/  IMAD R222, R56, R3, R7 ;  /* 0x0000000338de7224 */ /* 0x000fe200078e0207 */
[----:B------:R-:W-:Y:S01]  /*9580*/  ISETP.GE.AND P0, PT, R6, RZ, PT ;  /* 0x000000ff0600720c */ /* 0x000fe20003f06270 */
[----:B------:R-:W-:Y:S01]  /*9590*/  @!P3 IMAD.IADD R221, R221, 0x1, -R56 ;  /* 0x00000001ddddb824 */ /* 0x000fe200078e0a38 */
[----:B------:R-:W-:Y:S01]  /*95a0*/  ISETP.GT.U32.AND P3, PT, R56, R220, PT ;  /* 0x000000dc3800720c */ /* 0x000fe20003f64070 */
[----:B------:R-:W-:-:S02]  /*95b0*/  IMAD.HI.U32 R3, R0, R223, RZ ;  /* 0x000000df00037227 */ /* 0x000fc400078e00ff */
[----:B------:R-:W-:Y:S02]  /*95c0*/  @!P5 IADD3 R218, R218, -R56, RZ ;  /* 0x80000038dadad210 */ /* 0x000fe40007ffe0ff */
[--C-:B------:R-:W-:Y:S01]  /*95d0*/  @!P4 IMAD.IADD R219, R219, 0x1, -R56.reuse ;  /* 0x00000001dbdbc824 */ /* 0x100fe200078e0a38 */
[----:B------:R-:W-:Y:S01]  /*95e0*/  ISETP.GT.U32.AND P4, PT, R56, R222, PT ;  /* 0x000000de3800720c */ /* 0x000fe20003f84070 */
[----:B------:R-:W-:Y:S01]  /*95f0*/  IMAD.MOV R3, RZ, RZ, -R3 ;  /* 0x000000ffff037224 */ /* 0x000fe200078e0a03 */
[----:B------:R-:W-:Y:S01]  /*9600*/  ISETP.GE.AND P5, PT, R11, RZ, PT ;  /* 0x000000ff0b00720c */ /* 0x000fe20003fa6270 */
[----:B------:R-:W-:Y:S02]  /*9610*/  VIADD R4, R2, 0xca ;  /* 0x000000ca02047836 */ /* 0x000fe40000000000 */
[----:B------:R-:W-:Y:S02]  /*9620*/  IMAD R223, R56, R3, R223 ;  /* 0x0000000338df7224 */ /* 0x000fe400078e02df */
[----:B------:R-:W-:Y:S01]  /*9630*/  @!P3 IMAD.IADD R220, R220, 0x1, -R56 ;  /* 0x00000001dcdcb824 */ /* 0x000fe200078e0a38 */
[----:B------:R-:W-:Y:S01]  /*9640*/  IABS R5, R4 ;  /* 0x0000000400057213 */ /* 0x000fe20000000000 */
[----:B------:R-:W-:Y:S01]  /*9650*/  @!P1 IMAD.MOV R216, RZ, RZ, -R216 ;  /* 0x000000ffffd89224 */ /* 0x000fe200078e0ad8 */
[----:B------:R-:W-:Y:S01]  /*9660*/  ISETP.GT.U32.AND P3, PT, R56, R223, PT ;  /* 0x000000df3800720c */ /* 0x000fe20003f64070 */
[----:B------:R-:W-:Y:S01]  /*9670*/  VIADD R6, R2, 0xcb ;  /* 0x000000cb02067836 */ /* 0x000fe20000000000 */
[----:B------:R-:W-:Y:S01]  /*9680*/  ISETP.GE.AND P1, PT, R9, RZ, PT ;  /* 0x000000ff0900720c */ /* 0x000fe20003f26270 */
[----:B------:R-:W-:-:S02]  /*9690*/  @!P4 IMAD.IADD R222, R222, 0x1, -R56 ;  /* 0x00000001dedec824 */ /* 0x000fc400078e0a38 */
[----:B------:R-:W-:Y:S01]  /*96a0*/  IMAD.HI.U32 R3, R0, R5, RZ ;  /* 0x0000000500037227 */ /* 0x000fe200078e00ff */
[----:B------:R-:W-:Y:S02]  /*96b0*/  IABS R225, R6 ;  /* 0x0000000600e17213 */ /* 0x000fe40000000000 */
[C---:B------:R-:W-:Y:S01]  /*96c0*/  ISETP.GT.U32.AND P4, PT, R56.reuse, R222, PT ;  /* 0x000000de3800720c */ /* 0x040fe20003f84070 */
[----:B------:R-:W-:Y:S01]  /*96d0*/  @!P2 IMAD.MOV R218, RZ, RZ, -R218 ;  /* 0x000000ffffdaa224 */ /* 0x000fe200078e0ada */
[----:B------:R-:W-:Y:S01]  /*96e0*/  ISETP.GT.U32.AND P2, PT, R56, R221, PT ;  /* 0x000000dd3800720c */ /* 0x000fe20003f44070 */
[----:B------:R-:W-:Y:S01]  /*96f0*/  VIADD R9, R2, 0xcd ;  /* 0x000000cd02097836 */ /* 0x000fe20000000000 */
[----:B------:R-:W-:Y:S01]  /*9700*/  IADD3 R3, -R3, RZ, RZ ;  /* 0x000000ff03037210 */ /* 0x000fe20007ffe1ff */
[----:B------:R-:W-:Y:S01]  /*9710*/  @!P3 IMAD.IADD R223, R223, 0x1, -R56 ;  /* 0x00000001dfdfb824 */ /* 0x000fe200078e0a38 */
[----:B------:R-:W-:Y:S01]  /*9720*/  ISETP.GE.AND P3, PT, R6, RZ, PT ;  /* 0x000000ff0600720c */ /* 0x000fe20003f66270 */
[----:B------:R-:W-:Y:S01]  /*9730*/  @!P1 IMAD.MOV R220, RZ, RZ, -R220 ;  /* 0x000000ffffdc9224 */ /* 0x000fe200078e0adc */
[----:B------:R-:W-:Y:S01]  /*9740*/  IABS R227, R9 ;  /* 0x0000000900e37213 */ /* 0x000fe20000000000 */
[C---:B------:R-:W-:Y:S01]  /*9750*/  IMAD R224, R56.reuse, R3, R5 ;  /* 0x0000000338e07224 */ /* 0x040fe200078e0205 */
[----:B------:R-:W-:Y:S01]  /*9760*/  ISETP.GT.U32.AND P1, PT, R56, R223, PT ;  /* 0x000000df3800720c */ /* 0x000fe20003f24070 */
[----:B------:R-:W-:-:S04]  /*9770*/  IMAD.HI.U32 R3, R0, R225, RZ ;  /* 0x000000e100037227 */ /* 0x000fc800078e00ff */
[----:B------:R-:W-:Y:S02]  /*9780*/  IMAD.MOV R3, RZ, RZ, -R3 ;  /* 0x000000ffff037224 */ /* 0x000fe400078e0a03 */
[--C-:B------:R-:W-:Y:S01]  /*9790*/  @!P4 IMAD.IADD R222, R222, 0x1, -R56.reuse ;  /* 0x00000001dedec824 */ /* 0x100fe200078e0a38 */
[----:B------:R-:W-:Y:S01]  /*97a0*/  ISETP.GT.U32.AND P4, PT, R56, R224, PT ;  /* 0x000000e03800720c */ /* 0x000fe20003f84070 */
[----:B------:R-:W-:Y:S01]  /*97b0*/  @!P2 IMAD.IADD R221, R221, 0x1, -R56 ;  /* 0x00000001dddda824 */ /* 0x000fe200078e0a38 */
[----:B------:R-:W-:Y:S01]  /*97c0*/  ISETP.GE.AND P2, PT, R4, RZ, PT ;  /* 0x000000ff0400720c */ /* 0x000fe20003f46270 */
[----:B------:R-:W-:Y:S01]  /*97d0*/  @!P6 IMAD.MOV R219, RZ, RZ, -R219 ;  /* 0x000000ffffdbe224 */ /* 0x000fe200078e0adb */
[----:B------:R-:W-:Y:S01]  /*97e0*/  ISETP.GE.AND P6, PT, R10, RZ, PT ;  /* 0x000000ff0a00720c */ /* 0x000fe20003fc6270 */
[----:B------:R-:W-:Y:S01]  /*97f0*/  IMAD R225, R56, R3, R225 ;  /* 0x0000000338e17224 */ /* 0x000fe200078e02e1 */
[----:B------:R-:W-:Y:S01]  /*9800*/  @!P5 IADD3 R221, -R221, RZ, RZ ;  /* 0x000000ffddddd210 */ /* 0x000fe20007ffe1ff */
[----:B------:R-:W-:-:S03]  /*9810*/  IMAD.HI.U32 R4, R0, R227, RZ ;  /* 0x000000e300047227 */ /* 0x000fc600078e00ff */
[----:B------:R-:W-:Y:S01]  /*9820*/  ISETP.GT.U32.AND P5, PT, R56, R225, PT ;  /* 0x000000e13800720c */ /* 0x000fe20003fa4070 */
[----:B------:R-:W-:Y:S02]  /*9830*/  IMAD.MOV R4, RZ, RZ, -R4 ;  /* 0x000000ffff047224 */ /* 0x000fe400078e0a04 */
[----:B------:R-:W-:Y:S02]  /*9840*/  VIADD R7, R2, 0xcc ;  /* 0x000000cc02077836 */ /* 0x000fe40000000000 */
[--C-:B------:R-:W-:Y:S01]  /*9850*/  @!P1 IMAD.IADD R223, R223, 0x1, -R56.reuse ;  /* 0x00000001dfdf9824 */ /* 0x100fe200078e0a38 */
[----:B------:R-:W-:Y:S01]  /*9860*/  ISETP.GE.AND P1, PT, R9, RZ, PT ;  /* 0x000000ff0900720c */ /* 0x000fe20003f26270 */
[----:B------:R-:W-:Y:S01]  /*9870*/  IMAD R227, R56, R4, R227 ;  /* 0x0000000438e37224 */ /* 0x000fe200078e02e3 */
[----:B------:R-:W-:Y:S01]  /*9880*/  IABS R5, R7 ;  /* 0x0000000700057213 */ /* 0x000fe20000000000 */
[----:B------:R-:W-:Y:S01]  /*9890*/  @!P4 IMAD.IADD R224, R224, 0x1, -R56 ;  /* 0x00000001e0e0c824 */ /* 0x000fe200078e0a38 */
[----:B------:R-:W-:Y:S01]  /*98a0*/  @!P6 IADD3 R223, -R223, RZ, RZ ;  /* 0x000000ffdfdfe210 */ /* 0x000fe20007ffe1ff */
[----:B------:R-:W-:Y:S01]  /*98b0*/  VIADD R9, R2, 0xd0 ;  /* 0x000000d002097836 */ /* 0x000fe20000000000 */
[----:B------:R-:W-:Y:S01]  /*98c0*/  ISETP.GT.U32.AND P6, PT, R56, R227, PT ;  /* 0x000000e33800720c */ /* 0x000fe20003fc4070 */
[----:B------:R-:W-:Y:S01]  /*98d0*/  IMAD.HI.U32 R3, R0, R5, RZ ;  /* 0x0000000500037227 */ /* 0x000fe200078e00ff */
[----:B------:R-:W-:-:S03]  /*98e0*/  ISETP.GT.U32.AND P4, PT, R56, R224, PT ;  /* 0x000000e03800720c */ /* 0x000fc60003f84070 */
[----:B------:R-:W-:Y:S02]  /*98f0*/  @!P5 IMAD.IADD R225, R225, 0x1, -R56 ;  /* 0x00000001e1e1d824 */ /* 0x000fe400078e0a38 */
[----:B------:R-:W-:Y:S02]  /*9900*/  IMAD.MOV R3, RZ, RZ, -R3 ;  /* 0x000000ffff037224 */ /* 0x000fe400078e0a03 */
[----:B------:R-:W-:Y:S01]  /*9910*/  @!P0 IMAD.MOV R222, RZ, RZ, -R222 ;  /* 0x000000ffffde8224 */ /* 0x000fe200078e0ade */
[C---:B------:R-:W-:Y:S01]  /*9920*/  ISETP.GT.U32.AND P5, PT, R56.reuse, R225, PT ;  /* 0x000000e13800720c */ /* 0x040fe20003fa4070 */
[----:B------:R-:W-:Y:S01]  /*9930*/  IMAD R226, R56, R3, R5 ;  /* 0x0000000338e27224 */ /* 0x000fe200078e0205 */
[----:B------:R-:W-:Y:S01]  /*9940*/  ISETP.GE.AND P0, PT, R7, RZ, PT ;  /* 0x000000ff0700720c */ /* 0x000fe20003f06270 */
[--C-:B------:R-:W-:Y:S01]  /*9950*/  @!P6 IMAD.IADD R227, R227, 0x1, -R56.reuse ;  /* 0x00000001e3e3e824 */ /* 0x100fe200078e0a38 */
[----:B------:R-:W-:Y:S01]  /*9960*/  IABS R7, R9 ;  /* 0x0000000900077213 */ /* 0x000fe20000000000 */
[----:B------:R-:W-:Y:S01]  /*9970*/  @!P4 IMAD.IADD R224, R224, 0x1, -R56 ;  /* 0x00000001e0e0c824 */ /* 0x000fe200078e0a38 */
[----:B------:R-:W-:Y:S01]  /*9980*/  ISETP.GT.U32.AND P4, PT, R56, R226, PT ;  /* 0x000000e23800720c */ /* 0x000fe20003f84070 */
[----:B------:R-:W-:Y:S01]  /*9990*/  VIADD R4, R2, 0xcf ;  /* 0x000000cf02047836 */ /* 0x000fe20000000000 */
[----:B------:R-:W-:Y:S01]  /*99a0*/  ISETP.GT.U32.AND P6, PT, R56, R227, PT ;  /* 0x000000e33800720c */ /* 0x000fe20003fc4070 */
[----:B------:R-:W-:-:S02]  /*99b0*/  VIADD R6, R2, 0xce ;  /* 0x000000ce02067836 */ /* 0x000fc40000000000 */
[----:B------:R-:W-:Y:S01]  /*99c0*/  VIADD R10, R2, 0xd2 ;  /* 0x000000d2020a7836 */ /* 0x000fe20000000000 */
[----:B------:R-:W-:Y:S01]  /*99d0*/  IABS R229, R4 ;  /* 0x0000000400e57213 */ /* 0x000fe20000000000 */
[----:B------:R-:W-:Y:S01]  /*99e0*/  @!P5 IMAD.IADD R225, R225, 0x1, -R56 ;  /* 0x00000001e1e1d824 */ /* 0x000fe200078e0a38 */
[----:B------:R-:W-:Y:S01]  /*99f0*/  ISETP.GE.AND P5, PT, R4, RZ, PT ;  /* 0x000000ff0400720c */ /* 0x000fe20003fa6270 */
[----:B------:R-:W-:Y:S01]  /*9a00*/  IMAD.HI.U32 R4, R0, R7, RZ ;  /* 0x0000000700047227 */ /* 0x000fe200078e00ff */
[----:B------:R-:W-:-:S03]  /*9a10*/  IABS R5, R6 ;  /* 0x0000000600057213 */ /* 0x000fc60000000000 */
[----:B------:R-:W-:Y:S02]  /*9a20*/  IMAD.MOV R4, RZ, RZ, -R4 ;  /* 0x000000ffff047224 */ /* 0x000fe400078e0a04 */
[--C-:B------:R-:W-:Y:S02]  /*9a30*/  @!P4 IMAD.IADD R226, R226, 0x1, -R56.reuse ;  /* 0x00000001e2e2c824 */ /* 0x100fe400078e0a38 */
[C---:B------:R-:W-:Y:S01]  /*9a40*/  IMAD R230, R56.reuse, R4, R7 ;  /* 0x0000000438e67224 */ /* 0x040fe200078e0207 */
[----:B------:R-:W-:Y:S01]  /*9a50*/  IABS R7, R10 ;  /* 0x0000000a00077213 */ /* 0x000fe20000000000 */
[----:B------:R-:W-:Y:S01]  /*9a60*/  @!P6 IMAD.IADD R227, R227, 0x1, -R56 ;  /* 0x00000001e3e3e824 */ /* 0x000fe200078e0a38 */
[----:B------:R-:W-:Y:S01]  /*9a70*/  ISETP.GT.U32.AND P4, PT, R56, R226, PT ;  /* 0x000000e23800720c */ /* 0x000fe20003f84070 */
[----:B------:R-:W-:-:S04]  /*9a80*/  IMAD.HI.U32 R3, R0, R5, RZ ;  /* 0x0000000500037227 */ /* 0x000fc800078e00ff */
[----:B------:R-:W-:Y:S01]  /*9a90*/  @!P1 IMAD.MOV R227, RZ, RZ, -R227 ;  /* 0x000000ffffe39224 */ /* 0x000fe200078e0ae3 */
[----:B------:R-:W-:Y:S01]  /*9aa0*/  ISETP.GT.U32.AND P1, PT, R56, R230, PT ;  /* 0x000000e63800720c */ /* 0x000fe20003f24070 */
[----:B------:R-:W-:Y:S02]  /*9ab0*/  IMAD.MOV R228, RZ, RZ, -R3 ;  /* 0x000000ffffe47224 */ /* 0x000fe400078e0a03 */
[----:B------:R-:W-:Y:S01]  /*9ac0*/  @!P2 IMAD.MOV R224, RZ, RZ, -R224 ;  /* 0x000000ffffe0a224 */ /* 0x000fe200078e0ae0 */
[----:B------:R-:W-:Y:S01]  /*9ad0*/  ISETP.GE.AND P2, PT, R6, RZ, PT ;  /* 0x000000ff0600720c */ /* 0x000fe20003f46270 */
[----:B------:R-:W-:Y:S02]  /*9ae0*/  IMAD R228, R56, R228, R5 ;  /* 0x000000e438e47224 */ /* 0x000fe400078e0205 */
[----:B------:R-:W-:-:S04]  /*9af0*/  IMAD.HI.U32 R3, R0, R229, RZ ;  /* 0x000000e500037227 */ /* 0x000fc800078e00ff */
[----:B------:R-:W-:Y:S01]  /*9b00*/  @!P4 IMAD.IADD R226, R226, 0x1, -R56 ;  /* 0x00000001e2e2c824 */ /* 0x000fe200078e0a38 */
[----:B------:R-:W-:Y:S01]  /*9b10*/  ISETP.GT.U32.AND P4, PT, R56, R228, PT ;  /* 0x000000e43800720c */ /* 0x000fe20003f84070 */
[----:B------:R-:W-:-:S04]  /*9b20*/  IMAD.HI.U32 R4, R0, R7, RZ ;  /* 0x0000000700047227 */ /* 0x000fc800078e00ff */
[----:B------:R-:W-:Y:S01]  /*9b30*/  VIADD R6, R2, 0xd4 ;  /* 0x000000d402067836 */ /* 0x000fe20000000000 */
[----:B------:R-:W-:Y:S01]  /*9b40*/  IADD3 R4, -R4, RZ, RZ ;  /* 0x000000ff04047210 */ /* 0x000fe20007ffe1ff */
[----:B------:R-:W-:Y:S02]  /*9b50*/  @!P1 IMAD.IADD R230, R230, 0x1, -R56 ;  /* 0x00000001e6e69824 */ /* 0x000fe400078e0a38 */
[----:B------:R-:W-:Y:S02]  /*9b60*/  IMAD.MOV R3, RZ, RZ, -R3 ;  /* 0x000000ffff037224 */ /* 0x000fe400078e0a03 */
[----:B------:R-:W-:Y:S01]  /*9b70*/  @!P3 IMAD.MOV R225, RZ, RZ, -R225 ;  /* 0x000000ffffe1b224 */ /* 0x000fe200078e0ae1 */
[----:B------:R-:W-:Y:S01]  /*9b80*/  ISETP.GE.AND P3, PT, R9, RZ, PT ;  /* 0x000000ff0900720c */ /* 0x000fe20003f66270 */
[C---:B------:R-:W-:Y:S01]  /*9b90*/  IMAD R229, R56.reuse, R3, R229 ;  /* 0x0000000338e57224 */ /* 0x040fe200078e02e5 */
[----:B------:R-:W-:Y:S01]  /*9ba0*/  IABS R9, R6 ;  /* 0x0000000600097213 */ /* 0x000fe20000000000 */
[C---:B------:R-:W-:Y:S01]  /*9bb0*/  IMAD R232, R56.reuse, R4, R7 ;  /* 0x0000000438e87224 */ /* 0x040fe200078e0207 */
[----:B------:R-:W-:Y:S01]  /*9bc0*/  ISETP.GT.U32.AND P1, PT, R56, R230, PT ;  /* 0x000000e63800720c */ /* 0x000fe20003f24070 */
[----:B------:R-:W-:Y:S01]  /*9bd0*/  @!P0 IMAD.MOV R226, RZ, RZ, -R226 ;  /* 0x000000ffffe28224 */ /* 0x000fe200078e0ae2 */
[----:B------:R-:W-:Y:S01]  /*9be0*/  IADD3 R3, R2, 0xd1, RZ ;  /* 0x000000d102037810 */ /* 0x000fe20007ffe0ff */
[----:B------:R-:W-:Y:S01]  /*9bf0*/  IMAD.HI.U32 R4, R0, R9, RZ ;  /* 0x0000000900047227 */ /* 0x000fe200078e00ff */
[----:B------:R-:W-:-:S02]  /*9c00*/  ISETP.GT.U32.AND P0, PT, R56, R229, PT ;  /* 0x000000e53800720c */ /* 0x000fc40003f04070 */
[----:B------:R-:W-:Y:S01]  /*9c10*/  IABS R231, R3 ;  /* 0x0000000300e77213 */ /* 0x000fe20000000000 */
[----:B------:R-:W-:Y:S01]  /*9c20*/  @!P4 IMAD.IADD R228, R228, 0x1, -R56 ;  /* 0x00000001e4e4c824 */ /* 0x000fe200078e0a38 */
[----:B------:R-:W-:Y:S01]  /*9c30*/  ISETP.GE.AND P6, PT, R3, RZ, PT ;  /* 0x000000ff0300720c */ /* 0x000fe20003fc6270 */
[----:B------:R-:W-:Y:S02]  /*9c40*/  VIADD R11, R2, 0xd3 ;  /* 0x000000d3020b7836 */ /* 0x000fe40000000000 */
[----:B------:R-:W-:Y:S01]  /*9c50*/  IMAD.MOV R4, RZ, RZ, -R4 ;  /* 0x000000ffff047224 */ /* 0x000fe200078e0a04 */
[----:B------:R-:W-:Y:S01]  /*9c60*/  ISETP.GT.U32.AND P4, PT, R56, R228, PT ;  /* 0x000000e43800720c */ /* 0x000fe20003f84070 */
[----:B------:R-:W-:Y:S01]  /*9c70*/  @!P1 IMAD.IADD R230, R230, 0x1, -R56 ;  /* 0x00000001e6e69824 */ /* 0x000fe200078e0a38 */
[----:B------:R-:W-:Y:S01]  /*9c80*/  IABS R233, R11 ;  /* 0x0000000b00e97213 */ /* 0x000fe20000000000 */
[----:B------:R-:W-:Y:S01]  /*9c90*/  IMAD R234, R56, R4, R9 ;  /* 0x0000000438ea7224 */ /* 0x000fe200078e0209 */
[----:B------:R-:W-:Y:S01]  /*9ca0*/  IADD3 R9, R2, 0xd6, RZ ;  /* 0x000000d602097810 */ /* 0x000fe20007ffe0ff */
[----:B------:R-:W-:-:S04]  /*9cb0*/  IMAD.HI.U32 R3, R0, R231, RZ ;  /* 0x000000e700037227 */ /* 0x000fc800078e00ff */
[----:B------:R-:W-:Y:S01]  /*9cc0*/  @!P3 IMAD.MOV R230, RZ, RZ, -R230 ;  /* 0x000000ffffe6b224 */ /* 0x000fe200078e0ae6 */
[----:B------:R-:W-:Y:S01]  /*9cd0*/  ISETP.GT.U32.AND P3, PT, R56, R234, PT ;  /* 0x000000ea3800720c */ /* 0x000fe20003f64070 */
[----:B------:R-:W-:Y:S02]  /*9ce0*/  IMAD.MOV R5, RZ, RZ, -R3 ;  /* 0x000000ffff057224 */ /* 0x000fe400078e0a03 */
[----:B------:R-:W-:Y:S02]  /*9cf0*/  VIADD R7, R2, 0xd5 ;  /* 0x000000d502077836 */ /* 0x000fe40000000000 */
[----:B------:R-:W-:Y:S02]  /*9d00*/  @!P0 IMAD.IADD R229, R229, 0x1, -R56 ;  /* 0x00000001e5e58824 */ /* 0x000fe400078e0a38 */
[----:B------:R-:W-:Y:S01]  /*9d10*/  IMAD.HI.U32 R3, R0, R233, RZ ;  /* 0x000000e900037227 */ /* 0x000fe200078e00ff */
[----:B------:R-:W-:Y:S02]  /*9d20*/  IABS R235, R7 ;  /* 0x0000000700eb7213 */ /* 0x000fe40000000000 */
[----:B------:R-:W-:Y:S01]  /*9d30*/  ISETP.GT.U32.AND P0, PT, R56, R229, PT ;  /* 0x000000e53800720c */ /* 0x000fe20003f04070 */
[----:B------:R-:W-:-:S02]  /*9d40*/  IMAD.MOV R3, RZ, RZ, -R3 ;  /* 0x000000ffff037224 */ /* 0x000fc400078e0a03 */
[----:B------:R-:W-:Y:S01]  /*9d50*/  @!P4 IMAD.IADD R228, R228, 0x1, -R56 ;  /* 0x00000001e4e4c824 */ /* 0x000fe200078e0a38 */
[----:B------:R-:W-:Y:S01]  /*9d60*/  ISETP.GE.AND P4, PT, R10, RZ, PT ;  /* 0x000000ff0a00720c */ /* 0x000fe20003f86270 */
[----:B------:R-:W-:Y:S02]  /*9d70*/  IMAD R233, R56, R3, R233 ;  /* 0x0000000338e97224 */ /* 0x000fe400078e02e9 */
[----:B------:R-:W-:-:S03]  /*9d80*/  IMAD.HI.U32 R3, R0, R235, RZ ;  /* 0x000000eb00037227 */ /* 0x000fc600078e00ff */
[C---:B------:R-:W-:Y:S01]  /*9d90*/  ISETP.GT.U32.AND P1, PT, R56.reuse, R233, PT ;  /* 0x000000e93800720c */ /* 0x040fe20003f24070 */
[----:B------:R-:W-:Y:S01]  /*9da0*/  @!P2 IMAD.MOV R228, RZ, RZ, -R228 ;  /* 0x000000ffffe4a224 */ /* 0x000fe200078e0ae4 */
[C---:B------:R-:W-:Y:S01]  /*9db0*/  ISETP.GT.U32.AND P2, PT, R56.reuse, R232, PT ;  /* 0x000000e83800720c */ /* 0x040fe20003f44070 */
[----:B------:R-:W-:Y:S01]  /*9dc0*/  IMAD R231, R56, R5, R231 ;  /* 0x0000000538e77224 */ /* 0x000fe200078e02e7 */
[----:B------:R-:W-:Y:S01]  /*9dd0*/  IABS R5, R9 ;  /* 0x0000000900057213 */ /* 0x000fe20000000000 */
[--C-:B------:R-:W-:Y:S02]  /*9de0*/  @!P3 IMAD.IADD R234, R234, 0x1, -R56.reuse ;  /* 0x00000001eaeab824 */ /* 0x100fe400078e0a38 */
[----:B------:R-:W-:Y:S02]  /*9df0*/  IMAD.MOV R3, RZ, RZ, -R3 ;  /* 0x000000ffff037224 */ /* 0x000fe400078e0a03 */
[----:B------:R-:W-:Y:S01]  /*9e00*/  @!P0 IMAD.IADD R229, R229, 0x1, -R56 ;  /* 0x00000001e5e58824 */ /* 0x000fe200078e0a38 */
[C---:B------:R-:W-:Y:S01]  /*9e10*/  ISETP.GT.U32.AND P3, PT, R56.reuse, R234, PT ;  /* 0x000000ea3800720c */ /* 0x040fe20003f64070 */
[C---:B------:R-:W-:Y:S01]  /*9e20*/  IMAD R235, R56.reuse, R3, R235 ;  /* 0x0000000338eb7224 */ /* 0x040fe200078e02eb */
[----:B------:R-:W-:Y:S01]  /*9e30*/  ISETP.GT.U32.AND P0, PT, R56, R231, PT ;  /* 0x000000e73800720c */ /* 0x000fe20003f04070 */
[----:B------:R-:W-:-:S04]  /*9e40*/  IMAD.HI.U32 R3, R0, R5, RZ ;  /* 0x0000000500037227 */ /* 0x000fc800078e00ff */
[----:B------:R-:W-:Y:S02]  /*9e50*/  IMAD.MOV R3, RZ, RZ, -R3 ;  /* 0x000000ffff037224 */ /* 0x000fe400078e0a03 */
[--C-:B------:R-:W-:Y:S02]  /*9e60*/  @!P2 IMAD.IADD R232, R232, 0x1, -R56.reuse ;  /* 0x00000001e8e8a824 */ /* 0x100fe400078e0a38 */
[--C-:B------:R-:W-:Y:S02]  /*9e70*/  @!P1 IMAD.IADD R233, R233, 0x1, -R56.reuse ;  /* 0x00000001e9e99824 */ /* 0x100fe400078e0a38 */
[C---:B------:R-:W-:Y:S01]  /*9e80*/  IMAD R236, R56.reuse, R3, R5 ;  /* 0x0000000338ec7224 */ /* 0x040fe200078e0205 */
[----:B------:R-:W-:Y:S01]  /*9e90*/  ISETP.GT.U32.AND P2, PT, R56, R232, PT ;  /* 0x000000e83800720c */ /* 0x000fe20003f44070 */
[--C-:B------:R-:W-:Y:S01]  /*9ea0*/  @!P3 IMAD.IADD R234, R234, 0x1, -R56.reuse ;  /* 0x00000001eaeab824 */ /* 0x100fe200078e0a38 */
[C---:B------:R-:W-:Y:S01]  /*9eb0*/  ISETP.GT.U32.AND P1, PT, R56.reuse, R233, PT ;  /* 0x000000e93800720c */ /* 0x040fe20003f24070 */
[----:B------:R-:W-:Y:S01]  /*9ec0*/  @!P0 IMAD.IADD R231, R231, 0x1, -R56 ;  /* 0x00000001e7e78824 */ /* 0x000fe200078e0a38 */
[----:B------:R-:W-:Y:S01]  /*9ed0*/  ISETP.GT.U32.AND P3, PT, R56, R236, PT ;  /* 0x000000ec3800720c */ /* 0x000fe20003f64070 */
[----:B------:R-:W-:Y:S01]  /*9ee0*/  @!P5 IMAD.MOV R229, RZ, RZ, -R229 ;  /* 0x000000ffffe5d224 */ /* 0x000fe200078e0ae5 */
[----:B------:R-:W-:Y:S01]  /*9ef0*/  ISETP.GE.AND P5, PT, R11, RZ, PT ;  /* 0x000000ff0b00720c */ /* 0x000fe20003fa6270 */
[----:B------:R-:W-:Y:S01]  /*9f00*/  VIADD R10, R2, 0xd7 ;  /* 0x000000d7020a7836 */ /* 0x000fe20000000000 */
[----:B------:R-:W-:Y:S01]  /*9f10*/  ISETP.GT.U32.AND P0, PT, R56, R231, PT ;  /* 0x000000e73800720c */ /* 0x000fe20003f04070 */
[----:B------:R-:W-:-:S02]  /*9f20*/  VIADD R3, R2, 0xd8 ;  /* 0x000000d802037836 */ /* 0x000fc40000000000 */
[----:B------:R-:W-:Y:S01]  /*9f30*/  VIADD R13, R2, 0xdc ;  /* 0x000000dc020d7836 */ /* 0x000fe20000000000 */
[----:B------:R-:W-:Y:S01]  /*9f40*/  IABS R237, R10 ;  /* 0x0000000a00ed7213 */ /* 0x000fe20000000000 */
[--C-:B------:R-:W-:Y:S01]  /*9f50*/  @!P2 IMAD.IADD R232, R232, 0x1, -R56.reuse ;  /* 0x00000001e8e8a824 */ /* 0x100fe200078e0a38 */
[----:B------:R-:W-:Y:S01]  /*9f60*/  ISETP.GT.U32.AND P2, PT, R56, R235, PT ;  /* 0x000000eb3800720c */ /* 0x000fe20003f44070 */
[--C-:B------:R-:W-:Y:S01]  /*9f70*/  @!P1 IMAD.IADD R233, R233, 0x1, -R56.reuse ;  /* 0x00000001e9e99824 */ /* 0x100fe200078e0a38 */
[----:B------:R-:W-:Y:S01]  /*9f80*/  IABS R5, R3 ;  /* 0x0000000300057213 */ /* 0x000fe20000000000 */
[----:B------:R-:W-:Y:S01]  /*9f90*/  @!P3 IMAD.IADD R236, R236, 0x1, -R56 ;  /* 0x00000001ececb824 */ /* 0x000fe200078e0a38 */
[----:B------:R-:W-:Y:S01]  /*9fa0*/  ISETP.GE.AND P1, PT, R10, RZ, PT ;  /* 0x000000ff0a00720c */ /* 0x000fe20003f26270 */
[----:B------:R-:W-:-:S03]  /*9fb0*/  IMAD.HI.U32 R4, R0, R237, RZ ;  /* 0x000000ed00047227 */ /* 0x000fc600078e00ff */
[----:B------:R-:W-:Y:S01]  /*9fc0*/  ISETP.GT.U32.AND P3, PT, R56, R236, PT ;  /* 0x000000ec3800720c */ /* 0x000fe20003f64070 */
[----:B------:R-:W-:Y:S01]  /*9fd0*/  @!P5 IMAD.MOV R233, RZ, RZ, -R233 ;  /* 0x000000ffffe9d224 */ /* 0x000fe200078e0ae9 */
[----:B------:R-:W-:Y:S01]  /*9fe0*/  ISETP.GE.AND P5, PT, R3, RZ, PT ;  /* 0x000000ff0300720c */ /* 0x000fe20003fa6270 */
[----:B------:R-:W-:Y:S01]  /*9ff0*/  @!P0 IMAD.IADD R231, R231, 0x1, -R56 ;  /* 0x00000001e7e78824 */ /* 0x000fe200078e0a38 */
[----:B------:R-:W-:Y:S01]  /*a000*/  ISETP.GE.AND P0, PT, R6, RZ, PT ;  /* 0x000000ff0600720c */ /* 0x000fe20003f06270 */
[----:B------:R-:W-:-:S03]  /*a010*/  IMAD.HI.U32 R3, R0, R5, RZ ;  /* 0x0000000500037227 */ /* 0x000fc600078e00ff */
[----:B------:R-:W-:Y:S01]  /*a020*/  @!P6 IADD3 R231, -R231, RZ, RZ ;  /* 0x000000ffe7e7e210 */ /* 0x000fe20007ffe1ff */
[----:B------:R-:W-:Y:S01]  /*a030*/  IMAD.MOV R4, RZ, RZ, -R4 ;  /* 0x000000ffff047224 */ /* 0x000fe200078e0a04 */
[----:B------:R-:W-:Y:S01]  /*a040*/  ISETP.GE.AND P6, PT, R7, RZ, PT ;  /* 0x000000ff0700720c */ /* 0x000fe20003fc6270 */
[----:B------:R-:W-:Y:S02]  /*a050*/  IMAD.MOV R3, RZ, RZ, -R3 ;  /* 0x000000ffff037224 */ /* 0x000fe400078e0a03 */
[----:B------:R-:W-:Y:S02]  /*a060*/  IMAD R237, R56, R4, R237 ;  /* 0x0000000438ed7224 */ /* 0x000fe400078e02ed */
[--C-:B------:R-:W-:Y:S02]  /*a070*/  @!P2 IMAD.IADD R235, R235, 0x1, -R56.reuse ;  /* 0x00000001ebeba824 */ /* 0x100fe400078e0a38 */
[----:B------:R-:W-:Y:S01]  /*a080*/  VIADD R4, R2, 0xd9 ;  /* 0x000000d902047836 */ /* 0x000fe20000000000 */
[----:B------:R-:W-:Y:S01]  /*a090*/  @!P0 IADD3 R234, -R234, RZ, RZ ;  /* 0x000000ffeaea8210 */ /* 0x000fe20007ffe1ff */
[C---:B------:R-:W-:Y:S01]  /*a0a0*/  IMAD R238, R56.reuse, R3, R5 ;  /* 0x0000000338ee7224 */ /* 0x040fe200078e0205 */
[----:B------:R-:W-:Y:S01]  /*a0b0*/  ISETP.GT.U32.AND P2, PT, R56, R235, PT ;  /* 0x000000eb3800720c */ /* 0x000fe20003f44070 */
[----:B------:R-:W-:Y:S01]  /*a0c0*/  @!P3 IMAD.IADD R236, R236, 0x1, -R56 ;  /* 0x00000001ececb824 */ /* 0x000fe200078e0a38 */
[----:B------:R-:W-:Y:S01]  /*a0d0*/  IABS R239, R4 ;  /* 0x0000000400ef7213 */ /* 0x000fe20000000000 */
[----:B------:R-:W-:Y:S01]  /*a0e0*/  VIADD R6, R2, 0xda ;  /* 0x000000da02067836 */ /* 0x000fe20000000000 */
[----:B------:R-:W-:Y:S01]  /*a0f0*/  ISETP.GT.U32.AND P3, PT, R56, R238, PT ;  /* 0x000000ee3800720c */ /* 0x000fe20003f64070 */
[----:B------:R-:W-:Y:S01]  /*a100*/  @!P4 IMAD.MOV R232, RZ, RZ, -R232 ;  /* 0x000000ffffe8c224 */ /* 0x000fe200078e0ae8 */
[----:B------:R-:W-:Y:S01]  /*a110*/  ISETP.GE.AND P0, PT, R4, RZ, PT ;  /* 0x000000ff0400720c */ /* 0x000fe20003f06270 */
[----:B------:R-:W-:Y:S01]  /*a120*/  IMAD.HI.U32 R4, R0, R239, RZ ;  /* 0x000000ef00047227 */ /* 0x000fe200078e00ff */
[----:B------:R-:W-:-:S02]  /*a130*/  IABS R7, R6 ;  /* 0x0000000600077213 */ /* 0x000fc40000000000 */
[----:B------:R-:W-:Y:S01]  /*a140*/  ISETP.GE.AND P4, PT, R9, RZ, PT ;  /* 0x000000ff0900720c */ /* 0x000fe20003f86270 */
[----:B------:R-:W-:Y:S01]  /*a150*/  IMAD.MOV R4, RZ, RZ, -R4 ;  /* 0x000000ffff047224 */ /* 0x000fe200078e0a04 */
[----:B------:R-:W-:Y:S01]  /*a160*/  IABS R5, R13 ;  /* 0x0000000d00057213 */ /* 0x000fe20000000000 */
[--C-:B------:R-:W-:Y:S01]  /*a170*/  @!P2 IMAD.IADD R235, R235, 0x1, -R56.reuse ;  /* 0x00000001ebeba824 */ /* 0x100fe200078e0a38 */
[C---:B------:R-:W-:Y:S01]  /*a180*/  ISETP.GT.U32.AND P2, PT, R56.reuse, R237, PT ;  /* 0x000000ed3800720c */ /* 0x040fe20003f44070 */
[----:B------:R-:W-:Y:S02]  /*a190*/  IMAD R239, R56, R4, R239 ;  /* 0x0000000438ef7224 */ /* 0x000fe400078e02ef */
[----:B------:R-:W-:Y:S02]  /*a1a0*/  @!P3 IMAD.IADD R238, R238, 0x1, -R56 ;  /* 0x00000001eeeeb824 */ /* 0x000fe400078e0a38 */
[----:B------:R-:W-:Y:S01]  /*a1b0*/  @!P6 IMAD.MOV R235, RZ, RZ, -R235 ;  /* 0x000000ffffebe224 */ /* 0x000fe200078e0aeb */
[----:B------:R-:W-:Y:S01]  /*a1c0*/  ISETP.GT.U32.AND P6, PT, R56, R239, PT ;  /* 0x000000ef3800720c */ /* 0x000fe20003fc4070 */
[----:B------:R-:W-:Y:S01]  /*a1d0*/  IMAD.HI.U32 R3, R0, R7, RZ ;  /* 0x0000000700037227 */ /* 0x000fe200078e00ff */
[----:B------:R-:W-:-:S03]  /*a1e0*/  ISETP.GT.U32.AND P3, PT, R56, R238, PT ;  /* 0x000000ee3800720c */ /* 0x000fc60003f64070 */
[----:B------:R-:W-:Y:S02]  /*a1f0*/  VIADD R9, R2, 0xdb ;  /* 0x000000db02097836 */ /* 0x000fe40000000000 */
[----:B------:R-:W-:Y:S02]  /*a200*/  IMAD.MOV R3, RZ, RZ, -R3 ;  /* 0x000000ffff037224 */ /* 0x000fe400078e0a03 */
[----:B------:R-:W-:Y:S01]  /*a210*/  @!P2 IMAD.IADD R237, R237, 0x1, -R56 ;  /* 0x00000001ededa824 */ /* 0x000fe200078e0a38 */
[----:B------:R-:W-:Y:S01]  /*a220*/  IABS R241, R9 ;  /* 0x0000000900f17213 */ /* 0x000fe20000000000 */
[----:B------:R-:W-:Y:S02]  /*a230*/  IMAD R240, R56, R3, R7 ;  /* 0x0000000338f07224 */ /* 0x000fe400078e0207 */
[----:B------:R-:W-:Y:S01]  /*a240*/  @!P6 IADD3 R239, R239, -R56, RZ ;  /* 0x80000038efefe210 */ /* 0x000fe20007ffe0ff */
[----:B------:R-:W-:Y:S01]  /*a250*/  IMAD.HI.U32 R3, R0, R5, RZ ;  /* 0x0000000500037227 */ /* 0x000fe200078e00ff */
[----:B------:R-:W-:-:S02]  /*a260*/  ISETP.GT.U32.AND P2, PT, R56, R237, PT ;  /* 0x000000ed3800720c */ /* 0x000fc40003f44070 */
[----:B------:R-:W-:Y:S01]  /*a270*/  ISETP.GT.U32.AND P6, PT, R56, R239, PT ;  /* 0x000000ef3800720c */ /* 0x000fe20003fc4070 */
[----:B------:R-:W-:Y:S01]  /*a280*/  @!P3 IMAD.IADD R238, R238, 0x1, -R56 ;  /* 0x00000001eeeeb824 */ /* 0x000fe200078e0a38 */
[----:B------:R-:W-:Y:S01]  /*a290*/  ISETP.GT.U32.AND P3, PT, R56, R240, PT ;  /* 0x000000f03800720c */ /* 0x000fe20003f64070 */
[----:B------:R-:W-:-:S04]  /*a2a0*/  IMAD.HI.U32 R4, R0, R241, RZ ;  /* 0x000000f100047227 */ /* 0x000fc800078e00ff */
[----:B------:R-:W-:Y:S01]  /*a2b0*/  IMAD.MOV R242, RZ, RZ, -R3 ;  /* 0x000000fffff27224 */ /* 0x000fe200078e0a03 */
[----:B------:R-:W-:Y:S01]  /*a2c0*/  IADD3 R4, -R4, RZ, RZ ;  /* 0x000000ff04047210 */ /* 0x000fe20007ffe1ff */
[----:B------:R-:W-:Y:S02]  /*a2d0*/  VIADD R10, R2, 0xdd ;  /* 0x000000dd020a7836 */ /* 0x000fe40000000000 */
[C---:B------:R-:W-:Y:S02]  /*a2e0*/  IMAD R242, R56.reuse, R242, R5 ;  /* 0x000000f238f27224 */ /* 0x040fe400078e0205 */
[----:B------:R-:W-:Y:S01]  /*a2f0*/  IMAD R241, R56, R4, R241 ;  /* 0x0000000438f17224 */ /* 0x000fe200078e02f1 */
[----:B------:R-:W-:Y:S01]  /*a300*/  IABS R243, R10 ;  /* 0x0000000a00f37213 */ /* 0x000fe20000000000 */
[--C-:B------:R-:W-:Y:S01]  /*a310*/  @!P3 IMAD.IADD R240, R240, 0x1, -R56.reuse ;  /* 0x00000001f0f0b824 */ /* 0x100fe200078e0a38 */
[C---:B------:R-:W-:Y:S01]  /*a320*/  ISETP.GT.U32.AND P3, PT, R56.reuse, R242, PT ;  /* 0x000000f23800720c */ /* 0x040fe20003f64070 */
[----:B------:R-:W-:Y:S01]  /*a330*/  @!P6 IMAD.IADD R239, R239, 0x1, -R56 ;  /* 0x00000001efefe824 */ /* 0x000fe200078e0a38 */
[----:B------:R-:W-:Y:S01]  /*a340*/  ISETP.GT.U32.AND P6, PT, R56, R241, PT ;  /* 0x000000f13800720c */ /* 0x000fe20003fc4070 */
[----:B------:R-:W-:-:S04]  /*a350*/  IMAD.HI.U32 R3, R0, R243, RZ ;  /* 0x000000f300037227 */ /* 0x000fc800078e00ff */
[C---:B------:R-:W-:Y:S02]  /*a360*/  VIADD R11, R2.reuse, 0xdf ;  /* 0x000000df020b7836 */ /* 0x040fe40000000000 */
[----:B------:R-:W-:Y:S02]  /*a370*/  VIADD R12, R2, 0xde ;  /* 0x000000de020c7836 */ /* 0x000fe40000000000 */
[----:B------:R-:W-:Y:S01]  /*a380*/  IMAD.MOV R7, RZ, RZ, -R3 ;  /* 0x000000ffff077224 */ /* 0x000fe200078e0a03 */
[----:B------:R-:W-:Y:S01]  /*a390*/  IABS R245, R11 ;  /* 0x0000000b00f57213 */ /* 0x000fe20000000000 */
[--C-:B------:R-:W-:Y:S01]  /*a3a0*/  @!P2 IMAD.IADD R237, R237, 0x1, -R56.reuse ;  /* 0x00000001ededa824 */ /* 0x100fe200078e0a38 */
[----:B------:R-:W-:Y:S01]  /*a3b0*/  ISETP.GE.AND P2, PT, R9, RZ, PT ;  /* 0x000000ff0900720c */ /* 0x000fe20003f46270 */
[----:B------:R-:W-:Y:S01]  /*a3c0*/  IMAD R243, R56, R7, R243 ;  /* 0x0000000738f37224 */ /* 0x000fe200078e02f3 */
[----:B------:R-:W-:Y:S01]  /*a3d0*/  IABS R9, R12 ;  /* 0x0000000c00097213 */ /* 0x000fe20000000000 */
[----:B------:R-:W-:Y:S01]  /*a3e0*/  @!P3 IMAD.IADD R242, R242, 0x1, -R56 ;  /* 0x00000001f2f2b824 */ /* 0x000fe200078e0a38 */
[----:B------:R-:W-:Y:S01]  /*a3f0*/  ISETP.GT.U32.AND P3, PT, R56, R240, PT ;  /* 0x000000f03800720c */ /* 0x000fe20003f64070 */
[----:B------:R-:W-:Y:S01]  /*a400*/  @!P4 IMAD.MOV R236, RZ, RZ, -R236 ;  /* 0x000000ffffecc224 */ /* 0x000fe200078e0aec */
[----:B------:R-:W-:Y:S01]  /*a410*/  ISETP.GE.AND P4, PT, R6, RZ, PT ;  /* 0x000000ff0600720c */ /* 0x000fe20003f86270 */
[----:B------:R-:W-:Y:S01]  /*a420*/  @!P6 IMAD.IADD R241, R241, 0x1, -R56 ;  /* 0x00000001f1f1e824 */ /* 0x000fe200078e0a38 */
[----:B------:R-:W-:Y:S01]  /*a430*/  ISETP.GT.U32.AND P6, PT, R56, R243, PT ;  /* 0x000000f33800720c */ /* 0x000fe20003fc4070 */
[----:B------:R-:W-:-:S04]  /*a440*/  IMAD.HI.U32 R5, R0, R245, RZ ;  /* 0x000000f500057227 */ /* 0x000fc800078e00ff */
[----:B------:R-:W-:Y:S02]  /*a450*/  VIADD R6, R2, 0xe0 ;  /* 0x000000e002067836 */ /* 0x000fe40000000000 */
[----:B------:R-:W-:-:S03]  /*a460*/  IMAD.HI.U32 R4, R0, R9, RZ ;  /* 0x0000000900047227 */ /* 0x000fc600078e00ff */
[----:B------:R-:W-:Y:S01]  /*a470*/  IABS R15, R6 ;  /* 0x00000006000f7213 */ /* 0x000fe20000000000 */
[----:B------:R-:W-:Y:S02]  /*a480*/  IMAD.MOV R5, RZ, RZ, -R5 ;  /* 0x000000ffff057224 */ /* 0x000fe400078e0a05 */
[----:B------:R-:W-:Y:S02]  /*a490*/  IMAD.MOV R4, RZ, RZ, -R4 ;  /* 0x000000ffff047224 */ /* 0x000fe400078e0a04 */
[----:B------:R-:W-:Y:S01]  /*a4a0*/  IMAD R245, R56, R5, R245 ;  /* 0x0000000538f57224 */ /* 0x000fe200078e02f5 */
[----:B------:R-:W-:Y:S01]  /*a4b0*/  IADD3 R5, R2, 0xe1, RZ ;  /* 0x000000e102057810 */ /* 0x000fe20007ffe0ff */
[C---:B------:R-:W-:Y:S02]  /*a4c0*/  IMAD R244, R56.reuse, R4, R9 ;  /* 0x0000000438f47224 */ /* 0x040fe400078e0209 */
[----:B------:R-:W-:Y:S01]  /*a4d0*/  @!P5 IMAD.MOV R238, RZ, RZ, -R238 ;  /* 0x000000ffffeed224 */ /* 0x000fe200078e0aee */
[----:B------:R-:W-:Y:S01]  /*a4e0*/  ISETP.GT.U32.AND P5, PT, R56, R242, PT ;  /* 0x000000f23800720c */ /* 0x000fe20003fa4070 */
[----:B------:R-:W-:Y:S01]  /*a4f0*/  IMAD.HI.U32 R3, R0, R15, RZ ;  /* 0x0000000f00037227 */ /* 0x000fe200078e00ff */
[----:B------:R-:W-:-:S03]  /*a500*/  IABS R247, R5 ;  /* 0x0000000500f77213 */ /* 0x000fc60000000000 */
[----:B------:R-:W-:Y:S01]  /*a510*/  @!P1 IMAD.MOV R237, RZ, RZ, -R237 ;  /* 0x000000ffffed9224 */ /* 0x000fe200078e0aed */
[----:B------:R-:W-:Y:S01]  /*a520*/  ISETP.GT.U32.AND P1, PT, R56, R241, PT ;  /* 0x000000f13800720c */ /* 0x000fe20003f24070 */
[--C-:B------:R-:W-:Y:S01]  /*a530*/  @!P3 IMAD.IADD R240, R240, 0x1, -R56.reuse ;  /* 0x00000001f0f0b824 */ /* 0x100fe200078e0a38 */
[C---:B------:R-:W-:Y:S01]  /*a540*/  ISETP.GT.U32.AND P3, PT, R56.reuse, R245, PT ;  /* 0x000000f53800720c */ /* 0x040fe20003f64070 */
[----:B------:R-:W-:Y:S02]  /*a550*/  @!P6 IMAD.IADD R243, R243, 0x1, -R56 ;  /* 0x00000001f3f3e824 */ /* 0x000fe400078e0a38 */
[----:B------:R-:W-:Y:S01]  /*a560*/  @!P0 IMAD.MOV R239, RZ, RZ, -R239 ;  /* 0x000000ffffef8224 */ /* 0x000fe200078e0aef */
[C---:B------:R-:W-:Y:S01]  /*a570*/  ISETP.GT.U32.AND P0, PT, R56.reuse, R244, PT ;  /* 0x000000f43800720c */ /* 0x040fe20003f04070 */
[----:B------:R-:W-:Y:S01]  /*a580*/  IMAD.MOV R3, RZ, RZ, -R3 ;  /* 0x000000ffff037224 */ /* 0x000fe200078e0a03 */
[----:B------:R-:W-:Y:S01]  /*a590*/  ISETP.GT.U32.AND P6, PT, R56, R243, PT ;  /* 0x000000f33800720c */ /* 0x000fe20003fc4070 */
[----:B------:R-:W-:-:S02]  /*a5a0*/  VIADD R9, R2, 0xe2 ;  /* 0x000000e202097836 */ /* 0x000fc40000000000 */
[----:B------:R-:W-:Y:S02]  /*a5b0*/  IMAD R246, R56, R3, R15 ;  /* 0x0000000338f67224 */ /* 0x000fe400078e020f */
[--C-:B------:R-:W-:Y:S01]  /*a5c0*/  @!P5 IMAD.IADD R242, R242, 0x1, -R56.reuse ;  /* 0x00000001f2f2d824 */ /* 0x100fe200078e0a38 */
[----:B------:R-:W-:Y:S01]  /*a5d0*/  IABS R7, R9 ;  /* 0x0000000900077213 */ /* 0x000fe20000000000 */
[--C-:B------:R-:W-:Y:S01]  /*a5e0*/  @!P1 IMAD.IADD R241, R241, 0x1, -R56.reuse ;  /* 0x00000001f1f19824 */ /* 0x100fe200078e0a38 */
[----:B------:R-:W-:Y:S01]  /*a5f0*/  ISETP.GT.U32.AND P5, PT, R56, R246, PT ;  /* 0x000000f63800720c */ /* 0x000fe20003fa4070 */
[--C-:B------:R-:W-:Y:S01]  /*a600*/  @!P3 IMAD.IADD R245, R245, 0x1, -R56.reuse ;  /* 0x00000001f5f5b824 */ /* 0x100fe200078e0a38 */
[----:B------:R-:W-:Y:S01]  /*a610*/  ISETP.GE.AND P1, PT, R13, RZ, PT ;  /* 0x000000ff0d00720c */ /* 0x000fe20003f26270 */
[----:B------:R-:W-:Y:S01]  /*a620*/  IMAD.HI.U32 R4, R0, R7, RZ ;  /* 0x0000000700047227 */ /* 0x000fe200078e00ff */
[----:B------:R-:W-:Y:S02]  /*a630*/  ISETP.GE.AND P3, PT, R11, RZ, PT ;  /* 0x000000ff0b00720c */ /* 0x000fe40003f66270 */
[----:B------:R-:W-:Y:S01]  /*a640*/  @!P6 IADD3 R243, R243, -R56, RZ ;  /* 0x80000038f3f3e210 */ /* 0x000fe20007ffe0ff */
[----:B------:R-:W-:Y:S01]  /*a650*/  @!P0 IMAD.IADD R244, R244, 0x1, -R56 ;  /* 0x00000001f4f48824 */ /* 0x000fe200078e0a38 */
[----:B------:R-:W-:Y:S01]  /*a660*/  ISETP.GE.AND P6, PT, R10, RZ, PT ;  /* 0x000000ff0a00720c */ /* 0x000fe20003fc6270 */
[----:B------:R-:W-:Y:S01]  /*a670*/  @!P2 IMAD.MOV R241, RZ, RZ, -R241 ;  /* 0x000000fffff1a224 */ /* 0x000fe200078e0af1 */
[----:B------:R-:W-:Y:S01]  /*a680*/  ISETP.GT.U32.AND P2, PT, R56, R245, PT ;  /* 0x000000f53800720c */ /* 0x000fe20003f44070 */
[----:B------:R-:W-:Y:S01]  /*a690*/  IMAD.MOV R4, RZ, RZ, -R4 ;  /* 0x000000ffff047224 */ /* 0x000fe200078e0a04 */
[----:B------:R-:W-:Y:S01]  /*a6a0*/  ISETP.GE.AND P0, PT, R12, RZ, PT ;  /* 0x000000ff0c00720c */ /* 0x000fe20003f06270 */
[----:B------:R-:W-:Y:S01]  /*a6b0*/  @!P4 IMAD.MOV R240, RZ, RZ, -R240 ;  /* 0x000000fffff0c224 */ /* 0x000fe200078e0af0 */
[----:B------:R-:W-:Y:S01]  /*a6c0*/  ISETP.GT.U32.AND P4, PT, R56, R244, PT ;  /* 0x000000f43800720c */ /* 0x000fe20003f84070 */
[----:B------:R-:W-:Y:S01]  /*a6d0*/  IMAD.HI.U32 R3, R0, R247, RZ ;  /* 0x000000f700037227 */ /* 0x000fe200078e00ff */
[----:B------:R-:W-:-:S03]  /*a6e0*/  @!P1 IADD3 R242, -R242, RZ, RZ ;  /* 0x000000fff2f29210 */ /* 0x000fc60007ffe1ff */
[----:B------:R-:W-:Y:S02]  /*a6f0*/  IMAD R248, R56, R4, R7 ;  /* 0x0000000438f87224 */ /* 0x000fe400078e0207 */
[----:B------:R-:W-:Y:S02]  /*a700*/  IMAD.MOV R3, RZ, RZ, -R3 ;  /* 0x000000ffff037224 */ /* 0x000fe400078e0a03 */
[C---:B------:R-:W-:Y:S02]  /*a710*/  VIADD R7, R2.reuse, 0xe4 ;  /* 0x000000e402077836 */ /* 0x040fe40000000000 */
[----:B------:R-:W-:Y:S02]  /*a720*/  VIADD R4, R2, 0xe3 ;  /* 0x000000e302047836 */ /* 0x000fe40000000000 */
[--C-:B------:R-:W-:Y:S02]  /*a730*/  @!P5 IMAD.IADD R246, R246, 0x1, -R56.reuse ;  /* 0x00000001f6f6d824 */ /* 0x100fe400078e0a38 */
[C---:B------:R-:W-:Y:S01]  /*a740*/  IMAD R247, R56.reuse, R3, R247 ;  /* 0x0000000338f77224 */ /* 0x040fe200078e02f7 */
[----:B------:R-:W-:Y:S01]  /*a750*/  IABS R3, R7 ;  /* 0x0000000700037213 */ /* 0x000fe20000000000 */
[--C-:B------:R-:W-:Y:S01]  /*a760*/  @!P2 IMAD.IADD R245, R245, 0x1, -R56.reuse ;  /* 0x00000001f5f5a824 */ /* 0x100fe200078e0a38 */
[----:B------:R-:W-:Y:S01]  /*a770*/  ISETP.GT.U32.AND P5, PT, R56, R246, PT ;  /* 0x000000f63800720c */ /* 0x000fe20003fa4070 */
[----:B------:R-:W-:Y:S01]  /*a780*/  @!P6 IMAD.MOV R243, RZ, RZ, -R243 ;  /* 0x000000fffff3e224 */ /* 0x000fe200078e0af3 */
[----:B------:R-:W-:Y:S01]  /*a790*/  IABS R249, R4 ;  /* 0x0000000400f97213 */ /* 0x000fe20000000000 */
[----:B------:R-:W-:Y:S01]  /*a7a0*/  @!P4 IMAD.IADD R244, R244, 0x1, -R56 ;  /* 0x00000001f4f4c824 */ /* 0x000fe200078e0a38 */
[----:B------:R-:W-:Y:S01]  /*a7b0*/  ISETP.GE.AND P2, PT, R5, RZ, PT ;  /* 0x000000ff0500720c */ /* 0x000fe20003f46270 */
[----:B------:R-:W-:Y:S01]  /*a7c0*/  IMAD.MOV.U32 R5, RZ, RZ, R3 ;  /* 0x000000ffff057224 */ /* 0x000fe200078e0003 */
[----:B------:R-:W-:Y:S01]  /*a7d0*/  ISETP.GT.U32.AND P1, PT, R56, R247, PT ;  /* 0x000000f73800720c */ /* 0x000fe20003f24070 */
[----:B------:R-:W-:Y:S01]  /*a7e0*/  IMAD.HI.U32 R3, R0, R249, RZ ;  /* 0x000000f900037227 */ /* 0x000fe200078e00ff */
[----:B------:R-:W-:-:S02]  /*a7f0*/  ISETP.GE.AND P6, PT, R6, RZ, PT ;  /* 0x000000ff0600720c */ /* 0x000fc40003fc6270 */
[----:B------:R-:W-:Y:S01]  /*a800*/  ISETP.GT.U32.AND P4, PT, R56, R248, PT ;  /* 0x000000f83800720c */ /* 0x000fe20003f84070 */
[----:B------:R-:W-:Y:S02]  /*a810*/  IMAD.MOV R3, RZ, RZ, -R3 ;  /* 0x000000ffff037224 */ /* 0x000fe400078e0a03 */
[----:B------:R-:W-:Y:S01]  /*a820*/  @!P5 IMAD.IADD R246, R246, 0x1, -R56 ;  /* 0x00000001f6f6d824 */ /* 0x000fe200078e0a38 */
[----:B------:R-:W-:Y:S01]  /*a830*/  ISETP.GE.AND P5, PT, R9, RZ, PT ;  /* 0x000000ff0900720c */ /* 0x000fe20003fa6270 */
[----:B------:R-:W-:Y:S02]  /*a840*/  IMAD R249, R56, R3, R249 ;  /* 0x0000000338f97224 */ /* 0x000fe400078e02f9 */
[----:B------:R-:W-:Y:S02]  /*a850*/  @!P0 IMAD.MOV R244, RZ, RZ, -R244 ;  /* 0x000000fffff48224 */ /* 0x000fe400078e0af4 */
[----:B------:R-:W-:Y:S01]  /*a860*/  @!P1 IMAD.IADD R247, R247, 0x1, -R56 ;  /* 0x00000001f7f79824 */ /* 0x000fe200078e0a38 */
[----:B------:R-:W-:Y:S01]  /*a870*/  ISETP.GE.AND P1, PT, R4, RZ, PT ;  /* 0x000000ff0400720c */ /* 0x000fe20003f26270 */
[----:B------:R-:W-:Y:S01]  /*a880*/  @!P6 IMAD.MOV R246, RZ, RZ, -R246 ;  /* 0x000000fffff6e224 */ /* 0x000fe200078e0af6 */
[----:B------:R-:W-:Y:S01]  /*a890*/  ISETP.GT.U32.AND P6, PT, R56, R249, PT ;  /* 0x000000f93800720c */ /* 0x000fe20003fc4070 */
[----:B------:R-:W-:Y:S01]  /*a8a0*/  @!P4 IMAD.IADD R248, R248, 0x1, -R56 ;  /* 0x00000001f8f8c824 */ /* 0x000fe200078e0a38 */
[----:B------:R-:W-:Y:S01]  /*a8b0*/  ISETP.GT.U32.AND P0, PT, R56, R247, PT ;  /* 0x000000f73800720c */ /* 0x000fe20003f04070 */
[----:B------:R-:W-:-:S03]  /*a8c0*/  IMAD.HI.U32 R4, R0, R5, RZ ;  /* 0x0000000500047227 */ /* 0x000fc600078e00ff */
[----:B------:R-:W-:Y:S01]  /*a8d0*/  ISETP.GT.U32.AND P4, PT, R56, R248, PT ;  /* 0x000000f83800720c */ /* 0x000fe20003f84070 */
[----:B------:R-:W-:Y:S01]  /*a8e0*/  VIADD R3, R2, 0xe5 ;  /* 0x000000e502037836 */ /* 0x000fe20000000000 */
[----:B------:R-:W-:Y:S01]  /*a8f0*/  IADD3 R4, -R4, RZ, RZ ;  /* 0x000000ff04047210 */ /* 0x000fe20007ffe1ff */
[----:B------:R-:W-:Y:S02]  /*a900*/  VIADD R6, R2, 0xe7 ;  /* 0x000000e702067836 */ /* 0x000fe40000000000 */
[----:B------:R-:W-:Y:S01]  /*a910*/  @!P3 IMAD.MOV R245, RZ, RZ, -R245 ;  /* 0x000000fffff5b224 */ /* 0x000fe200078e0af5 */
[----:B------:R-:W-:Y:S01]  /*a920*/  IABS R9, R3 ;  /* 0x0000000300097213 */ /* 0x000fe20000000000 */
[----:B------:R-:W-:Y:S01]  /*a930*/  IMAD R250, R56, R4, R5 ;  /* 0x0000000438fa7224 */ /* 0x000fe200078e0205 */
[----:B------:R-:W-:Y:S01]  /*a940*/  ISETP.GE.AND P3, PT, R7, RZ, PT ;  /* 0x000000ff0700720c */ /* 0x000fe20003f66270 */
[--C-:B------:R-:W-:Y:S01]  /*a950*/  @!P6 IMAD.IADD R249, R249, 0x1, -R56.reuse ;  /* 0x00000001f9f9e824 */ /* 0x100fe200078e0a38 */
[----:B------:R-:W-:Y:S01]  /*a960*/  IABS R11, R6 ;  /* 0x00000006000b7213 */ /* 0x000fe20000000000 */
[--C-:B------:R-:W-:Y:S01]  /*a970*/  @!P0 IMAD.IADD R247, R247, 0x1, -R56.reuse ;  /* 0x00000001f7f78824 */ /* 0x100fe200078e0a38 */
[----:B------:R-:W-:Y:S01]  /*a980*/  ISETP.GE.AND P0, PT, R3, RZ, PT ;  /* 0x000000ff0300720c */ /* 0x000fe20003f06270 */
[----:B------:R-:W-:Y:S01]  /*a990*/  @!P4 IMAD.IADD R248, R248, 0x1, -R56 ;  /* 0x00000001f8f8c824 */ /* 0x000fe200078e0a38 */
[----:B------:R-:W-:Y:S01]  /*a9a0*/  ISETP.GT.U32.AND P4, PT, R56, R250, PT ;  /* 0x000000fa3800720c */ /* 0x000fe20003f84070 */
[----:B------:R-:W-:Y:S01]  /*a9b0*/  IMAD.HI.U32 R3, R0, R9, RZ ;  /* 0x0000000900037227 */ /* 0x000fe200078e00ff */
[----:B------:R-:W-:-:S03]  /*a9c0*/  ISETP.GT.U32.AND P6, PT, R56, R249, PT ;  /* 0x000000f93800720c */ /* 0x000fc60003fc4070 */
[----:B------:R-:W-:Y:S02]  /*a9d0*/  IMAD.MOV R3, RZ, RZ, -R3 ;  /* 0x000000ffff037224 */ /* 0x000fe400078e0a03 */
[----:B------:R-:W-:Y:S02]  /*a9e0*/  VIADD R4, R2, 0xe6 ;  /* 0x000000e602047836 */ /* 0x000fe40000000000 */
[----:B------:R-:W-:Y:S02]  /*a9f0*/  IMAD R9, R56, R3, R9 ;  /* 0x0000000338097224 */ /* 0x000fe400078e0209 */
[----:B------:R-:W-:Y:S01]  /*aa00*/  @!P2 IMAD.MOV R247, RZ, RZ, -R247 ;  /* 0x000000fffff7a224 */ /* 0x000fe200078e0af7 */
[----:B------:R-:W-:Y:S01]  /*aa10*/  IABS R7, R4 ;  /* 0x0000000400077213 */ /* 0x000fe20000000000 */
[----:B------:R-:W-:Y:S01]  /*aa20*/  IMAD.HI.U32 R5, R0, R11, RZ ;  /* 0x0000000b00057227 */ /* 0x000fe200078e00ff */
[----:B------:R-:W-:Y:S02]  /*aa30*/  @!P4 IADD3 R250, R250, -R56, RZ ;  /* 0x80000038fafac210 */ /* 0x000fe40007ffe0ff */
[----:B------:R-:W-:Y:S01]  /*aa40*/  ISETP.GE.AND P2, PT, R4, RZ, PT ;  /* 0x000000ff0400720c */ /* 0x000fe20003f46270 */
[----:B------:R-:W-:Y:S01]  /*aa50*/  @!P6 IMAD.IADD R249, R249, 0x1, -R56 ;  /* 0x00000001f9f9e824 */ /* 0x000fe200078e0a38 */
[----:B------:R-:W-:Y:S01]  /*aa60*/  ISETP.GT.U32.AND P6, PT, R56, R9, PT ;  /* 0x000000093800720c */ /* 0x000fe20003fc4070 */
[----:B------:R-:W-:Y:S01]  /*aa70*/  IMAD.HI.U32 R4, R0, R7, RZ ;  /* 0x0000000700047227 */ /* 0x000fe200078e00ff */
[----:B------:R-:W-:-:S03]  /*aa80*/  ISETP.GT.U32.AND P4, PT, R56, R250, PT ;  /* 0x000000fa3800720c */ /* 0x000fc60003f84070 */
[----:B------:R-:W-:Y:S02]  /*aa90*/  IMAD.MOV R4, RZ, RZ, -R4 ;  /* 0x000000ffff047224 */ /* 0x000fe400078e0a04 */
[----:B------:R-:W-:Y:S02]  /*aaa0*/  VIADD R12, R2, 0xe8 ;  /* 0x000000e8020c7836 */ /* 0x000fe40000000000 */
[----:B------:R-:W-:Y:S02]  /*aab0*/  IMAD.MOV R5, RZ, RZ, -R5 ;  /* 0x000000ffff057224 */ /* 0x000fe400078e0a05 */
[----:B------:R-:W-:Y:S01]  /*aac0*/  IMAD R7, R56, R4, R7 ;  /* 0x0000000438077224 */ /* 0x000fe200078e0207 */
[----:B------:R-:W-:Y:S01]  /*aad0*/  IABS R3, R12 ;  /* 0x0000000c00037213 */ /* 0x000fe20000000000 */
[----:B------:R-:W-:Y:S01]  /*aae0*/  @!P6 IMAD.IADD R9, R9, 0x1, -R56 ;  /* 0x000000010909e824 */ /* 0x000fe200078e0a38 */
[----:B------:R-:W-:Y:S01]  /*aaf0*/  IADD3 R4, R2, 0xeb, RZ ;  /* 0x000000eb02047810 */ /* 0x000fe20007ffe0ff */
[----:B------:R-:W-:-:S02]  /*ab00*/  IMAD R5, R56, R5, R11 ;  /* 0x0000000538057224 */ /* 0x000fc400078e020b */
[----:B------:R-:W-:Y:S01]  /*ab10*/  @!P4 IMAD.IADD R250, R250, 0x1, -R56 ;  /* 0x00000001fafac824 */ /* 0x000fe200078e0a38 */
[----:B------:R-:W-:Y:S01]  /*ab20*/  ISETP.GT.U32.AND P4, PT, R56, R7, PT ;  /* 0x000000073800720c */ /* 0x000fe20003f84070 */
[----:B------:R-:W-:Y:S01]  /*ab30*/  @!P5 IMAD.MOV R248, RZ, RZ, -R248 ;  /* 0x000000fffff8d224 */ /* 0x000fe200078e0af8 */
[----:B------:R-:W-:Y:S01]  /*ab40*/  ISETP.GE.AND P5, PT, R6, RZ, PT ;  /* 0x000000ff0600720c */ /* 0x000fe20003fa6270 */
[----:B------:R-:W-:Y:S01]  /*ab50*/  @!P1 IMAD.MOV R249, RZ, RZ, -R249 ;  /* 0x000000fffff99224 */ /* 0x000fe200078e0af9 */
[----:B------:R-:W-:Y:S01]  /*ab60*/  ISETP.GT.U32.AND P6, PT, R56, R9, PT ;  /* 0x000000093800720c */ /* 0x000fe20003fc4070 */
[----:B------:R-:W-:Y:S01]  /*ab70*/  IMAD.HI.U32 R6, R0, R3, RZ ;  /* 0x0000000300067227 */ /* 0x000fe200078e00ff */
[----:B------:R-:W-:Y:S02]  /*ab80*/  ISETP.GT.U32.AND P1, PT, R56, R5, PT ;  /* 0x000000053800720c */ /* 0x000fe40003f24070 */
[----:B------:R-:W-:Y:S01]  /*ab90*/  IABS R13, R4 ;  /* 0x00000004000d7213 */ /* 0x000fe20000000000 */
[----:B------:R-:W-:-:S02]  /*aba0*/  IMAD.MOV R6, RZ, RZ, -R6 ;  /* 0x000000ffff067224 */ /* 0x000fc400078e0a06 */
[----:B------:R-:W-:Y:S02]  /*abb0*/  VIADD R10, R2, 0xe9 ;  /* 0x000000e9020a7836 */ /* 0x000fe40000000000 */
[C---:B------:R-:W-:Y:S02]  /*abc0*/  IMAD R3, R56.reuse, R6, R3 ;  /* 0x0000000638037224 */ /* 0x040fe400078e0203 */
[--C-:B------:R-:W-:Y:S01]  /*abd0*/  @!P4 IMAD.IADD R7, R7, 0x1, -R56.reuse ;  /* 0x000000010707c824 */ /* 0x100fe200078e0a38 */
[----:B------:R-:W-:Y:S01]  /*abe0*/  IABS R11, R10 ;  /* 0x0000000a000b7213 */ /* 0x000fe20000000000 */
[--C-:B------:R-:W-:Y:S01]  /*abf0*/  @!P6 IMAD.IADD R9, R9, 0x1, -R56.reuse ;  /* 0x000000010909e824 */ /* 0x100fe200078e0a38 */
[----:B------:R-:W-:Y:S01]  /*ac00*/  ISETP.GT.U32.AND P6, PT, R56, R3, PT ;  /* 0x000000033800720c */ /* 0x000fe20003fc4070 */
[----:B------:R-:W-:Y:S01]  /*ac10*/  VIADD R14, R2, 0xea ;  /* 0x000000ea020e7836 */ /* 0x000fe20000000000 */
[----:B------:R-:W-:Y:S01]  /*ac20*/  ISETP.GT.U32.AND P4, PT, R56, R7, PT ;  /* 0x000000073800720c */ /* 0x000fe20003f84070 */
[----:B------:R-:W-:-:S02]  /*ac30*/  @!P1 IMAD.IADD R5, R5, 0x1, -R56 ;  /* 0x0000000105059824 */ /* 0x000fc400078e0a38 */
[----:B------:R-:W-:Y:S01]  /*ac40*/  @!P3 IMAD.MOV R250, RZ, RZ, -R250 ;  /* 0x000000fffffab224 */ /* 0x000fe200078e0afa */
[----:B------:R-:W-:Y:S01]  /*ac50*/  IABS R15, R14 ;  /* 0x0000000e000f7213 */ /* 0x000fe20000000000 */
[----:B------:R-:W-:Y:S01]  /*ac60*/  IMAD.HI.U32 R6, R0, R11, RZ ;  /* 0x0000000b00067227 */ /* 0x000fe200078e00ff */
[----:B------:R-:W-:Y:S02]  /*ac70*/  ISETP.GT.U32.AND P1, PT, R56, R5, PT ;  /* 0x000000053800720c */ /* 0x000fe40003f24070 */
[----:B------:R-:W-:Y:S01]  /*ac80*/  ISETP.GE.AND P3, PT, R12, RZ, PT ;  /* 0x000000ff0c00720c */ /* 0x000fe20003f66270 */
[----:B------:R-:W-:-:S04]  /*ac90*/  IMAD.HI.U32 R12, R0, R15, RZ ;  /* 0x0000000f000c7227 */ /* 0x000fc800078e00ff */
[----:B------:R-:W-:Y:S01]  /*aca0*/  IMAD.MOV R6, RZ, RZ, -R6 ;  /* 0x000000ffff067224 */ /* 0x000fe200078e0a06 */
[----:B------:R-:W-:Y:S01]  /*acb0*/  @!P4 IADD3 R7, R7, -R56, RZ ;  /* 0x800000380707c210 */ /* 0x000fe20007ffe0ff */
[----:B-1----:R-:W-:Y:S01]  /*acc0*/  IMAD.MOV.U32 R8, RZ, RZ, R9 ;  /* 0x000000ffff087224 */ /* 0x002fe200078e0009 */
[----:B------:R-:W-:Y:S01]  /*acd0*/  ISETP.GE.AND P4, PT, R10, RZ, PT ;  /* 0x000000ff0a00720c */ /* 0x000fe20003f86270 */
[----:B------:R-:W-:Y:S02]  /*ace0*/  @!P6 IMAD.IADD R3, R3, 0x1, -R56 ;  /* 0x000000010303e824 */ /* 0x000fe400078e0a38 */
[----:B------:R-:W-:-:S03]  /*acf0*/  IMAD.HI.U32 R16, R0, R13, RZ ;  /* 0x0000000d00107227 */ /* 0x000fc600078e00ff */
[C---:B------:R-:W-:Y:S01]  /*ad00*/  ISETP.GT.U32.AND P6, PT, R56.reuse, R3, PT ;  /* 0x000000033800720c */ /* 0x040fe20003fc4070 */
[----:B------:R-:W-:Y:S02]  /*ad10*/  IMAD.MOV R17, RZ, RZ, -R12 ;  /* 0x000000ffff117224 */ /* 0x000fe400078e0a0c */
[----:B------:R-:W-:Y:S02]  /*ad20*/  IMAD R12, R56, R6, R11 ;  /* 0x00000006380c7224 */ /* 0x000fe400078e020b */
[----:B------:R-:W-:Y:S02]  /*ad30*/  @!P0 IMAD.MOV R8, RZ, RZ, -R8 ;  /* 0x000000ffff088224 */ /* 0x000fe400078e0a08 */
[----:B------:R-:W-:Y:S01]  /*ad40*/  VIADD R11, R2, 0xec ;  /* 0x000000ec020b7836 */ /* 0x000fe20000000000 */
[C---:B------:R-:W-:Y:S01]  /*ad50*/  ISETP.GT.U32.AND P0, PT, R56.reuse, R12, PT ;  /* 0x0000000c3800720c */ /* 0x040fe20003f04070 */
[----:B------:R-:W-:Y:S01]  /*ad60*/  IMAD.MOV R16, RZ, RZ, -R16 ;  /* 0x000000ffff107224 */ /* 0x000fe200078e0a10 */
[----:B------:R1:W-:Y:S01]  /*ad70*/  STL [R1+0x5f0], R8 ;  /* 0x0005f00801007387 */ /* 0x0003e20000100800 */
[----:B------:R-:W-:Y:S01]  /*ad80*/  IMAD R10, R56, R17, R15 ;  /* 0x00000011380a7224 */ /* 0x000fe200078e020f */
[----:B------:R-:W-:Y:S01]  /*ad90*/  IABS R9, R11 ;  /* 0x0000000b00097213 */ /* 0x000fe20000000000 */
[----:B------:R-:W-:-:S02]  /*ada0*/  @!P1 IMAD.IADD R5, R5, 0x1, -R56 ;  /* 0x0000000105059824 */ /* 0x000fc400078e0a38 */
[C---:B------:R-:W-:Y:S01]  /*adb0*/  IMAD R6, R56.reuse, R16, R13 ;  /* 0x0000001038067224 */ /* 0x040fe200078e020d */
[----:B------:R-:W-:Y:S01]  /*adc0*/  ISETP.GT.U32.AND P1, PT, R56, R10, PT ;  /* 0x0000000a3800720c */ /* 0x000fe20003f24070 */
[----:B------:R-:W-:Y:S02]  /*add0*/  IMAD.MOV.U32 R13, RZ, RZ, R7 ;  /* 0x000000ffff0d7224 */ /* 0x000fe400078e0007 */
[----:B------:R-:W-:Y:S02]  /*ade0*/  IMAD.MOV.U32 R7, RZ, RZ, R9 ;  /* 0x000000ffff077224 */ /* 0x000fe400078e0009 */
[----:B-1----:R-:W-:Y:S01]  /*adf0*/  IMAD.MOV.U32 R8, RZ, RZ, R5 ;  /* 0x000000ffff087224 */ /* 0x002fe200078e0005 */
[----:B------:R-:W-:Y:S01]  /*ae00*/  @!P2 IADD3 R13, -R13, RZ, RZ ;  /* 0x000000ff0d0da210 */ /* 0x000fe20007ffe1ff */
[----:B------:R-:W-:Y:S01]  /*ae10*/  VIADD R9, R2, 0xed ;  /* 0x000000ed02097836 */ /* 0x000fe20000000000 */
[----:B------:R-:W-:Y:S01]  /*ae20*/  ISETP.GE.AND P2, PT, R14, RZ, PT ;  /* 0x000000ff0e00720c */ /* 0x000fe20003f46270 */
[----:B------:R-:W-:Y:S01]  /*ae30*/  @!P5 IMAD.MOV R8, RZ, RZ, -R8 ;  /* 0x000000ffff08d224 */ /* 0x000fe200078e0a08 */
[----:B------:R-:W-:Y:S01]  /*ae40*/  ISETP.GT.U32.AND P5, PT, R56, R6, PT ;  /* 0x000000063800720c */ /* 0x000fe20003fa4070 */
[--C-:B------:R-:W-:Y:S01]  /*ae50*/  @!P6 IMAD.IADD R3, R3, 0x1, -R56.reuse ;  /* 0x000000010303e824 */ /* 0x100fe200078e0a38 */
[----:B------:R-:W-:Y:S01]  /*ae60*/  ISETP.GE.AND P6, PT, R4, RZ, PT ;  /* 0x000000ff0400720c */ /* 0x000fe20003fc6270 */
[----:B------:R-:W-:Y:S01]  /*ae70*/  IMAD.HI.U32 R5, R0, R7, RZ ;  /* 0x0000000700057227 */ /* 0x000fe200078e00ff */
[----:B------:R-:W-:Y:S01]  /*ae80*/  IABS R4, R9 ;  /* 0x0000000900047213 */ /* 0x000fe20000000000 */
[----:B------:R-:W-:Y:S02]  /*ae90*/  STL [R1+0x67c], R13 ;  /* 0x00067c0d01007387 */ /* 0x000fe40000100800 */
[--C-:B------:R-:W-:Y:S01]  /*aea0*/  @!P0 IMAD.IADD R12, R12, 0x1, -R56.reuse ;  /* 0x000000010c0c8824 */ /* 0x100fe200078e0a38 */
[----:B------:R-:W-:Y:S01]  /*aeb0*/  ISETP.GE.AND P0, PT, R11, RZ, PT ;  /* 0x000000ff0b00720c */ /* 0x000fe20003f06270 */
[----:B------:R-:W-:Y:S01]  /*aec0*/  @!P1 IMAD.IADD R10, R10, 0x1, -R56 ;  /* 0x000000010a0a9824 */ /* 0x000fe200078e0a38 */
[----:B------:R1:W-:Y:S01]  /*aed0*/  STL [R1+0x6ec], R8 ;  /* 0x0006ec0801007387 */ /* 0x0003e20000100800 */
[----:B------:R-:W-:Y:S01]  /*aee0*/  IMAD.MOV R5, RZ, RZ, -R5 ;  /* 0x000000ffff057224 */ /* 0x000fe200078e0a05 */
[----:B------:R-:W-:Y:S01]  /*aef0*/  ISETP.GT.U32.AND P1, PT, R56, R12, PT ;  /* 0x0000000c3800720c */ /* 0x000fe20003f24070 */
[----:B------:R-:W-:-:S02]  /*af00*/  IMAD.MOV.U32 R11, RZ, RZ, R4 ;  /* 0x000000ffff0b7224 */ /* 0x000fc400078e0004 */
[----:B------:R-:W-:Y:S01]  /*af10*/  @!P5 IMAD.IADD R6, R6, 0x1, -R56 ;  /* 0x000000010606d824 */ /* 0x000fe200078e0a38 */
[C---:B------:R-:W-:Y:S01]  /*af20*/  ISETP.GT.U32.AND P5, PT, R56.reuse, R10, PT ;  /* 0x0000000a3800720c */ /* 0x040fe20003fa4070 */
[----:B------:R-:W-:Y:S02]  /*af30*/  IMAD R4, R56, R5, R7 ;  /* 0x0000000538047224 */ /* 0x000fe400078e0207 */
[----:B------:R-:W-:-:S04]  /*af40*/  IMAD.HI.U32 R7, R0, R11, RZ ;  /* 0x0000000b00077227 */ /* 0x000fc800078e00ff */
[----:B------:R-:W-:Y:S02]  /*af50*/  IMAD.MOV R16, RZ, RZ, -R7 ;  /* 0x000000ffff107224 */ /* 0x000fe400078e0a07 */
[----:B-1----:R-:W-:Y:S02]  /*af60*/  IMAD.MOV.U32 R8, RZ, RZ, R3 ;  /* 0x000000ffff087224 */ /* 0x002fe400078e0003 */
[----:B------:R-:W-:Y:S02]  /*af70*/  IMAD R16, R56, R16, R11 ;  /* 0x0000001038107224 */ /* 0x000fe400078e020b */
[----:B------:R-:W-:Y:S01]  /*af80*/  VIADD R5, R2, 0xee ;  /* 0x000000ee02057836 */ /* 0x000fe20000000000 */
[----:B------:R-:W-:Y:S01]  /*af90*/  @!P3 IADD3 R8, -R8, RZ, RZ ;  /* 0x000000ff0808b210 */ /* 0x000fe20007ffe1ff */
[--C-:B------:R-:W-:Y:S01]  /*afa0*/  @!P5 IMAD.IADD R10, R10, 0x1, -R56.reuse ;  /* 0x000000010a0ad824 */ /* 0x100fe200078e0a38 */
[----:B------:R-:W-:Y:S01]  /*afb0*/  ISETP.GT.U32.AND P3, PT, R56, R6, PT ;  /* 0x000000063800720c */ /* 0x000fe20003f64070 */
[----:B------:R-:W-:Y:S01]  /*afc0*/  VIADD R3, R2, 0xef ;  /* 0x000000ef02037836 */ /* 0x000fe20000000000 */
[----:B------:R-:W-:Y:S01]  /*afd0*/  ISETP.GT.U32.AND P5, PT, R56, R16, PT ;  /* 0x000000103800720c */ /* 0x000fe20003fa4070 */
[----:B------:R-:W-:Y:S01]  /*afe0*/  @!P1 IMAD.IADD R12, R12, 0x1, -R56 ;  /* 0x000000010c0c9824 */ /* 0x000fe200078e0a38 */
[----:B------:R-:W-:Y:S01]  /*aff0*/  IABS R15, R5 ;  /* 0x00000005000f7213 */ /* 0x000fe20000000000 */
[----:B------:R-:W-:Y:S01]  /*b000*/  VIADD R7, R2, 0xf0 ;  /* 0x000000f002077836 */ /* 0x000fe20000000000 */
[----:B------:R-:W-:Y:S01]  /*b010*/  ISETP.GT.U32.AND P1, PT, R56, R4, PT ;  /* 0x000000043800720c */ /* 0x000fe20003f24070 */
[----:B------:R1:W-:Y:S01]  /*b020*/  STL [R1+0x6f8], R8 ;  /* 0x0006f80801007387 */ /* 0x0003e20000100800 */
[----:B------:R-:W-:Y:S01]  /*b030*/  IABS R14, R3 ;  /* 0x00000003000e7213 */ /* 0x000fe20000000000 */
[----:B------:R-:W-:Y:S01]  /*b040*/  IMAD.HI.U32 R11, R0, R15, RZ ;  /* 0x0000000f000b7227 */ /* 0x000fe200078e00ff */
[----:B------:R-:W-:-:S03]  /*b050*/  IABS R13, R7 ;  /* 0x00000007000d7213 */ /* 0x000fc60000000000 */
[----:B------:R-:W-:Y:S01]  /*b060*/  @!P3 IMAD.IADD R6, R6, 0x1, -R56 ;  /* 0x000000010606b824 */ /* 0x000fe200078e0a38 */
[----:B------:R-:W-:Y:S01]  /*b070*/  ISETP.GE.AND P3, PT, R9, RZ, PT ;  /* 0x000000ff0900720c */ /* 0x000fe20003f66270 */
[----:B------:R-:W-:Y:S01]  /*b080*/  IMAD.HI.U32 R9, R0, R14, RZ ;  /* 0x0000000e00097227 */ /* 0x000fe200078e00ff */
[----:B------:R-:W-:-:S03]  /*b090*/  IADD3 R11, -R11, RZ, RZ ;  /* 0x000000ff0b0b7210 */ /* 0x000fc60007ffe1ff */
[----:B-1----:R-:W-:Y:S02]  /*b0a0*/  IMAD.MOV.U32 R8, RZ, RZ, R12 ;  /* 0x000000ffff087224 */ /* 0x002fe400078e000c */
[----:B------:R-:W-:Y:S02]  /*b0b0*/  @!P5 IMAD.IADD R16, R16, 0x1, -R56 ;  /* 0x000000011010d824 */ /* 0x000fe400078e0a38 */
[----:B------:R-:W-:Y:S02]  /*b0c0*/  @!P4 IMAD.MOV R8, RZ, RZ, -R8 ;  /* 0x000000ffff08c224 */ /* 0x000fe400078e0a08 */
[----:B------:R-:W-:Y:S01]  /*b0d0*/  @!P1 IMAD.IADD R4, R4, 0x1, -R56 ;  /* 0x0000000104049824 */ /* 0x000fe200078e0a38 */
[----:B------:R-:W-:Y:S01]  /*b0e0*/  ISETP.GE.AND P1, PT, R5, RZ, PT ;  /* 0x000000ff0500720c */ /* 0x000fe20003f26270 */
[----:B------:R-:W-:Y:S01]  /*b0f0*/  IMAD.MOV R9, RZ, RZ, -R9 ;  /* 0x000000ffff097224 */ /* 0x000fe200078e0a09 */
[C---:B------:R-:W-:Y:S01]  /*b100*/  ISETP.GT.U32.AND P4, PT, R56.reuse, R16, PT ;  /* 0x000000103800720c */ /* 0x040fe20003f84070 */
[----:B------:R-:W-:Y:S01]  /*b110*/  IMAD R15, R56, R11, R15 ;  /* 0x0000000b380f7224 */ /* 0x000fe200078e020f */
[----:B------:R1:W-:Y:S01]  /*b120*/  STL [R1+0x710], R8 ;  /* 0x0007100801007387 */ /* 0x0003e20000100800 */
[----:B------:R-:W-:Y:S01]  /*b130*/  IMAD.HI.U32 R5, R0, R13, RZ ;  /* 0x0000000d00057227 */ /* 0x000fe200078e00ff */
[----:B------:R-:W-:-:S03]  /*b140*/  ISETP.GT.U32.AND P5, PT, R56, R4, PT ;  /* 0x000000043800720c */ /* 0x000fc60003fa4070 */
[C---:B------:R-:W-:Y:S02]  /*b150*/  IMAD R14, R56.reuse, R9, R14 ;  /* 0x00000009380e7224 */ /* 0x040fe400078e020e */
[----:B------:R-:W-:Y:S01]  /*b160*/  @!P2 IMAD.MOV R10, RZ, RZ, -R10 ;  /* 0x000000ffff0aa224 */ /* 0x000fe200078e0a0a */
[C---:B------:R-:W-:Y:S01]  /*b170*/  ISETP.GT.U32.AND P2, PT, R56.reuse, R15, PT ;  /* 0x0000000f3800720c */ /* 0x040fe20003f44070 */
[----:B------:R-:W-:Y:S02]  /*b180*/  IMAD.MOV R5, RZ, RZ, -R5 ;  /* 0x000000ffff057224 */ /* 0x000fe400078e0a05 */
[----:B-1----:R-:W-:Y:S01]  /*b190*/  IMAD.MOV.U32 R8, RZ, RZ, R6 ;  /* 0x000000ffff087224 */ /* 0x002fe200078e0006 */
[----:B------:R1:W-:Y:S01]  /*b1a0*/  STL [R1+0x728], R10 ;  /* 0x0007280a01007387 */ /* 0x0003e20000100800 */
[C---:B------:R-:W-:Y:S02]  /*b1b0*/  IMAD R13, R56.reuse, R5, R13 ;  /* 0x00000005380d7224 */ /* 0x040fe400078e020d */
[----:B------:R-:W-:Y:S01]  /*b1c0*/  @!P6 IMAD.MOV R8, RZ, RZ, -R8 ;  /* 0x000000ffff08e224 */ /* 0x000fe200078e0a08 */
[----:B------:R-:W-:Y:S01]  /*b1d0*/  ISETP.GT.U32.AND P6, PT, R56, R14, PT ;  /* 0x0000000e3800720c */ /* 0x000fe20003fc4070 */
[----:B------:R-:W-:-:S02]  /*b1e0*/  VIADD R6, R2, 0xf1 ;  /* 0x000000f102067836 */ /* 0x000fc40000000000 */
[--C-:B------:R-:W-:Y:S01]  /*b1f0*/  @!P4 IMAD.IADD R16, R16, 0x1, -R56.reuse ;  /* 0x000000011010c824 */ /* 0x100fe200078e0a38 */
[----:B------:R-:W-:Y:S01]  /*b200*/  ISETP.GT.U32.AND P4, PT, R56, R13, PT ;  /* 0x0000000d3800720c */ /* 0x000fe20003f84070 */
[--C-:B------:R-:W-:Y:S01]  /*b210*/  @!P2 IMAD.IADD R15, R15, 0x1, -R56.reuse ;  /* 0x000000010f0fa824 */ /* 0x100fe200078e0a38 */
[----:B------:R-:W-:Y:S01]  /*b220*/  IABS R5, R6 ;  /* 0x0000000600057213 */ /* 0x000fe20000000000 */
[--C-:B------:R-:W-:Y:S01]  /*b230*/  @!P5 IMAD.IADD R4, R4, 0x1, -R56.reuse ;  /* 0x000000010404d824 */ /* 0x100fe200078e0a38 */
[----:B-1----:R-:W-:Y:S01]  /*b240*/  IADD3 R10, R2, 0xf2, RZ ;  /* 0x000000f2020a7810 */ /* 0x002fe20007ffe0ff */
[----:B------:R1:W-:Y:S01]  /*b250*/  STL [R1+0x72c], R8 ;  /* 0x00072c0801007387 */ /* 0x0003e20000100800 */
[----:B------:R-:W-:Y:S01]  /*b260*/  ISETP.GE.AND P5, PT, R3, RZ, PT ;  /* 0x000000ff0300720c */ /* 0x000fe20003fa6270 */
[----:B------:R-:W-:Y:S01]  /*b270*/  IMAD.HI.U32 R9, R0, R5, RZ ;  /* 0x0000000500097227 */ /* 0x000fe200078e00ff */
[----:B------:R-:W-:Y:S02]  /*b280*/  IABS R3, R10 ;  /* 0x0000000a00037213 */ /* 0x000fe40000000000 */
[----:B------:R-:W-:Y:S01]  /*b290*/  ISETP.GE.AND P2, PT, R7, RZ, PT ;  /* 0x000000ff0700720c */ /* 0x000fe20003f46270 */
[----:B------:R-:W-:Y:S01]  /*b2a0*/  @!P6 IMAD.IADD R14, R14, 0x1, -R56 ;  /* 0x000000010e0ee824 */ /* 0x000fe200078e0a38 */
[----:B------:R-:W-:Y:S01]  /*b2b0*/  ISETP.GT.U32.AND P6, PT, R56, R15, PT ;  /* 0x0000000f3800720c */ /* 0x000fe20003fc4070 */
[----:B------:R-:W-:-:S02]  /*b2c0*/  IMAD.MOV R9, RZ, RZ, -R9 ;  /* 0x000000ffff097224 */ /* 0x000fc400078e0a09 */
[----:B------:R-:W-:Y:S01]  /*b2d0*/  @!P4 IMAD.IADD R13, R13, 0x1, -R56 ;  /* 0x000000010d0dc824 */ /* 0x000fe200078e0a38 */
[----:B------:R-:W-:Y:S01]  /*b2e0*/  ISETP.GT.U32.AND P4, PT, R56, R14, PT ;  /* 0x0000000e3800720c */ /* 0x000fe20003f84070 */
[----:B-1----:R-:W-:Y:S02]  /*b2f0*/  IMAD.MOV.U32 R8, RZ, RZ, R4 ;  /* 0x000000ffff087224 */ /* 0x002fe400078e0004 */
[----:B------:R-:W-:-:S04]  /*b300*/  IMAD.HI.U32 R4, R0, R3, RZ ;  /* 0x0000000300047227 */ /* 0x000fc800078e00ff */
[----:B------:R-:W-:Y:S01]  /*b310*/  IMAD R5, R56, R9, R5 ;  /* 0x0000000938057224 */ /* 0x000fe200078e0205 */
[C---:B------:R-:W-:Y:S01]  /*b320*/  IADD3 R9, R2.reuse, 0xf4, RZ ;  /* 0x000000f402097810 */ /* 0x040fe20007ffe0ff */
[----:B------:R-:W-:Y:S02]  /*b330*/  VIADD R7, R2, 0xf3 ;  /* 0x000000f302077836 */ /* 0x000fe40000000000 */
[----:B------:R-:W-:Y:S01]  /*b340*/  IMAD.MOV R4, RZ, RZ, -R4 ;  /* 0x000000ffff047224 */ /* 0x000fe200078e0a04 */
[----:B------:R-:W-:Y:S01]  /*b350*/  IABS R11, R9 ;  /* 0x00000009000b7213 */ /* 0x000fe20000000000 */
[--C-:B------:R-:W-:Y:S01]  /*b360*/  @!P6 IMAD.IADD R15, R15, 0x1, -R56.reuse ;  /* 0x000000010f0fe824 */ /* 0x100fe200078e0a38 */
[C---:B------:R-:W-:Y:S01]  /*b370*/  ISETP.GT.U32.AND P6, PT, R56.reuse, R5, PT ;  /* 0x000000053800720c */ /* 0x040fe20003fc4070 */
[----:B------:R-:W-:Y:S01]  /*b380*/  IMAD R3, R56, R4, R3 ;  /* 0x0000000438037224 */ /* 0x000fe200078e0203 */
[----:B------:R-:W-:Y:S01]  /*b390*/  IABS R17, R7 ;  /* 0x0000000700117213 */ /* 0x000fe20000000000 */
[----:B------:R-:W-:-:S02]  /*b3a0*/  @!P4 IMAD.IADD R14, R14, 0x1, -R56 ;  /* 0x000000010e0ec824 */ /* 0x000fc400078e0a38 */
[----:B------:R-:W-:Y:S01]  /*b3b0*/  @!P0 IMAD.MOV R8, RZ, RZ, -R8 ;  /* 0x000000ffff088224 */ /* 0x000fe200078e0a08 */
[----:B------:R-:W-:Y:S01]  /*b3c0*/  ISETP.GT.U32.AND P4, PT, R56, R3, PT ;  /* 0x000000033800720c */ /* 0x000fe20003f84070 */
[----:B------:R-:W-:Y:S01]  /*b3d0*/  IMAD.HI.U32 R18, R0, R17, RZ ;  /* 0x0000001100127227 */ /* 0x000fe200078e00ff */
[----:B------:R-:W-:Y:S02]  /*b3e0*/  ISETP.GT.U32.AND P0, PT, R56, R13, PT ;  /* 0x0000000d3800720c */ /* 0x000fe40003f04070 */
[----:B------:R1:W-:Y:S01]  /*b3f0*/  STL [R1+0x730], R8 ;  /* 0x0007300801007387 */ /* 0x0003e20000100800 */
[----:B------:R-:W-:Y:S02]  /*b400*/  IMAD.MOV R18, RZ, RZ, -R18 ;  /* 0x000000ffff127224 */ /* 0x000fe400078e0a12 */
[----:B------:R-:W-:Y:S01]  /*b410*/  @!P6 IMAD.IADD R5, R5, 0x1, -R56 ;  /* 0x000000010505e824 */ /* 0x000fe200078e0a38 */
[----:B------:R-:W-:Y:S01]  /*b420*/  ISETP.GE.AND P6, PT, R10, RZ, PT ;  /* 0x000000ff0a00720c */ /* 0x000fe20003fc6270 */
[----:B------:R-:W-:-:S02]  /*b430*/  IMAD R10, R56, R18, R17 ;  /* 0x00000012380a7224 */ /* 0x000fc400078e0211 */
[----:B------:R-:W-:Y:S02]  /*b440*/  @!P1 IMAD.MOV R15, RZ, RZ, -R15 ;  /* 0x000000ffff0f9224 */ /* 0x000fe400078e0a0f */
[----:B------:R-:W-:Y:S01]  /*b450*/  @!P4 IMAD.IADD R3, R3, 0x1, -R56 ;  /* 0x000000010303c824 */ /* 0x000fe200078e0a38 */
[----:B------:R-:W-:Y:S01]  /*b460*/  ISETP.GT.U32.AND P1, PT, R56, R10, PT ;  /* 0x0000000a3800720c */ /* 0x000fe20003f24070 */
[----:B-1----:R-:W-:Y:S02]  /*b470*/  IMAD.MOV.U32 R8, RZ, RZ, R16 ;  /* 0x000000ffff087224 */ /* 0x002fe400078e0010 */
[----:B------:R-:W-:Y:S01]  /*b480*/  VIADD R4, R2, 0xf5 ;  /* 0x000000f502047836 */ /* 0x000fe20000000000 */
[----:B------:R-:W-:Y:S01]  /*b490*/  ISETP.GT.U32.AND P4, PT, R56, R3, PT ;  /* 0x000000033800720c */ /* 0x000fe20003f84070 */
[----:B------:R-:W-:Y:S01]  /*b4a0*/  @!P0 IMAD.IADD R13, R13, 0x1, -R56 ;  /* 0x000000010d0d8824 */ /* 0x000fe200078e0a38 */
[----:B------:R-:W-:Y:S01]  /*b4b0*/  @!P3 IADD3 R8, -R8, RZ, RZ ;  /* 0x000000ff0808b210 */ /* 0x000fe20007ffe1ff */
[----:B------:R-:W-:Y:S01]  /*b4c0*/  IMAD.HI.U32 R12, R0, R11, RZ ;  /* 0x0000000b000c7227 */ /* 0x000fe200078e00ff */
[----:B------:R-:W-:-:S02]  /*b4d0*/  ISETP.GT.U32.AND P3, PT, R56, R5, PT ;  /* 0x000000053800720c */ /* 0x000fc40003f64070 */
[----:B------:R-:W-:Y:S01]  /*b4e0*/  ISETP.GE.AND P0, PT, R6, RZ, PT ;  /* 0x000000ff0600720c */ /* 0x000fe20003f06270 */
[----:B------:R1:W-:Y:S01]  /*b4f0*/  STL [R1+0x70c], R8 ;  /* 0x00070c0801007387 */ /* 0x0003e20000100800 */
[----:B------:R-:W-:Y:S01]  /*b500*/  IABS R6, R4 ;  /* 0x0000000400067213 */ /* 0x000fe20000000000 */
[----:B------:R-:W-:Y:S01]  /*b510*/  @!P5 IMAD.MOV R14, RZ, RZ, -R14 ;  /* 0x000000ffff0ed224 */ /* 0x000fe200078e0a0e */
[----:B------:R-:W-:Y:S01]  /*b520*/  ISETP.GE.AND P5, PT, R7, RZ, PT ;  /* 0x000000ff0700720c */ /* 0x000fe20003fa6270 */
[----:B------:R-:W-:Y:S01]  /*b530*/  IMAD.MOV R12, RZ, RZ, -R12 ;  /* 0x000000ffff0c7224 */ /* 0x000fe200078e0a0c */
[----:B------:R-:W-:Y:S01]  /*b540*/  STL [R1+0x714], R15 ;  /* 0x0007140f01007387 */ /* 0x000fe20000100800 */
[----:B------:R-:W-:Y:S02]  /*b550*/  VIADD R7, R2, 0xf6 ;  /* 0x000000f602077836 */ /* 0x000fe40000000000 */
[----:B------:R-:W-:Y:S01]  /*b560*/  @!P1 IMAD.IADD R10, R10, 0x1, -R56 ;  /* 0x000000010a0a9824 */ /* 0x000fe200078e0a38 */
[----:B------:R-:W-:Y:S01]  /*b570*/  STL [R1+0x718], R14 ;  /* 0x0007180e01007387 */ /* 0x000fe20000100800 */
[----:B-1----:R-:W-:-:S02]  /*b580*/  IMAD.MOV.U32 R8, RZ, RZ, R13 ;  /* 0x000000ffff087224 */ /* 0x002fc400078e000d */
[----:B------:R-:W-:Y:S01]  /*b590*/  @!P3 IMAD.IADD R5, R5, 0x1, -R56 ;  /* 0x000000010505b824 */ /* 0x000fe200078e0a38 */
[----:B------:R-:W-:Y:S01]  /*b5a0*/  ISETP.GE.AND P3, PT, R4, RZ, PT ;  /* 0x000000ff0400720c */ /* 0x000fe20003f66270 */
[----:B------:R-:W-:Y:S01]  /*b5b0*/  @!P2 IMAD.MOV R8, RZ, RZ, -R8 ;  /* 0x000000ffff08a224 */ /* 0x000fe200078e0a08 */
[----:B------:R-:W-:Y:S01]  /*b5c0*/  ISETP.GE.AND P2, PT, R9, RZ, PT ;  /* 0x000000ff0900720c */ /* 0x000fe20003f46270 */
[----:B------:R-:W-:Y:S01]  /*b5d0*/  IMAD.HI.U32 R9, R0, R6, RZ ;  /* 0x0000000600097227 */ /* 0x000fe200078e00ff */
[C---:B------:R-:W-:Y:S02]  /*b5e0*/  ISETP.GT.U32.AND P1, PT, R56.reuse, R10, PT ;  /* 0x0000000a3800720c */ /* 0x040fe40003f24070 */
[----:B------:R1:W-:Y:S01]  /*b5f0*/  STL [R1+0x720], R8 ;  /* 0x0007200801007387 */ /* 0x0003e20000100800 */
[C---:B------:R-:W-:Y:S01]  /*b600*/  IMAD R11, R56.reuse, R12, R11 ;  /* 0x0000000c380b7224 */ /* 0x040fe200078e020b */
[----:B------:R-:W-:Y:S01]  /*b610*/  MOV R13, R5 ;  /* 0x00000005000d7202 */ /* 0x000fe20000000f00 */
[----:B------:R-:W-:Y:S01]  /*b620*/  IMAD.MOV R4, RZ, RZ, -R9 ;  /* 0x000000ffff047224 */ /* 0x000fe200078e0a09 */
[----:B------:R-:W-:Y:S01]  /*b630*/  IABS R9, R7 ;  /* 0x0000000700097213 */ /* 0x000fe20000000000 */
[----:B------:R-:W-:Y:S01]  /*b640*/  @!P4 IMAD.IADD R3, R3, 0x1, -R56 ;  /* 0x000000010303c824 */ /* 0x000fe200078e0a38 */
[C---:B------:R-:W-:Y:S01]  /*b650*/  ISETP.GT.U32.AND P4, PT, R56.reuse, R11, PT ;  /* 0x0000000b3800720c */ /* 0x040fe20003f84070 */
[----:B------:R-:W-:-:S02]  /*b660*/  IMAD R4, R56, R4, R6 ;  /* 0x0000000438047224 */ /* 0x000fc400078e0206 */
[----:B------:R-:W-:Y:S02]  /*b670*/  IMAD.MOV.U32 R6, RZ, RZ, R9 ;  /* 0x000000ffff067224 */ /* 0x000fe400078e0009 */
[----:B-1----:R-:W-:Y:S02]  /*b680*/  IMAD.MOV.U32 R8, RZ, RZ, R3 ;  /* 0x000000ffff087224 */ /* 0x002fe400078e0003 */
[----:B------:R-:W-:Y:S01]  /*b690*/  @!P0 IMAD.MOV R13, RZ, RZ, -R13 ;  /* 0x000000ffff0d8224 */ /* 0x000fe200078e0a0d */
[----:B------:R-:W-:Y:S01]  /*b6a0*/  ISETP.GE.AND P0, PT, R7, RZ, PT ;  /* 0x000000ff0700720c */ /* 0x000fe20003f06270 */
[----:B------:R-:W-:Y:S01]  /*b6b0*/  @!P6 IMAD.MOV R8, RZ, RZ, -R8 ;  /* 0x000000ffff08e224 */ /* 0x000fe200078e0a08 */
[----:B------:R-:W-:Y:S01]  /*b6c0*/  ISETP.GT.U32.AND P6, PT, R56, R4, PT ;  /* 0x000000043800720c */ /* 0x000fe20003fc4070 */
[----:B------:R-:W-:Y:S01]  /*b6d0*/  IMAD.HI.U32 R7, R0, R6, RZ ;  /* 0x0000000600077227 */ /* 0x000fe200078e00ff */
[----:B------:R-:W-:Y:S03]  /*b6e0*/  STL [R1+0x748], R13 ;  /* 0x0007480d01007387 */ /* 0x000fe60000100800 */
[----:B------:R-:W-:Y:S01]  /*b6f0*/  IMAD.MOV R7, RZ, RZ, -R7 ;  /* 0x000000ffff077224 */ /* 0x000fe200078e0a07 */
[----:B------:R1:W-:Y:S01]  /*b700*/  STL [R1+0x758], R8 ;  /* 0x0007580801007387 */ /* 0x0003e20000100800 */
[----:B------:R-:W-:-:S02]  /*b710*/  @!P1 IMAD.IADD R10, R10, 0x1, -R56 ;  /* 0x000000010a0a9824 */ /* 0x000fc400078e0a38 */
[----:B------:R-:W-:Y:S02]  /*b720*/  @!P4 IMAD.IADD R11, R11, 0x1, -R56 ;  /* 0x000000010b0bc824 */ /* 0x000fe400078e0a38 */
[----:B------:R-:W-:Y:S02]  /*b730*/  IMAD R6, R56, R7, R6 ;  /* 0x0000000738067224 */ /* 0x000fe400078e0206 */
[----:B------:R-:W-:Y:S01]  /*b740*/  @!P6 IMAD.IADD R4, R4, 0x1, -R56 ;  /* 0x000000010404e824 */ /* 0x000fe200078e0a38 */
[----:B------:R-:W-:Y:S01]  /*b750*/  ISETP.GT.U32.AND P4, PT, R56, R11, PT ;  /* 0x0000000b3800720c */ /* 0x000fe20003f84070 */
[----:B------:R-:W-:Y:S02]  /*b760*/  VIADD R5, R2, 0xf7 ;  /* 0x000000f702057836 */ /* 0x000fe40000000000 */
[----:B-1----:R-:W-:Y:S01]  /*b770*/  IMAD.MOV.U32 R8, RZ, RZ, R10 ;  /* 0x000000ffff087224 */ /* 0x002fe200078e000a */
[----:B------:R-:W-:Y:S01]  /*b780*/  ISETP.GT.U32.AND P6, PT, R56, R4, PT ;  /* 0x000000043800720c */ /* 0x000fe20003fc4070 */
[----:B------:R-:W-:Y:S01]  /*b790*/  VIADD R3, R2, 0xf8 ;  /* 0x000000f802037836 */ /* 0x000fe20000000000 */
[----:B------:R-:W-:Y:S01]  /*b7a0*/  IABS R9, R5 ;  /* 0x0000000500097213 */ /* 0x000fe20000000000 */
[----:B------:R-:W-:Y:S01]  /*b7b0*/  @!P5 IMAD.MOV R8, RZ, RZ, -R8 ;  /* 0x000000ffff08d224 */ /* 0x000fe200078e0a08 */
[----:B------:R-:W-:Y:S01]  /*b7c0*/  ISETP.GT.U32.AND P5, PT, R56, R6, PT ;  /* 0x000000063800720c */ /* 0x000fe20003fa4070 */
[----:B------:R-:W-:Y:S01]  /*b7d0*/  VIADD R17, R2, 0x100 ;  /* 0x0000010002117836 */ /* 0x000fe20000000000 */
[----:B------:R-:W-:Y:S01]  /*b7e0*/  ISETP.GE.AND P1, PT, R5, RZ, PT ;  /* 0x000000ff0500720c */ /* 0x000fe20003f26270 */
[----:B------:R-:W-:Y:S01]  /*b7f0*/  IMAD.HI.U32 R12, R0, R9, RZ ;  /* 0x00000009000c7227 */ /* 0x000fe200078e00ff */
[----:B------:R-:W-:Y:S01]  /*b800*/  IADD3 R5, R2, 0xf9, RZ ;  /* 0x000000f902057810 */ /* 0x000fe20007ffe0ff */
[----:B------:R1:W-:Y:S01]  /*b810*/  STL [R1+0x768], R8 ;  /* 0x0007680801007387 */ /* 0x0003e20000100800 */
[----:B------:R-:W-:Y:S01]  /*b820*/  IABS R7, R3 ;  /* 0x0000000300077213 */ /* 0x000fe20000000000 */
[----:B------:R-:W-:Y:S01]  /*b830*/  @!P4 IMAD.IADD R11, R11, 0x1, -R56 ;  /* 0x000000010b0bc824 */ /* 0x000fe200078e0a38 */
[----:B------:R-:W-:Y:S01]  /*b840*/  ISETP.GE.AND P4, PT, R3, RZ, PT ;  /* 0x000000ff0300720c */ /* 0x000fe20003f86270 */
[----:B------:R-:W-:Y:S01]  /*b850*/  IMAD.MOV R12, RZ, RZ, -R12 ;  /* 0x000000ffff0c7224 */ /* 0x000fe200078e0a0c */
[----:B------:R-:W-:Y:S01]  /*b860*/  IABS R3, R5 ;  /* 0x0000000500037213 */ /* 0x000fe20000000000 */
[----:B------:R-:W-:Y:S01]  /*b870*/  IMAD.HI.U32 R10, R0, R7, RZ ;  /* 0x00000007000a7227 */ /* 0x000fe200078e00ff */
[----:B------:R-:W-:-:S02]  /*b880*/  @!P6 IADD3 R4, R4, -R56, RZ ;  /* 0x800000380404e210 */ /* 0x000fc40007ffe0ff */
[----:B------:R-:W-:Y:S01]  /*b890*/  ISETP.GE.AND P6, PT, R5, RZ, PT ;  /* 0x000000ff0500720c */ /* 0x000fe20003fc6270 */
[----:B------:R-:W-:Y:S02]  /*b8a0*/  @!P5 IMAD.IADD R6, R6, 0x1, -R56 ;  /* 0x000000010606d824 */ /* 0x000fe400078e0a38 */
[----:B------:R-:W-:-:S03]  /*b8b0*/  IMAD.HI.U32 R5, R0, R3, RZ ;  /* 0x0000000300057227 */ /* 0x000fc600078e00ff */
[C---:B------:R-:W-:Y:S01]  /*b8c0*/  ISETP.GT.U32.AND P5, PT, R56.reuse, R6, PT ;  /* 0x000000063800720c */ /* 0x040fe20003fa4070 */
[----:B-1----:R-:W-:Y:S02]  /*b8d0*/  IMAD.MOV.U32 R8, RZ, RZ, R11 ;  /* 0x000000ffff087224 */ /* 0x002fe400078e000b */
[----:B------:R-:W-:Y:S02]  /*b8e0*/  IMAD.MOV R5, RZ, RZ, -R5 ;  /* 0x000000ffff057224 */ /* 0x000fe400078e0a05 */
[----:B------:R-:W-:Y:S02]  /*b8f0*/  IMAD R9, R56, R12, R9 ;  /* 0x0000000c38097224 */ /* 0x000fe400078e0209 */
[----:B------:R-:W-:Y:S02]  /*b900*/  VIADD R11, R2, 0xfa ;  /* 0x000000fa020b7836 */ /* 0x000fe40000000000 */
[----:B------:R-:W-:Y:S01]  /*b910*/  @!P2 IMAD.MOV R8, RZ, RZ, -R8 ;  /* 0x000000ffff08a224 */ /* 0x000fe200078e0a08 */
[C---:B------:R-:W-:Y:S01]  /*b920*/  ISETP.GT.U32.AND P2, PT, R56.reuse, R9, PT ;  /* 0x000000093800720c */ /* 0x040fe20003f44070 */
[----:B------:R-:W-:Y:S01]  /*b930*/  IMAD R3, R56, R5, R3 ;  /* 0x0000000538037224 */ /* 0x000fe200078e0203 */
[----:B------:R-:W-:Y:S01]  /*b940*/  IABS R13, R11 ;  /* 0x0000000b000d7213 */ /* 0x000fe20000000000 */
[----:B------:R-:W-:Y:S01]  /*b950*/  IMAD.MOV R10, RZ, RZ, -R10 ;  /* 0x000000ffff0a7224 */ /* 0x000fe200078e0a0a */
[----:B------:R1:W-:Y:S01]  /*b960*/  STL [R1+0x760], R8 ;  /* 0x0007600801007387 */ /* 0x0003e20000100800 */
[----:B------:R-:W-:Y:S01]  /*b970*/  @!P5 IMAD.IADD R6, R6, 0x1, -R56 ;  /* 0x000000010606d824 */ /* 0x000fe200078e0a38 */
[C---:B------:R-:W-:Y:S01]  /*b980*/  ISETP.GT.U32.AND P5, PT, R56.reuse, R3, PT ;  /* 0x000000033800720c */ /* 0x040fe20003fa4070 */
[----:B------:R-:W-:-:S02]  /*b990*/  IMAD R7, R56, R10, R7 ;  /* 0x0000000a38077224 */ /* 0x000fc400078e0207 */
[----:B------:R-:W-:-:S04]  /*b9a0*/  IMAD.HI.U32 R14, R0, R13, RZ ;  /* 0x0000000d000e7227 */ /* 0x000fc800078e00ff */
[----:B------:R-:W-:Y:S02]  /*b9b0*/  IMAD.MOV R14, RZ, RZ, -R14 ;  /* 0x000000ffff0e7224 */ /* 0x000fe400078e0a0e */
[----:B-1----:R-:W-:Y:S02]  /*b9c0*/  IMAD.MOV.U32 R8, RZ, RZ, R4 ;  /* 0x000000ffff087224 */ /* 0x002fe400078e0004 */
[----:B------:R-:W-:Y:S02]  /*b9d0*/  VIADD R4, R2, 0xfb ;  /* 0x000000fb02047836 */ /* 0x000fe40000000000 */
[----:B------:R-:W-:Y:S01]  /*b9e0*/  @!P3 IMAD.MOV R8, RZ, RZ, -R8 ;  /* 0x000000ffff08b224 */ /* 0x000fe200078e0a08 */
[C---:B------:R-:W-:Y:S01]  /*b9f0*/  ISETP.GT.U32.AND P3, PT, R56.reuse, R7, PT ;  /* 0x000000073800720c */ /* 0x040fe20003f64070 */
[--C-:B------:R-:W-:Y:S01]  /*ba00*/  @!P2 IMAD.IADD R9, R9, 0x1, -R56.reuse ;  /* 0x000000010909a824 */ /* 0x100fe200078e0a38 */
[----:B------:R-:W-:Y:S01]  /*ba10*/  IABS R12, R4 ;  /* 0x00000004000c7213 */ /* 0x000fe20000000000 */
[C---:B------:R-:W-:Y:S01]  /*ba20*/  IMAD R13, R56.reuse, R14, R13 ;  /* 0x0000000e380d7224 */ /* 0x040fe200078e020d */
[----:B------:R1:W-:Y:S01]  /*ba30*/  STL [R1+0x764], R8 ;  /* 0x0007640801007387 */ /* 0x0003e20000100800 */
[----:B------:R-:W-:Y:S01]  /*ba40*/  @!P5 IMAD.IADD R3, R3, 0x1, -R56 ;  /* 0x000000010303d824 */ /* 0x000fe200078e0a38 */
[----:B------:R-:W-:Y:S01]  /*ba50*/  ISETP.GT.U32.AND P2, PT, R56, R9, PT ;  /* 0x000000093800720c */ /* 0x000fe20003f44070 */
[----:B------:R-:W-:-:S02]  /*ba60*/  VIADD R5, R2, 0xfc ;  /* 0x000000fc02057836 */ /* 0x000fc40000000000 */
[----:B------:R-:W-:Y:S01]  /*ba70*/  VIADD R15, R2, 0x101 ;  /* 0x00000101020f7836 */ /* 0x000fe20000000000 */
[----:B------:R-:W-:Y:S01]  /*ba80*/  ISETP.GT.U32.AND P5, PT, R56, R3, PT ;  /* 0x000000033800720c */ /* 0x000fe20003fa4070 */
[C---:B------:R-:W-:Y:S01]  /*ba90*/  VIADD R64, R2.reuse, 0x1f7 ;  /* 0x000001f702407836 */ /* 0x040fe20000000000 */
[----:B------:R-:W-:Y:S01]  /*baa0*/  IABS R10, R5 ;  /* 0x00000005000a7213 */ /* 0x000fe20000000000 */
[----:B------:R-:W-:Y:S01]  /*bab0*/  VIADD R62, R2, 0x1f8 ;  /* 0x000001f8023e7836 */ /* 0x000fe20000000000 */
[----:B------:R-:W-:Y:S01]  /*bac0*/  @!P3 IADD3 R7, R7, -R56, RZ ;  /* 0x800000380707b210 */ /* 0x000fe20007ffe0ff */
[----:B-1----:R-:W-:Y:S01]  /*bad0*/  IMAD.MOV.U32 R8, RZ, RZ, R6 ;  /* 0x000000ffff087224 */ /* 0x002fe200078e0006 */
[----:B------:R-:W-:Y:S01]  /*bae0*/  IABS R53, R64 ;  /* 0x0000004000357213 */ /* 0x000fe20000000000 */
[----:B------:R-:W-:Y:S01]  /*baf0*/  IMAD.HI.U32 R6, R0, R12, RZ ;  /* 0x0000000c00067227 */ /* 0x000fe200078e00ff */
[C---:B------:R-:W-:Y:S02]  /*bb00*/  ISETP.GT.U32.AND P3, PT, R56.reuse, R7, PT ;  /* 0x000000073800720c */ /* 0x040fe40003f64070 */
[----:B------:R-:W-:Y:S01]  /*bb10*/  IABS R50, R62 ;  /* 0x0000003e00327213 */ /* 0x000fe20000000000 */
[----:B------:R-:W-:Y:S01]  /*bb20*/  @!P0 IMAD.MOV R8, RZ, RZ, -R8 ;  /* 0x000000ffff088224 */ /* 0x000fe200078e0a08 */
[----:B------:R-:W-:Y:S01]  /*bb30*/  ISETP.GT.U32.AND P0, PT, R56, R13, PT ;  /* 0x0000000d3800720c */ /* 0x000fe20003f04070 */
[----:B------:R-:W-:-:S02]  /*bb40*/  IMAD.MOV R6, RZ, RZ, -R6 ;  /* 0x000000ffff067224 */ /* 0x000fc400078e0a06 */
[----:B------:R-:W-:Y:S01]  /*bb50*/  @!P2 IMAD.IADD R9, R9, 0x1, -R56 ;  /* 0x000000010909a824 */ /* 0x000fe200078e0a38 */
[----:B------:R1:W-:Y:S01]  /*bb60*/  STL [R1+0x724], R8 ;  /* 0x0007240801007387 */ /* 0x0003e20000100800 */
[C---:B------:R-:W-:Y:S01]  /*bb70*/  IMAD R12, R56.reuse, R6, R12 ;  /* 0x00000006380c7224 */ /* 0x040fe200078e020c */
[----:B------:R-:W-:Y:S01]  /*bb80*/  ISETP.GE.AND P2, PT, R11, RZ, PT ;  /* 0x000000ff0b00720c */ /* 0x000fe20003f46270 */
[--C-:B------:R-:W-:Y:S02]  /*bb90*/  @!P5 IMAD.IADD R3, R3, 0x1, -R56.reuse ;  /* 0x000000010303d824 */ /* 0x100fe400078e0a38 */
[----:B------:R-:W-:Y:S01]  /*bba0*/  @!P3 IMAD.IADD R7, R7, 0x1, -R56 ;  /* 0x000000010707b824 */ /* 0x000fe200078e0a38 */
[----:B------:R-:W-:Y:S01]  /*bbb0*/  ISETP.GT.U32.AND P5, PT, R56, R12, PT ;  /* 0x0000000c3800720c */ /* 0x000fe20003fa4070 */
[C---:B------:R-:W-:Y:S01]  /*bbc0*/  VIADD R6, R2.reuse, 0xfe ;  /* 0x000000fe02067836 */ /* 0x040fe20000000000 */
[----:B------:R-:W-:Y:S01]  /*bbd0*/  ISETP.GE.AND P3, PT, R5, RZ, PT ;  /* 0x000000ff0500720c */ /* 0x000fe20003f66270 */
[----:B------:R-:W-:Y:S01]  /*bbe0*/  VIADD R5, R2, 0xfd ;  /* 0x000000fd02057836 */ /* 0x000fe20000000000 */
[----:B------:R-:W-:Y:S01]  /*bbf0*/  @!P0 IADD3 R13, R13, -R56, RZ ;  /* 0x800000380d0d8210 */ /* 0x000fe20007ffe0ff */
[----:B-1----:R-:W-:-:S02]  /*bc00*/  IMAD.MOV.U32 R8, RZ, RZ, R9 ;  /* 0x000000ffff087224 */ /* 0x002fc400078e0009 */
[----:B------:R-:W-:Y:S01]  /*bc10*/  IMAD.MOV.U32 R11, RZ, RZ, R7 ;  /* 0x000000ffff0b7224 */ /* 0x000fe200078e0007 */
[----:B------:R-:W-:Y:S01]  /*bc20*/  ISETP.GT.U32.AND P0, PT, R56, R13, PT ;  /* 0x0000000d3800720c */ /* 0x000fe20003f04070 */
[----:B------:R-:W-:Y:S01]  /*bc30*/  @!P1 IMAD.MOV R8, RZ, RZ, -R8 ;  /* 0x000000ffff089224 */ /* 0x000fe200078e0a08 */
[----:B------:R-:W-:Y:S01]  /*bc40*/  ISETP.GE.AND P1, PT, R4, RZ, PT ;  /* 0x000000ff0400720c */ /* 0x000fe20003f26270 */
[----:B------:R-:W-:Y:S01]  /*bc50*/  @!P4 IMAD.MOV R11, RZ, RZ, -R11 ;  /* 0x000000ffff0bc224 */ /* 0x000fe200078e0a0b */
[----:B------:R-:W-:Y:S01]  /*bc60*/  ISETP.GE.AND P4, PT, R5, RZ, PT ;  /* 0x000000ff0500720c */ /* 0x000fe20003f86270 */
[----:B------:R-:W-:Y:S01]  /*bc70*/  IMAD.HI.U32 R9, R0, R10, RZ ;  /* 0x0000000a00097227 */ /* 0x000fe200078e00ff */
[----:B------:R1:W-:Y:S01]  /*bc80*/  STL [R1+0x73c], R8 ;  /* 0x00073c0801007387 */ /* 0x0003e20000100800 */
[----:B------:R-:W-:Y:S02]  /*bc90*/  IABS R5, R5 ;  /* 0x0000000500057213 */ /* 0x000fe40000000000 */
[----:B------:R-:W-:Y:S01]  /*bca0*/  @!P5 IMAD.IADD R12, R12, 0x1, -R56 ;  /* 0x000000010c0cd824 */ /* 0x000fe200078e0a38 */
[----:B------:R2:W-:Y:S01]  /*bcb0*/  STL [R1+0x74c], R11 ;  /* 0x00074c0b01007387 */ /* 0x0005e20000100800 */
[----:B------:R-:W-:-:S02]  /*bcc0*/  IMAD.MOV R9, RZ, RZ, -R9 ;  /* 0x000000ffff097224 */ /* 0x000fc400078e0a09 */
[----:B------:R-:W-:Y:S01]  /*bcd0*/  @!P0 IADD3 R13, R13, -R56, RZ ;  /* 0x800000380d0d8210 */ /* 0x000fe20007ffe0ff */
[----:B------:R-:W-:Y:S01]  /*bce0*/  IMAD.HI.U32 R14, R0, R5, RZ ;  /* 0x00000005000e7227 */ /* 0x000fe200078e00ff */
[----:B------:R-:W-:-:S03]  /*bcf0*/  ISETP.GT.U32.AND P5, PT, R56, R12, PT ;  /* 0x0000000c3800720c */ /* 0x000fc60003fa4070 */
[----:B-1----:R-:W-:Y:S01]  /*bd00*/  IMAD.MOV.U32 R8, RZ, RZ, R3 ;  /* 0x000000ffff087224 */ /* 0x002fe200078e0003 */
[----:B------:R-:W-:Y:S01]  /*bd10*/  IABS R3, R17 ;  /* 0x0000001100037213 */ /* 0x000fe20000000000 */
[----:B------:R-:W-:Y:S02]  /*bd20*/  IMAD R10, R56, R9, R10 ;  /* 0x00000009380a7224 */ /* 0x000fe400078e020a */
[----:B------:R-:W-:Y:S01]  /*bd30*/  @!P6 IMAD.MOV R8, RZ, RZ, -R8 ;  /* 0x000000ffff08e224 */ /* 0x000fe200078e0a08 */
[----:B------:R-:W-:Y:S01]  /*bd40*/  ISETP.GE.AND P6, PT, R6, RZ, PT ;  /* 0x000000ff0600720c */ /* 0x000fe20003fc6270 */
[----:B------:R-:W-:Y:S01]  /*bd50*/  VIADD R4, R2, 0xff ;  /* 0x000000ff02047836 */ /* 0x000fe20000000000 */
[----:B------:R-:W-:Y:S01]  /*bd60*/  IABS R6, R6 ;  /* 0x0000000600067213 */ /* 0x000fe20000000000 */
[----:B------:R-:W-:Y:S01]  /*bd70*/  IMAD.HI.U32 R9, R0, R3, RZ ;  /* 0x0000000300097227 */ /* 0x000fe200078e00ff */
[----:B------:R1:W-:Y:S02]  /*bd80*/  STL [R1+0x754], R8 ;  /* 0x0007540801007387 */ /* 0x0003e40000100800 */
[----:B------:R-:W-:Y:S01]  /*bd90*/  ISETP.GE.AND P0, PT, R4, RZ, PT ;  /* 0x000000ff0400720c */ /* 0x000fe20003f06270 */
[----:B--2---:R-:W-:Y:S01]  /*bda0*/  IMAD.HI.U32 R11, R0, R6, RZ ;  /* 0x00000006000b7227 */ /* 0x004fe200078e00ff */
[----:B------:R-:W-:-:S03]  /*bdb0*/  IABS R4, R4 ;  /* 0x0000000400047213 */ /* 0x000fc60000000000 */
[----:B------:R-:W-:Y:S02]  /*bdc0*/  IMAD.MOV R11, RZ, RZ, -R11 ;  /* 0x000000ffff0b7224 */ /* 0x000fe400078e0a0b */
[----:B------:R-:W-:Y:S02]  /*bdd0*/  @!P5 IMAD.IADD R12, R12, 0x1, -R56 ;  /* 0x000000010c0cd824 */ /* 0x000fe400078e0a38 */
[----:B-1----:R-:W-:Y:S02]  /*bde0*/  IMAD.MOV.U32 R8, RZ, RZ, R13 ;  /* 0x000000ffff087224 */ /* 0x002fe400078e000d */
[----:B------:R-:W-:Y:S02]  /*bdf0*/  IMAD.MOV R13, RZ, RZ, -R14 ;  /* 0x000000ffff0d7224 */ /* 0x000fe400078e0a0e */
[----:B------:R-:W-:Y:S01]  /*be00*/  @!P2 IMAD.MOV R8, RZ, RZ, -R8 ;  /* 0x000000ffff08a224 */ /* 0x000fe200078e0a08 */
[C---:B------:R-:W-:Y:S01]  /*be10*/  ISETP.GT.U32.AND P2, PT, R56.reuse, R10, PT ;  /* 0x0000000a3800720c */ /* 0x040fe20003f44070 */
[----:B------:R-:W-:-:S02]  /*be20*/  IMAD R5, R56, R13, R5 ;  /* 0x0000000d38057224 */ /* 0x000fc400078e0205 */
[C---:B------:R-:W-:Y:S01]  /*be30*/  IMAD R6, R56.reuse, R11, R6 ;  /* 0x0000000b38067224 */ /* 0x040fe200078e0206 */
[----:B------:R1:W-:Y:S01]  /*be40*/  STL [R1+0x750], R8 ;  /* 0x0007500801007387 */ /* 0x0003e20000100800 */
[----:B------:R-:W-:Y:S01]  /*be50*/  IMAD.MOV R9, RZ, RZ, -R9 ;  /* 0x000000ffff097224 */ /* 0x000fe200078e0a09 */
[----:B------:R-:W-:Y:S01]  /*be60*/  ISETP.GT.U32.AND P5, PT, R56, R5, PT ;  /* 0x000000053800720c */ /* 0x000fe20003fa4070 */
[----:B------:R-:W-:Y:S01]  /*be70*/  IMAD.HI.U32 R7, R0, R4, RZ ;  /* 0x0000000400077227 */ /* 0x000fe200078e00ff */
[----:B------:R-:W-:-:S03]  /*be80*/  IADD3 R11, R2, 0x102, RZ ;  /* 0x00000102020b7810 */ /* 0x000fc60007ffe0ff */
[----:B------:R-:W-:Y:S01]  /*be90*/  IMAD R3, R56, R9, R3 ;  /* 0x0000000938037224 */ /* 0x000fe200078e0203 */
[----:B------:R-:W-:Y:S01]  /*bea0*/  IABS R9, R15 ;  /* 0x0000000f00097213 */ /* 0x000fe20000000000 */
[----:B------:R-:W-:Y:S01]  /*beb0*/  @!P2 IMAD.IADD R10, R10, 0x1, -R56 ;  /* 0x000000010a0aa824 */ /* 0x000fe200078e0a38 */
[C---:B------:R-:W-:Y:S01]  /*bec0*/  ISETP.GT.U32.AND P2, PT, R56.reuse, R6, PT ;  /* 0x000000063800720c */ /* 0x040fe20003f44070 */
[----:B-1----:R-:W-:Y:S01]  /*bed0*/  IMAD.MOV.U32 R8, RZ, RZ, R12 ;  /* 0x000000ffff087224 */ /* 0x002fe200078e000c */
[----:B------:R-:W-:Y:S01]  /*bee0*/  IABS R13, R11 ;  /* 0x0000000b000d7213 */ /* 0x000fe20000000000 */
[----:B------:R-:W-:Y:S02]  /*bef0*/  IMAD.MOV R7, RZ, RZ, -R7 ;  /* 0x000000ffff077224 */ /* 0x000fe400078e0a07 */
[----:B------:R-:W-:Y:S01]  /*bf00*/  @!P5 IMAD.IADD R5, R5, 0x1, -R56 ;  /* 0x000000010505d824 */ /* 0x000fe200078e0a38 */
[----:B------:R-:W-:Y:S01]  /*bf10*/  ISETP.GT.U32.AND P5, PT, R56, R10, PT ;  /* 0x0000000a3800720c */ /* 0x000fe20003fa4070 */
[----:B------:R-:W-:-:S02]  /*bf20*/  @!P1 IMAD.MOV R8, RZ, RZ, -R8 ;  /* 0x000000ffff089224 */ /* 0x000fc400078e0a08 */
[C---:B------:R-:W-:Y:S01]  /*bf30*/  IMAD R4, R56.reuse, R7, R4 ;  /* 0x0000000738047224 */ /* 0x040fe200078e0204 */
[----:B------:R-:W-:Y:S01]  /*bf40*/  ISETP.GT.U32.AND P1, PT, R56, R5, PT ;  /* 0x000000053800720c */ /* 0x000fe20003f24070 */
[----:B------:R-:W-:Y:S01]  /*bf50*/  IMAD.HI.U32 R20, R0, R9, RZ ;  /* 0x0000000900147227 */ /* 0x000fe200078e00ff */
[----:B------:R1:W-:Y:S03]  /*bf60*/  STL [R1+0x71c], R8 ;  /* 0x00071c0801007387 */ /* 0x0003e60000100800 */
[----:B------:R-:W-:Y:S02]  /*bf70*/  @!P2 IMAD.IADD R6, R6, 0x1, -R56 ;  /* 0x000000010606a824 */ /* 0x000fe400078e0a38 */
[----:B------:R-:W-:Y:S02]  /*bf80*/  IMAD.MOV R20, RZ, RZ, -R20 ;  /* 0x000000ffff147224 */ /* 0x000fe400078e0a14 */
[----:B------:R-:W-:Y:S01]  /*bf90*/  @!P5 IADD3 R10, R10, -R56, RZ ;  /* 0x800000380a0ad210 */ /* 0x000fe20007ffe0ff */
[----:B------:R-:W-:Y:S01]  /*bfa0*/  IMAD.HI.U32 R18, R0, R13, RZ ;  /* 0x0000000d00127227 */ /* 0x000fe200078e00ff */
[----:B------:R-:W-:-:S02]  /*bfb0*/  ISETP.GT.U32.AND P2, PT, R56, R6, PT ;  /* 0x000000063800720c */ /* 0x000fc40003f44070 */
[C---:B------:R-:W-:Y:S01]  /*bfc0*/  ISETP.GT.U32.AND P5, PT, R56.reuse, R4, PT ;  /* 0x000000043800720c */ /* 0x040fe20003fa4070 */
[----:B------:R-:W-:Y:S01]  /*bfd0*/  @!P1 IMAD.IADD R5, R5, 0x1, -R56 ;  /* 0x0000000105059824 */ /* 0x000fe200078e0a38 */
[C---:B------:R-:W-:Y:S01]  /*bfe0*/  ISETP.GT.U32.AND P1, PT, R56.reuse, R3, PT ;  /* 0x000000033800720c */ /* 0x040fe20003f24070 */
[----:B------:R-:W-:Y:S02]  /*bff0*/  IMAD R9, R56, R20, R9 ;  /* 0x0000001438097224 */ /* 0x000fe400078e0209 */
[C---:B------:R-:W-:Y:S02]  /*c000*/  VIADD R14, R2.reuse, 0x103 ;  /* 0x00000103020e7836 */ /* 0x040fe40000000000 */
[----:B------:R-:W-:Y:S02]  /*c010*/  IMAD.MOV R18, RZ, RZ, -R18 ;  /* 0x000000ffff127224 */ /* 0x000fe400078e0a12 */
[----:B------:R-:W-:Y:S01]  /*c020*/  VIADD R7, R2, 0x104 ;  /* 0x0000010402077836 */ /* 0x000fe20000000000 */
[----:B------:R-:W-:Y:S01]  /*c030*/  IABS R16, R14 ;  /* 0x0000000e00107213 */ /* 0x000fe20000000000 */
[--C-:B------:R-:W-:Y:S01]  /*c040*/  @!P2 IMAD.IADD R6, R6, 0x1, -R56.reuse ;  /* 0x000000010606a824 */ /* 0x100fe200078e0a38 */
[C---:B------:R-:W-:Y:S01]  /*c050*/  ISETP.GT.U32.AND P2, PT, R56.reuse, R9, PT ;  /* 0x000000093800720c */ /* 0x040fe20003f44070 */
[----:B------:R-:W-:Y:S01]  /*c060*/  IMAD R13, R56, R18, R13 ;  /* 0x00000012380d7224 */ /* 0x000fe200078e020d */
[----:B------:R-:W-:Y:S01]  /*c070*/  IABS R12, R7 ;  /* 0x00000007000c7213 */ /* 0x000fe20000000000 */
[----:B------:R-:W-:-:S02]  /*c080*/  @!P5 IMAD.IADD R4, R4, 0x1, -R56 ;  /* 0x000000010404d824 */ /* 0x000fc400078e0a38 */
[----:B------:R-:W-:Y:S01]  /*c090*/  @!P1 IMAD.IADD R3, R3, 0x1, -R56 ;  /* 0x0000000103039824 */ /* 0x000fe200078e0a38 */
[----:B------:R-:W-:Y:S01]  /*c0a0*/  ISETP.GT.U32.AND P5, PT, R56, R13, PT ;  /* 0x0000000d3800720c */ /* 0x000fe20003fa4070 */
[----:B------:R-:W-:Y:S01]  /*c0b0*/  IMAD.MOV.U32 R22, RZ, RZ, R10 ;  /* 0x000000ffff167224 */ /* 0x000fe200078e000a */
[----:B------:R-:W-:Y:S01]  /*c0c0*/  ISETP.GE.AND P1, PT, R17, RZ, PT ;  /* 0x000000ff1100720c */ /* 0x000fe20003f26270 */
[----:B------:R-:W-:-:S04]  /*c0d0*/  IMAD.HI.U32 R21, R0, R16, RZ ;  /* 0x0000001000157227 */ /* 0x000fc800078e00ff */
[----:B------:R-:W-:Y:S01]  /*c0e0*/  @!P3 IMAD.MOV R22, RZ, RZ, -R22 ;  /* 0x000000ffff16b224 */ /* 0x000fe200078e0a16 */
[----:B------:R-:W-:Y:S01]  /*c0f0*/  ISETP.GT.U32.AND P3, PT, R56, R3, PT ;  /* 0x000000033800720c */ /* 0x000fe20003f64070 */
[----:B------:R-:W-:Y:S01]  /*c100*/  IMAD.HI.U32 R18, R0, R19, RZ ;  /* 0x0000001300127227 */ /* 0x000fe200078e00ff */
[----:B------:R-:W-:Y:S02]  /*c110*/  @!P2 IADD3 R9, R9, -R56, RZ ;  /* 0x800000380909a210 */ /* 0x000fe40007ffe0ff */
[----:B------:R-:W-:Y:S01]  /*c120*/  ISETP.GT.U32.AND P2, PT, R56, R4, PT ;  /* 0x000000043800720c */ /* 0x000fe20003f44070 */
[----:B------:R-:W-:Y:S01]  /*c130*/  IMAD.MOV R21, RZ, RZ, -R21 ;  /* 0x000000ffff157224 */ /* 0x000fe200078e0a15 */
[----:B------:R-:W-:Y:S01]  /*c140*/  STL [R1+0x708], R22 ;  /* 0x0007081601007387 */ /* 0x000fe20000100800 */
[----:B------:R-:W-:-:S04]  /*c150*/  IMAD.HI.U32 R20, R0, R12, RZ ;  /* 0x0000000c00147227 */ /* 0x000fc800078e00ff */
[----:B------:R-:W-:Y:S02]  /*c160*/  IMAD.MOV R18, RZ, RZ, -R18 ;  /* 0x000000ffff127224 */ /* 0x000fe400078e0a12 */
[C---:B------:R-:W-:Y:S02]  /*c170*/  IMAD R16, R56.reuse, R21, R16 ;  /* 0x0000001538107224 */ /* 0x040fe400078e0210 */
[----:B------:R-:W-:Y:S02]  /*c180*/  IMAD.MOV R20, RZ, RZ, -R20 ;  /* 0x000000ffff147224 */ /* 0x000fe400078e0a14 */
[C---:B------:R-:W-:Y:S02]  /*c190*/  IMAD R18, R56.reuse, R18, R19 ;  /* 0x0000001238127224 */ /* 0x040fe400078e0213 */
[----:B------:R-:W-:Y:S02]  /*c1a0*/  @!P5 IMAD.IADD R13, R13, 0x1, -R56 ;  /* 0x000000010d0dd824 */ /* 0x000fe400078e0a38 */
[----:B------:R-:W-:Y:S01]  /*c1b0*/  @!P6 IMAD.MOV R6, RZ, RZ, -R6 ;  /* 0x000000ffff06e224 */ /* 0x000fe200078e0a06 */
[C---:B------:R-:W-:Y:S01]  /*c1c0*/  ISETP.GT.U32.AND P6, PT, R56.reuse, R16, PT ;  /* 0x000000103800720c */ /* 0x040fe20003fc4070 */
[C---:B------:R-:W-:Y:S01]  /*c1d0*/  IMAD R20, R56.reuse, R20, R12 ;  /* 0x0000001438147224 */ /* 0x040fe200078e020c */
[C---:B------:R-:W-:Y:S01]  /*c1e0*/  ISETP.GT.U32.AND P5, PT, R56.reuse, R13, PT ;  /* 0x0000000d3800720c */ /* 0x040fe20003fa4070 */
[----:B------:R-:W-:Y:S01]  /*c1f0*/  @!P3 IMAD.IADD R3, R3, 0x1, -R56 ;  /* 0x000000010303b824 */ /* 0x000fe200078e0a38 */
[----:B------:R-:W-:Y:S01]  /*c200*/  ISETP.GT.U32.AND P3, PT, R56, R18, PT ;  /* 0x000000123800720c */ /* 0x000fe20003f64070 */
[----:B-1----:R-:W-:-:S02]  /*c210*/  IMAD.MOV.U32 R8, RZ, RZ, R5 ;  /* 0x000000ffff087224 */ /* 0x002fc400078e0005 */
[----:B------:R-:W-:Y:S01]  /*c220*/  @!P2 IMAD.IADD R4, R4, 0x1, -R56 ;  /* 0x000000010404a824 */ /* 0x000fe200078e0a38 */
[C---:B------:R-:W-:Y:S01]  /*c230*/  ISETP.GT.U32.AND P2, PT, R56.reuse, R20, PT ;  /* 0x000000143800720c */ /* 0x040fe20003f44070 */
[----:B------:R-:W-:Y:S01]  /*c240*/  @!P4 IMAD.MOV R8, RZ, RZ, -R8 ;  /* 0x000000ffff08c224 */ /* 0x000fe200078e0a08 */
[----:B------:R-:W-:Y:S01]  /*c250*/  ISETP.GT.U32.AND P4, PT, R56, R9, PT ;  /* 0x000000093800720c */ /* 0x000fe20003f84070 */
[C---:B------:R-:W-:Y:S02]  /*c260*/  VIADD R17, R2.reuse, 0x1ff ;  /* 0x000001ff02117836 */ /* 0x040fe40000000000 */
[----:B------:R-:W-:Y:S01]  /*c270*/  VIADD R12, R2, 0x106 ;  /* 0x00000106020c7836 */ /* 0x000fe20000000000 */
[----:B------:R1:W-:Y:S01]  /*c280*/  STL [R1+0x700], R8 ;  /* 0x0007000801007387 */ /* 0x0003e20000100800 */
[----:B------:R-:W-:Y:S01]  /*c290*/  @!P6 IMAD.IADD R16, R16, 0x1, -R56 ;  /* 0x000000011010e824 */ /* 0x000fe200078e0a38 */
[----:B------:R-:W-:Y:S01]  /*c2a0*/  IABS R5, R17 ;  /* 0x0000001100057213 */ /* 0x000fe20000000000 */
[----:B------:R-:W-:Y:S01]  /*c2b0*/  IMAD.MOV.U32 R21, RZ, RZ, R4 ;  /* 0x000000ffff157224 */ /* 0x000fe200078e0004 */
[----:B------:R-:W-:Y:S01]  /*c2c0*/  @!P5 IADD3 R13, R13, -R56, RZ ;  /* 0x800000380d0dd210 */ /* 0x000fe20007ffe0ff */
[--C-:B------:R-:W-:Y:S01]  /*c2d0*/  @!P3 IMAD.IADD R18, R18, 0x1, -R56.reuse ;  /* 0x000000011212b824 */ /* 0x100fe200078e0a38 */
[----:B------:R-:W-:Y:S01]  /*c2e0*/  IABS R10, R12 ;  /* 0x0000000c000a7213 */ /* 0x000fe20000000000 */
[----:B------:R-:W-:Y:S01]  /*c2f0*/  @!P0 IMAD.MOV R21, RZ, RZ, -R21 ;  /* 0x000000ffff158224 */ /* 0x000fe200078e0a15 */
[----:B------:R-:W-:Y:S01]  /*c300*/  ISETP.GE.AND P5, PT, R11, RZ, PT ;  /* 0x000000ff0b00720c */ /* 0x000fe20003fa6270 */
[----:B------:R-:W-:Y:S01]  /*c310*/  IMAD.HI.U32 R11, R0, R5, RZ ;  /* 0x00000005000b7227 */ /* 0x000fe200078e00ff */
[C---:B------:R-:W-:Y:S01]  /*c320*/  ISETP.GT.U32.AND P0, PT, R56.reuse, R16, PT ;  /* 0x000000103800720c */ /* 0x040fe20003f04070 */
[----:B------:R2:W-:Y:S01]  /*c330*/  STL [R1+0x6fc], R6 ;  /* 0x0006fc0601007387 */ /* 0x0005e20000100800 */
[----:B------:R-:W-:Y:S01]  /*c340*/  ISETP.GT.U32.AND P3, PT, R56, R18, PT ;  /* 0x000000123800720c */ /* 0x000fe20003f64070 */
[--C-:B------:R-:W-:Y:S01]  /*c350*/  @!P2 IMAD.IADD R20, R20, 0x1, -R56.reuse ;  /* 0x000000011414a824 */ /* 0x100fe200078e0a38 */
[----:B------:R-:W-:Y:S01]  /*c360*/  ISETP.GE.AND P2, PT, R7, RZ, PT ;  /* 0x000000ff0700720c */ /* 0x000fe20003f46270 */
[----:B------:R-:W-:Y:S01]  /*c370*/  @!P4 IMAD.IADD R9, R9, 0x1, -R56 ;  /* 0x000000010909c824 */ /* 0x000fe200078e0a38 */
[----:B------:R-:W-:Y:S01]  /*c380*/  ISETP.GE.AND P4, PT, R15, RZ, PT ;  /* 0x000000ff0f00720c */ /* 0x000fe20003f86270 */
[----:B------:R-:W-:Y:S01]  /*c390*/  IMAD.MOV R7, RZ, RZ, -R11 ;  /* 0x000000ffff077224 */ /* 0x000fe200078e0a0b */
[----:B------:R-:W-:Y:S01]  /*c3a0*/  ISETP.GE.AND P6, PT, R14, RZ, PT ;  /* 0x000000ff0e00720c */ /* 0x000fe20003fc6270 */
[----:B-1----:R-:W-:Y:S01]  /*c3b0*/  IMAD.MOV.U32 R8, RZ, RZ, R9 ;  /* 0x000000ffff087224 */ /* 0x002fe200078e0009 */
[----:B------:R-:W-:Y:S01]  /*c3c0*/  STL [R1+0x6f4], R21 ;  /* 0x0006f41501007387 */ /* 0x000fe20000100800 */
[----:B--2---:R-:W-:-:S04]  /*c3d0*/  IMAD.HI.U32 R6, R0, R10, RZ ;  /* 0x0000000a00067227 */ /* 0x004fc800078e00ff */
[----:B------:R-:W-:Y:S02]  /*c3e0*/  IMAD.MOV R6, RZ, RZ, -R6 ;  /* 0x000000ffff067224 */ /* 0x000fe400078e0a06 */
[C---:B------:R-:W-:Y:S02]  /*c3f0*/  IMAD R9, R56.reuse, R7, R5 ;  /* 0x0000000738097224 */ /* 0x040fe400078e0205 */
[----:B------:R-:W-:Y:S02]  /*c400*/  IMAD R10, R56, R6, R10 ;  /* 0x00000006380a7224 */ /* 0x000fe400078e020a */
[--C-:B------:R-:W-:Y:S01]  /*c410*/  @!P0 IMAD.IADD R16, R16, 0x1, -R56.reuse ;  /* 0x0000000110108824 */ /* 0x100fe200078e0a38 */
[----:B------:R-:W-:Y:S01]  /*c420*/  ISETP.GT.U32.AND P0, PT, R56, R9, PT ;  /* 0x000000093800720c */ /* 0x000fe20003f04070 */
[----:B------:R-:W-:Y:S02]  /*c430*/  IMAD.MOV.U32 R19, RZ, RZ, R3 ;  /* 0x000000ffff137224 */ /* 0x000fe400078e0003 */
[----:B------:R-:W-:Y:S01]  /*c440*/  IMAD.MOV.U32 R3, RZ, RZ, R13 ;  /* 0x000000ffff037224 */ /* 0x000fe200078e000d */
[----:B------:R-:W-:Y:S01]  /*c450*/  IADD3 R13, R2, 0x109, RZ ;  /* 0x00000109020d7810 */ /* 0x000fe20007ffe0ff */
[----:B------:R-:W-:Y:S01]  /*c460*/  @!P3 IMAD.IADD R18, R18, 0x1, -R56 ;  /* 0x000000011212b824 */ /* 0x000fe200078e0a38 */
[----:B------:R-:W-:Y:S01]  /*c470*/  ISETP.GT.U32.AND P3, PT, R56, R10, PT ;  /* 0x0000000a3800720c */ /* 0x000fe20003f64070 */
[----:B------:R-:W-:Y:S01]  /*c480*/  @!P4 IMAD.MOV R8, RZ, RZ, -R8 ;  /* 0x000000ffff08c224 */ /* 0x000fe200078e0a08 */
[----:B------:R-:W-:Y:S01]  /*c490*/  @!P1 IADD3 R19, -R19, RZ, RZ ;  /* 0x000000ff13139210 */ /* 0x000fe20007ffe1ff */
[----:B------:R-:W-:Y:S01]  /*c4a0*/  @!P5 IMAD.MOV R3, RZ, RZ, -R3 ;  /* 0x000000ffff03d224 */ /* 0x000fe200078e0a03 */
[C---:B------:R-:W-:Y:S01]  /*c4b0*/  ISETP.GE.AND P5, PT, R2.reuse, RZ, PT ;  /* 0x000000ff0200720c */ /* 0x040fe20003fa6270 */
[----:B------:R-:W-:Y:S01]  /*c4c0*/  VIADD R5, R2, 0x107 ;  /* 0x0000010702057836 */ /* 0x000fe20000000000 */
[C---:B------:R-:W-:Y:S01]  /*c4d0*/  ISETP.GT.U32.AND P1, PT, R56.reuse, R20, PT ;  /* 0x000000143800720c */ /* 0x040fe20003f24070 */
[----:B------:R-:W-:Y:S01]  /*c4e0*/  STL [R1+0x6f0], R19 ;  /* 0x0006f01301007387 */ /* 0x000fe20000100800 */
[----:B------:R-:W-:Y:S01]  /*c4f0*/  @!P0 IMAD.IADD R9, R9, 0x1, -R56 ;  /* 0x0000000109098824 */ /* 0x000fe200078e0a38 */
[----:B------:R-:W-:Y:S01]  /*c500*/  ISETP.GE.AND P4, PT, R17, RZ, PT ;  /* 0x000000ff1100720c */ /* 0x000fe20003f86270 */
[----:B------:R-:W-:Y:S01]  /*c510*/  IMAD.MOV.U32 R252, RZ, RZ, R18 ;  /* 0x000000fffffc7224 */ /* 0x000fe200078e0012 */
[----:B------:R-:W-:Y:S01]  /*c520*/  STL [R1+0x6e0], R8 ;  /* 0x0006e00801007387 */ /* 0x000fe20000100800 */
[----:B------:R-:W-:Y:S01]  /*c530*/  IABS R11, R5 ;  /* 0x00000005000b7213 */ /* 0x000fe20000000000 */
[----:B------:R-:W-:Y:S01]  /*c540*/  IMAD.MOV.U32 R7, RZ, RZ, R16 ;  /* 0x000000ffff077224 */ /* 0x000fe200078e0010 */
[----:B------:R-:W-:Y:S01]  /*c550*/  ISETP.GT.U32.AND P0, PT, R56, R9, PT ;  /* 0x000000093800720c */ /* 0x000fe20003f04070 */
[----:B------:R1:W-:Y:S01]  /*c560*/  STL [R1+0x6dc], R3 ;  /* 0x0006dc0301007387 */ /* 0x0003e20000100800 */
[----:B------:R-:W-:-:S02]  /*c570*/  @!P3 IMAD.IADD R10, R10, 0x1, -R56 ;  /* 0x000000010a0ab824 */ /* 0x000fc400078e0a38 */
[----:B------:R-:W-:-:S04]  /*c580*/  IMAD.HI.U32 R6, R0, R11, RZ ;  /* 0x0000000b00067227 */ /* 0x000fc800078e00ff */
[----:B------:R-:W-:Y:S01]  /*c590*/  @!P5 IMAD.MOV R252, RZ, RZ, -R252 ;  /* 0x000000fffffcd224 */ /* 0x000fe200078e0afc */
[----:B------:R-:W-:Y:S01]  /*c5a0*/  ISETP.GE.AND P5, PT, R5, RZ, PT ;  /* 0x000000ff0500720c */ /* 0x000fe20003fa6270 */
[----:B------:R-:W-:Y:S01]  /*c5b0*/  @!P6 IMAD.MOV R7, RZ, RZ, -R7 ;  /* 0x000000ffff07e224 */ /* 0x000fe200078e0a07 */
[----:B------:R-:W-:Y:S01]  /*c5c0*/  ISETP.GT.U32.AND P6, PT, R56, R10, PT ;  /* 0x0000000a3800720c */ /* 0x000fe20003fc4070 */
[----:B-1----:R-:W-:Y:S02]  /*c5d0*/  VIADD R3, R2, 0x108 ;  /* 0x0000010802037836 */ /* 0x002fe40000000000 */
[----:B------:R-:W-:Y:S01]  /*c5e0*/  IMAD.MOV R6, RZ, RZ, -R6 ;  /* 0x000000ffff067224 */ /* 0x000fe200078e0a06 */
[----:B------:R1:W-:Y:S01]  /*c5f0*/  STL [R1+0x6d8], R7 ;  /* 0x0006d80701007387 */ /* 0x0003e20000100800 */
[--C-:B------:R-:W-:Y:S01]  /*c600*/  @!P0 IMAD.IADD R9, R9, 0x1, -R56.reuse ;  /* 0x0000000109098824 */ /* 0x100fe200078e0a38 */
[----:B------:R-:W-:Y:S01]  /*c610*/  IABS R4, R3 ;  /* 0x0000000300047213 */ /* 0x000fe20000000000 */
[----:B------:R-:W-:Y:S01]  /*c620*/  IMAD R11, R56, R6, R11 ;  /* 0x00000006380b7224 */ /* 0x000fe200078e020b */
[----:B------:R-:W-:Y:S01]  /*c630*/  ISETP.GE.AND P3, PT, R3, RZ, PT ;  /* 0x000000ff0300720c */ /* 0x000fe20003f66270 */
[----:B------:R-:W-:Y:S01]  /*c640*/  @!P1 IMAD.IADD R20, R20, 0x1, -R56 ;  /* 0x0000000114149824 */ /* 0x000fe200078e0a38 */
[----:B------:R-:W-:Y:S01]  /*c650*/  ISETP.GE.AND P1, PT, R12, RZ, PT ;  /* 0x000000ff0c00720c */ /* 0x000fe20003f26270 */
[----:B------:R-:W-:Y:S01]  /*c660*/  IMAD.HI.U32 R5, R0, R4, RZ ;  /* 0x0000000400057227 */ /* 0x000fe200078e00ff */
[----:B------:R-:W-:-:S02]  /*c670*/  ISETP.GT.U32.AND P0, PT, R56, R11, PT ;  /* 0x0000000b3800720c */ /* 0x000fc40003f04070 */
[----:B------:R-:W-:Y:S01]  /*c680*/  IABS R12, R13 ;  /* 0x0000000d000c7213 */ /* 0x000fe20000000000 */
[----:B------:R-:W-:Y:S02]  /*c690*/  IMAD.MOV R5, RZ, RZ, -R5 ;  /* 0x000000ffff057224 */ /* 0x000fe400078e0a05 */
[----:B------:R-:W-:Y:S02]  /*c6a0*/  @!P6 IMAD.IADD R10, R10, 0x1, -R56 ;  /* 0x000000010a0ae824 */ /* 0x000fe400078e0a38 */
[----:B------:R-:W-:Y:S01]  /*c6b0*/  IMAD R4, R56, R5, R4 ;  /* 0x0000000538047224 */ /* 0x000fe200078e0204 */
[C---:B------:R-:W-:Y:S01]  /*c6c0*/  IADD3 R5, R2.reuse, 0x10c, RZ ;  /* 0x0000010c02057810 */ /* 0x040fe20007ffe0ff */
[----:B------:R-:W-:Y:S02]  /*c6d0*/  VIADD R6, R2, 0x10a ;  /* 0x0000010a02067836 */ /* 0x000fe40000000000 */
[----:B------:R-:W-:Y:S01]  /*c6e0*/  IMAD.HI.U32 R3, R0, R12, RZ ;  /* 0x0000000c00037227 */ /* 0x000fe200078e00ff */
[----:B------:R-:W-:-:S02]  /*c6f0*/  ISETP.GT.U32.AND P6, PT, R56, R4, PT ;  /* 0x000000043800720c */ /* 0x000fc40003fc4070 */
[----:B------:R-:W-:Y:S01]  /*c700*/  IABS R16, R6 ;  /* 0x0000000600107213 */ /* 0x000fe20000000000 */
[----:B------:R-:W-:Y:S01]  /*c710*/  @!P0 IMAD.IADD R11, R11, 0x1, -R56 ;  /* 0x000000010b0b8824 */ /* 0x000fe200078e0a38 */
[----:B------:R-:W-:Y:S01]  /*c720*/  IABS R14, R5 ;  /* 0x00000005000e7213 */ /* 0x000fe20000000000 */
[----:B------:R-:W-:Y:S02]  /*c730*/  IMAD.MOV.U32 R8, RZ, RZ, R20 ;  /* 0x000000ffff087224 */ /* 0x000fe400078e0014 */
[----:B-1----:R-:W-:Y:S02]  /*c740*/  VIADD R7, R2, 0x10b ;  /* 0x0000010b02077836 */ /* 0x002fe40000000000 */
[----:B------:R-:W-:Y:S01]  /*c750*/  IMAD.MOV R3, RZ, RZ, -R3 ;  /* 0x000000ffff037224 */ /* 0x000fe200078e0a03 */
[----:B------:R-:W-:Y:S01]  /*c760*/  @!P2 IADD3 R8, -R8, RZ, RZ ;  /* 0x000000ff0808a210 */ /* 0x000fe20007ffe1ff */
[----:B------:R-:W-:Y:S01]  /*c770*/  IMAD.HI.U32 R18, R0, R16, RZ ;  /* 0x0000001000127227 */ /* 0x000fe200078e00ff */
[----:B------:R-:W-:-:S02]  /*c780*/  IABS R17, R7 ;  /* 0x0000000700117213 */ /* 0x000fc40000000000 */
[----:B------:R-:W-:Y:S01]  /*c790*/  ISETP.GE.AND P2, PT, R13, RZ, PT ;  /* 0x000000ff0d00720c */ /* 0x000fe20003f46270 */
[----:B------:R-:W-:Y:S01]  /*c7a0*/  @!P6 IMAD.IADD R4, R4, 0x1, -R56 ;  /* 0x000000010404e824 */ /* 0x000fe200078e0a38 */
[C---:B------:R-:W-:Y:S01]  /*c7b0*/  ISETP.GT.U32.AND P6, PT, R56.reuse, R11, PT ;  /* 0x0000000b3800720c */ /* 0x040fe20003fc4070 */
[----:B------:R-:W-:Y:S01]  /*c7c0*/  IMAD R12, R56, R3, R12 ;  /* 0x00000003380c7224 */ /* 0x000fe200078e020c */
[----:B------:R1:W-:Y:S01]  /*c7d0*/  STL [R1+0x6d4], R8 ;  /* 0x0006d40801007387 */ /* 0x0003e20000100800 */
[----:B------:R-:W-:Y:S02]  /*c7e0*/  VIADD R3, R2, 0x10d ;  /* 0x0000010d02037836 */ /* 0x000fe40000000000 */
[----:B------:R-:W-:Y:S01]  /*c7f0*/  IMAD.MOV R18, RZ, RZ, -R18 ;  /* 0x000000ffff127224 */ /* 0x000fe200078e0a12 */
[----:B------:R-:W-:Y:S01]  /*c800*/  ISETP.GT.U32.AND P0, PT, R56, R12, PT ;  /* 0x0000000c3800720c */ /* 0x000fe20003f04070 */
[----:B------:R-:W-:Y:S01]  /*c810*/  IMAD.HI.U32 R15, R0, R17, RZ ;  /* 0x00000011000f7227 */ /* 0x000fe200078e00ff */
[----:B------:R-:W-:-:S03]  /*c820*/  IABS R13, R3 ;  /* 0x00000003000d7213 */ /* 0x000fc60000000000 */
[C---:B------:R-:W-:Y:S02]  /*c830*/  IMAD R16, R56.reuse, R18, R16 ;  /* 0x0000001238107224 */ /* 0x040fe400078e0210 */
[----:B-1----:R-:W-:Y:S02]  /*c840*/  IMAD.MOV.U32 R8, RZ, RZ, R9 ;  /* 0x000000ffff087224 */ /* 0x002fe400078e0009 */
[----:B------:R-:W-:Y:S02]  /*c850*/  IMAD.MOV R15, RZ, RZ, -R15 ;  /* 0x000000ffff0f7224 */ /* 0x000fe400078e0a0f */
[----:B------:R-:W-:Y:S01]  /*c860*/  @!P4 IMAD.MOV R8, RZ, RZ, -R8 ;  /* 0x000000ffff08c224 */ /* 0x000fe200078e0a08 */
[C---:B------:R-:W-:Y:S01]  /*c870*/  ISETP.GT.U32.AND P4, PT, R56.reuse, R4, PT ;  /* 0x000000043800720c */ /* 0x040fe20003f84070 */
[----:B------:R-:W-:Y:S01]  /*c880*/  @!P6 IMAD.IADD R11, R11, 0x1, -R56 ;  /* 0x000000010b0be824 */ /* 0x000fe200078e0a38 */
[----:B------:R-:W-:Y:S01]  /*c890*/  ISETP.GT.U32.AND P6, PT, R56, R16, PT ;  /* 0x000000103800720c */ /* 0x000fe20003fc4070 */
[----:B------:R-:W-:Y:S01]  /*c8a0*/  IMAD.MOV.U32 R9, RZ, RZ, R13 ;  /* 0x000000ffff097224 */ /* 0x000fe200078e000d */
[----:B------:R1:W-:Y:S01]  /*c8b0*/  STL [R1+0x6c4], R8 ;  /* 0x0006c40801007387 */ /* 0x0003e20000100800 */
[----:B------:R-:W-:-:S04]  /*c8c0*/  IMAD.HI.U32 R13, R0, R14, RZ ;  /* 0x0000000e000d7227 */ /* 0x000fc800078e00ff */
[----:B------:R-:W-:Y:S02]  /*c8d0*/  IMAD R17, R56, R15, R17 ;  /* 0x0000000f38117224 */ /* 0x000fe400078e0211 */
[----:B------:R-:W-:Y:S02]  /*c8e0*/  IMAD.MOV R13, RZ, RZ, -R13 ;  /* 0x000000ffff0d7224 */ /* 0x000fe400078e0a0d */
[----:B------:R-:W-:Y:S02]  /*c8f0*/  @!P0 IMAD.IADD R12, R12, 0x1, -R56 ;  /* 0x000000010c0c8824 */ /* 0x000fe400078e0a38 */
[----:B-1----:R-:W-:Y:S02]  /*c900*/  IMAD.MOV.U32 R8, RZ, RZ, R11 ;  /* 0x000000ffff087224 */ /* 0x002fe400078e000b */
[C---:B------:R-:W-:Y:S01]  /*c910*/  IMAD R14, R56.reuse, R13, R14 ;  /* 0x0000000d380e7224 */ /* 0x040fe200078e020e */
[C---:B------:R-:W-:Y:S01]  /*c920*/  ISETP.GT.U32.AND P0, PT, R56.reuse, R12, PT ;  /* 0x0000000c3800720c */ /* 0x040fe20003f04070 */
[----:B------:R-:W-:Y:S01]  /*c930*/  @!P5 IMAD.MOV R8, RZ, RZ, -R8 ;  /* 0x000000ffff08d224 */ /* 0x000fe200078e0a08 */
[----:B------:R-:W-:Y:S01]  /*c940*/  ISETP.GT.U32.AND P5, PT, R56, R17, PT ;  /* 0x000000113800720c */ /* 0x000fe20003fa4070 */
[----:B------:R-:W-:-:S02]  /*c950*/  IMAD.MOV.U32 R15, RZ, RZ, R10 ;  /* 0x000000ffff0f7224 */ /* 0x000fc400078e000a */
[----:B------:R-:W-:Y:S01]  /*c960*/  @!P6 IMAD.IADD R16, R16, 0x1, -R56 ;  /* 0x000000011010e824 */ /* 0x000fe200078e0a38 */
[----:B------:R-:W-:Y:S01]  /*c970*/  ISETP.GT.U32.AND P6, PT, R56, R14, PT ;  /* 0x0000000e3800720c */ /* 0x000fe20003fc4070 */
[----:B------:R-:W-:Y:S01]  /*c980*/  @!P1 IMAD.MOV R15, RZ, RZ, -R15 ;  /* 0x000000ffff0f9224 */ /* 0x000fe200078e0a0f */
[----:B------:R-:W-:Y:S01]  /*c990*/  ISETP.GE.AND P1, PT, R6, RZ, PT ;  /* 0x000000ff0600720c */ /* 0x000fe20003f26270 */
[----:B------:R-:W-:-:S03]  /*c9a0*/  IMAD.HI.U32 R10, R0, R9, RZ ;  /* 0x00000009000a7227 */ /* 0x000fc600078e00ff */
[----:B------:R1:W-:Y:S01]  /*c9b0*/  STL [R1+0x6c8], R15 ;  /* 0x0006c80f01007387 */ /* 0x0003e20000100800 */
[--C-:B------:R-:W-:Y:S01]  /*c9c0*/  @!P4 IMAD.IADD R4, R4, 0x1, -R56.reuse ;  /* 0x000000010404c824 */ /* 0x100fe200078e0a38 */
[----:B------:R-:W-:Y:S01]  /*c9d0*/  IADD3 R10, -R10, RZ, RZ ;  /* 0x000000ff0a0a7210 */ /* 0x000fe20007ffe1ff */
[--C-:B------:R-:W-:Y:S01]  /*c9e0*/  @!P5 IMAD.IADD R17, R17, 0x1, -R56.reuse ;  /* 0x000000011111d824 */ /* 0x100fe200078e0a38 */
[----:B------:R-:W-:Y:S01]  /*c9f0*/  ISETP.GT.U32.AND P5, PT, R56, R16, PT ;  /* 0x000000103800720c */ /* 0x000fe20003fa4070 */
[----:B------:R2:W-:Y:S01]  /*ca00*/  STL [R1+0x6cc], R8 ;  /* 0x0006cc0801007387 */ /* 0x0005e20000100800 */
[--C-:B------:R-:W-:Y:S01]  /*ca10*/  @!P0 IMAD.IADD R12, R12, 0x1, -R56.reuse ;  /* 0x000000010c0c8824 */ /* 0x100fe200078e0a38 */
[----:B------:R-:W-:Y:S01]  /*ca20*/  ISETP.GE.AND P0, PT, R5, RZ, PT ;  /* 0x000000ff0500720c */ /* 0x000fe20003f06270 */
[----:B------:R-:W-:Y:S01]  /*ca30*/  @!P6 IMAD.IADD R14, R14, 0x1, -R56 ;  /* 0x000000010e0ee824 */ /* 0x000fe200078e0a38 */
[----:B------:R-:W-:Y:S01]  /*ca40*/  ISETP.GE.AND P4, PT, R7, RZ, PT ;  /* 0x000000ff0700720c */ /* 0x000fe20003f86270 */
[----:B-1----:R-:W-:-:S02]  /*ca50*/  VIADD R15, R2, 0x10e ;  /* 0x0000010e020f7836 */ /* 0x002fc40000000000 */
[C---:B------:R-:W-:Y:S01]  /*ca60*/  IMAD R5, R56.reuse, R10, R9 ;  /* 0x0000000a38057224 */ /* 0x040fe200078e0209 */
[----:B------:R-:W-:Y:S01]  /*ca70*/  ISETP.GT.U32.AND P6, PT, R56, R14, PT ;  /* 0x0000000e3800720c */ /* 0x000fe20003fc4070 */
[----:B------:R-:W-:Y:S02]  /*ca80*/  VIADD R6, R2, 0x10f ;  /* 0x0000010f02067836 */ /* 0x000fe40000000000 */
[----:B--2---:R-:W-:Y:S01]  /*ca90*/  IMAD.MOV.U32 R8, RZ, RZ, R4 ;  /* 0x000000ffff087224 */ /* 0x004fe200078e0004 */
[----:B------:R-:W-:Y:S01]  /*caa0*/  IABS R4, R15 ;  /* 0x0000000f00047213 */ /* 0x000fe20000000000 */
[----:B------:R-:W-:Y:S01]  /*cab0*/  @!P5 IMAD.IADD R16, R16, 0x1, -R56 ;  /* 0x000000011010d824 */ /* 0x000fe200078e0a38 */
[----:B------:R-:W-:Y:S01]  /*cac0*/  ISETP.GT.U32.AND P5, PT, R56, R5, PT ;  /* 0x000000053800720c */ /* 0x000fe20003fa4070 */
[----:B------:R-:W-:Y:S01]  /*cad0*/  VIADD R10, R2, 0x110 ;  /* 0x00000110020a7836 */ /* 0x000fe20000000000 */
[----:B------:R-:W-:Y:S01]  /*cae0*/  @!P3 IADD3 R8, -R8, RZ, RZ ;  /* 0x000000ff0808b210 */ /* 0x000fe20007ffe1ff */
[----:B------:R-:W-:Y:S01]  /*caf0*/  IMAD.HI.U32 R7, R0, R4, RZ ;  /* 0x0000000400077227 */ /* 0x000fe200078e00ff */
[----:B------:R-:W-:-:S02]  /*cb00*/  ISETP.GT.U32.AND P3, PT, R56, R17, PT ;  /* 0x000000113800720c */ /* 0x000fc40003f64070 */
[----:B------:R-:W-:Y:S01]  /*cb10*/  IABS R18, R6 ;  /* 0x0000000600127213 */ /* 0x000fe20000000000 */
[----:B------:R-:W-:Y:S01]  /*cb20*/  IMAD.MOV R7, RZ, RZ, -R7 ;  /* 0x000000ffff077224 */ /* 0x000fe200078e0a07 */
[----:B------:R1:W-:Y:S01]  /*cb30*/  STL [R1+0x6d0], R8 ;  /* 0x0006d00801007387 */ /* 0x0003e20000100800 */
[----:B------:R-:W-:Y:S01]  /*cb40*/  @!P6 IMAD.IADD R14, R14, 0x1, -R56 ;  /* 0x000000010e0ee824 */ /* 0x000fe200078e0a38 */
[----:B------:R-:W-:Y:S01]  /*cb50*/  IABS R13, R10 ;  /* 0x0000000a000d7213 */ /* 0x000fe20000000000 */
[----:B------:R-:W-:Y:S02]  /*cb60*/  IMAD R4, R56, R7, R4 ;  /* 0x0000000738047224 */ /* 0x000fe400078e0204 */
[----:B------:R-:W-:Y:S01]  /*cb70*/  VIADD R11, R2, 0x111 ;  /* 0x00000111020b7836 */ /* 0x000fe20000000000 */
[----:B------:R-:W-:Y:S01]  /*cb80*/  @!P5 IADD3 R5, R5, -R56, RZ ;  /* 0x800000380505d210 */ /* 0x000fe20007ffe0ff */
[----:B------:R-:W-:Y:S01]  /*cb90*/  IMAD.MOV.U32 R20, RZ, RZ, R12 ;  /* 0x000000ffff147224 */ /* 0x000fe200078e000c */
[----:B------:R-:W-:Y:S01]  /*cba0*/  ISETP.GT.U32.AND P6, PT, R56, R4, PT ;  /* 0x000000043800720c */ /* 0x000fe20003fc4070 */
[----:B------:R-:W-:Y:S01]  /*cbb0*/  IMAD.HI.U32 R19, R0, R18, RZ ;  /* 0x0000001200137227 */ /* 0x000fe200078e00ff */
[----:B------:R-:W-:-:S02]  /*cbc0*/  IABS R9, R11 ;  /* 0x0000000b00097213 */ /* 0x000fc40000000000 */
[----:B------:R-:W-:Y:S01]  /*cbd0*/  ISETP.GE.AND P5, PT, R15, RZ, PT ;  /* 0x000000ff0f00720c */ /* 0x000fe20003fa6270 */
[----:B-1----:R-:W-:Y:S02]  /*cbe0*/  IMAD.MOV.U32 R8, RZ, RZ, R16 ;  /* 0x000000ffff087224 */ /* 0x002fe400078e0010 */
[----:B------:R-:W-:Y:S01]  /*cbf0*/  @!P3 IMAD.IADD R17, R17, 0x1, -R56 ;  /* 0x000000011111b824 */ /* 0x000fe200078e0a38 */
[----:B------:R-:W-:Y:S01]  /*cc00*/  ISETP.GE.AND P3, PT, R3, RZ, PT ;  /* 0x000000ff0300720c */ /* 0x000fe20003f66270 */
[----:B------:R-:W-:Y:S01]  /*cc10*/  @!P2 IMAD.MOV R20, RZ, RZ, -R20 ;  /* 0x000000ffff14a224 */ /* 0x000fe200078e0a14 */
[----:B------:R-:W-:Y:S01]  /*cc20*/  ISETP.GT.U32.AND P2, PT, R56, R5, PT ;  /* 0x000000053800720c */ /* 0x000fe20003f44070 */
[----:B------:R-:W-:-:S03]  /*cc30*/  IMAD.HI.U32 R3, R0, R13, RZ ;  /* 0x0000000d00037227 */ /* 0x000fc600078e00ff */
[----:B------:R-:W-:Y:S01]  /*cc40*/  STL [R1+0x684], R20 ;  /* 0x0006841401007387 */ /* 0x000fe20000100800 */
[----:B------:R-:W-:Y:S02]  /*cc50*/  IMAD.MOV R19, RZ, RZ, -R19 ;  /* 0x000000ffff137224 */ /* 0x000fe400078e0a13 */
[----:B------:R-:W-:Y:S02]  /*cc60*/  @!P1 IMAD.MOV R8, RZ, RZ, -R8 ;  /* 0x000000ffff089224 */ /* 0x000fe400078e0a08 */
[----:B------:R-:W-:-:S03]  /*cc70*/  IMAD.HI.U32 R7, R0, R9, RZ ;  /* 0x0000000900077227 */ /* 0x000fc600078e00ff */
[----:B------:R1:W-:Y:S01]  /*cc80*/  STL [R1+0x690], R8 ;  /* 0x0006900801007387 */ /* 0x0003e20000100800 */
[----:B------:R-:W-:Y:S02]  /*cc90*/  IMAD.MOV R3, RZ, RZ, -R3 ;  /* 0x000000ffff037224 */ /* 0x000fe400078e0a03 */
[----:B------:R-:W-:Y:S02]  /*cca0*/  IMAD R15, R56, R19, R18 ;  /* 0x00000013380f7224 */ /* 0x000fe400078e0212 */
[----:B------:R-:W-:Y:S02]  /*ccb0*/  @!P6 IMAD.IADD R4, R4, 0x1, -R56 ;  /* 0x000000010404e824 */ /* 0x000fe400078e0a38 */
[----:B------:R-:W-:Y:S01]  /*ccc0*/  IMAD.MOV R7, RZ, RZ, -R7 ;  /* 0x000000ffff077224 */ /* 0x000fe200078e0a07 */
[C---:B------:R-:W-:Y:S01]  /*ccd0*/  ISETP.GT.U32.AND P6, PT, R56.reuse, R15, PT ;  /* 0x0000000f3800720c */ /* 0x040fe20003fc4070 */
[C---:B------:R-:W-:Y:S01]  /*cce0*/  IMAD R13, R56.reuse, R3, R13 ;  /* 0x00000003380d7224 */ /* 0x040fe200078e020d */
[----:B------:R-:W-:Y:S01]  /*ccf0*/  ISETP.GT.U32.AND P1, PT, R56, R4, PT ;  /* 0x000000043800720c */ /* 0x000fe20003f24070 */
[----:B-1----:R-:W-:-:S02]  /*cd00*/  IMAD.MOV.U32 R8, RZ, RZ, R14 ;  /* 0x000000ffff087224 */ /* 0x002fc400078e000e */
[----:B------:R-:W-:Y:S02]  /*cd10*/  VIADD R3, R2, 0x112 ;  /* 0x0000011202037836 */ /* 0x000fe40000000000 */
[----:B------:R-:W-:Y:S01]  /*cd20*/  @!P4 IMAD.MOV R17, RZ, RZ, -R17 ;  /* 0x000000ffff11c224 */ /* 0x000fe200078e0a11 */
[----:B------:R-:W-:Y:S01]  /*cd30*/  @!P0 IADD3 R8, -R8, RZ, RZ ;  /* 0x000000ff08088210 */ /* 0x000fe20007ffe1ff */
[C---:B------:R-:W-:Y:S01]  /*cd40*/  IMAD R9, R56.reuse, R7, R9 ;  /* 0x0000000738097224 */ /* 0x040fe200078e0209 */
[C---:B------:R-:W-:Y:S01]  /*cd50*/  ISETP.GT.U32.AND P4, PT, R56.reuse, R13, PT ;  /* 0x0000000d3800720c */ /* 0x040fe20003f84070 */
[--C-:B------:R-:W-:Y:S01]  /*cd60*/  @!P2 IMAD.IADD R5, R5, 0x1, -R56.reuse ;  /* 0x000000010505a824 */ /* 0x100fe200078e0a38 */
[----:B------:R-:W-:Y:S01]  /*cd70*/  IABS R12, R3 ;  /* 0x00000003000c7213 */ /* 0x000fe20000000000 */
[----:B------:R-:W-:Y:S01]  /*cd80*/  STL [R1+0x694], R17 ;  /* 0x0006941101007387 */ /* 0x000fe20000100800 */
[----:B------:R-:W-:Y:S01]  /*cd90*/  ISETP.GT.U32.AND P2, PT, R56, R9, PT ;  /* 0x000000093800720c */ /* 0x000fe20003f44070 */
[----:B------:R-:W-:Y:S01]  /*cda0*/  @!P6 IMAD.IADD R15, R15, 0x1, -R56 ;  /* 0x000000010f0fe824 */ /* 0x000fe200078e0a38 */
[----:B------:R-:W-:Y:S01]  /*cdb0*/  ISETP.GE.AND P6, PT, R11, RZ, PT ;  /* 0x000000ff0b00720c */ /* 0x000fe20003fc6270 */
[----:B------:R1:W-:Y:S01]  /*cdc0*/  STL [R1+0x6c0], R8 ;  /* 0x0006c00801007387 */ /* 0x0003e20000100800 */
[----:B------:R-:W-:Y:S01]  /*cdd0*/  IMAD.HI.U32 R14, R0, R12, RZ ;  /* 0x0000000c000e7227 */ /* 0x000fe200078e00ff */
[----:B------:R-:W-:-:S03]  /*cde0*/  ISETP.GE.AND P0, PT, R6, RZ, PT ;  /* 0x000000ff0600720c */ /* 0x000fc60003f06270 */
[----:B------:R-:W-:Y:S02]  /*cdf0*/  IMAD.MOV R14, RZ, RZ, -R14 ;  /* 0x000000ffff0e7224 */ /* 0x000fe400078e0a0e */
[--C-:B------:R-:W-:Y:S01]  /*ce00*/  @!P1 IMAD.IADD R4, R4, 0x1, -R56.reuse ;  /* 0x0000000104049824 */ /* 0x100fe200078e0a38 */
[----:B------:R-:W-:Y:S01]  /*ce10*/  ISETP.GE.AND P1, PT, R10, RZ, PT ;  /* 0x000000ff0a00720c */ /* 0x000fe20003f26270 */
[----:B------:R-:W-:Y:S01]  /*ce20*/  @!P4 IMAD.IADD R13, R13, 0x1, -R56 ;  /* 0x000000010d0dc824 */ /* 0x000fe200078e0a38 */
[----:B------:R-:W-:Y:S01]  /*ce30*/  ISETP.GT.U32.AND P4, PT, R56, R15, PT ;  /* 0x0000000f3800720c */ /* 0x000fe20003f84070 */
[----:B-1----:R-:W-:Y:S02]  /*ce40*/  IMAD.MOV.U32 R8, RZ, RZ, R5 ;  /* 0x000000ffff087224 */ /* 0x002fe400078e0005 */
[----:B------:R-:W-:Y:S02]  /*ce50*/  VIADD R7, R2, 0x113 ;  /* 0x0000011302077836 */ /* 0x000fe40000000000 */
[----:B------:R-:W-:Y:S01]  /*ce60*/  IMAD R11, R56, R14, R12 ;  /* 0x0000000e380b7224 */ /* 0x000fe200078e020c */
[----:B------:R-:W-:Y:S01]  /*ce70*/  @!P3 IADD3 R8, -R8, RZ, RZ ;  /* 0x000000ff0808b210 */ /* 0x000fe20007ffe1ff */
[----:B------:R-:W-:Y:S01]  /*ce80*/  @!P2 IMAD.IADD R9, R9, 0x1, -R56 ;  /* 0x000000010909a824 */ /* 0x000fe200078e0a38 */
[----:B------:R-:W-:Y:S01]  /*ce90*/  IABS R16, R7 ;  /* 0x0000000700107213 */ /* 0x000fe20000000000 */
[----:B------:R-:W-:Y:S01]  /*cea0*/  VIADD R12, R2, 0x114 ;  /* 0x00000114020c7836 */ /* 0x000fe20000000000 */
[C---:B------:R-:W-:Y:S01]  /*ceb0*/  ISETP.GT.U32.AND P2, PT, R56.reuse, R13, PT ;  /* 0x0000000d3800720c */ /* 0x040fe20003f44070 */
[----:B------:R1:W-:Y:S01]  /*cec0*/  STL [R1+0x698], R8 ;  /* 0x0006980801007387 */ /* 0x0003e20000100800 */
[----:B------:R-:W-:Y:S01]  /*ced0*/  ISETP.GT.U32.AND P3, PT, R56, R9, PT ;  /* 0x000000093800720c */ /* 0x000fe20003f64070 */
[----:B------:R-:W-:-:S02]  /*cee0*/  IMAD.MOV.U32 R6, RZ, RZ, R16 ;  /* 0x000000ffff067224 */ /* 0x000fc400078e0010 */
[----:B------:R-:W-:Y:S01]  /*cef0*/  @!P4 IMAD.IADD R15, R15, 0x1, -R56 ;  /* 0x000000010f0fc824 */ /* 0x000fe200078e0a38 */
[----:B------:R-:W-:Y:S01]  /*cf00*/  ISETP.GE.AND P4, PT, R3, RZ, PT ;  /* 0x000000ff0300720c */ /* 0x000fe20003f86270 */
[----:B------:R-:W-:-:S04]  /*cf10*/  IMAD.HI.U32 R10, R0, R6, RZ ;  /* 0x00000006000a7227 */ /* 0x000fc800078e00ff */
[----:B-1----:R-:W-:Y:S01]  /*cf20*/  IMAD.MOV.U32 R8, RZ, RZ, R4 ;  /* 0x000000ffff087224 */ /* 0x002fe200078e0004 */
[----:B------:R-:W-:Y:S01]  /*cf30*/  IABS R4, R12 ;  /* 0x0000000c00047213 */ /* 0x000fe20000000000 */
[----:B------:R-:W-:Y:S02]  /*cf40*/  IMAD.MOV R10, RZ, RZ, -R10 ;  /* 0x000000ffff0a7224 */ /* 0x000fe400078e0a0a */
[----:B------:R-:W-:Y:S01]  /*cf50*/  @!P5 IMAD.MOV R8, RZ, RZ, -R8 ;  /* 0x000000ffff08d224 */ /* 0x000fe200078e0a08 */
[----:B------:R-:W-:Y:S01]  /*cf60*/  ISETP.GT.U32.AND P5, PT, R56, R11, PT ;  /* 0x0000000b3800720c */ /* 0x000fe20003fa4070 */
[----:B------:R-:W-:-:S03]  /*cf70*/  IMAD.HI.U32 R14, R0, R4, RZ ;  /* 0x00000004000e7227 */ /* 0x000fc600078e00ff */
[----:B------:R1:W-:Y:S01]  /*cf80*/  STL [R1+0x6bc], R8 ;  /* 0x0006bc0801007387 */ /* 0x0003e20000100800 */
[----:B------:R-:W-:Y:S01]  /*cf90*/  @!P3 IMAD.IADD R9, R9, 0x1, -R56 ;  /* 0x000000010909b824 */ /* 0x000fe200078e0a38 */
[----:B------:R-:W-:Y:S01]  /*cfa0*/  ISETP.GE.AND P3, PT, R7, RZ, PT ;  /* 0x000000ff0700720c */ /* 0x000fe20003f66270 */
[----:B------:R-:W-:Y:S02]  /*cfb0*/  IMAD.MOV R14, RZ, RZ, -R14 ;  /* 0x000000ffff0e7224 */ /* 0x000fe400078e0a0e */
[----:B------:R-:W-:Y:S02]  /*cfc0*/  IMAD R6, R56, R10, R6 ;  /* 0x0000000a38067224 */ /* 0x000fe400078e0206 */
[----:B------:R-:W-:Y:S02]  /*cfd0*/  VIADD R7, R2, 0x116 ;  /* 0x0000011602077836 */ /* 0x000fe40000000000 */
[--C-:B------:R-:W-:Y:S01]  /*cfe0*/  @!P5 IMAD.IADD R11, R11, 0x1, -R56.reuse ;  /* 0x000000010b0bd824 */ /* 0x100fe200078e0a38 */
[----:B-1----:R-:W-:Y:S01]  /*cff0*/  MOV R8, R15 ;  /* 0x0000000f00087202 */ /* 0x002fe20000000f00 */
[----:B------:R-:W-:Y:S01]  /*d000*/  @!P2 IMAD.IADD R13, R13, 0x1, -R56 ;  /* 0x000000010d0da824 */ /* 0x000fe200078e0a38 */
[----:B------:R-:W-:Y:S01]  /*d010*/  ISETP.GE.AND P5, PT, R12, RZ, PT ;  /* 0x000000ff0c00720c */ /* 0x000fe20003fa6270 */
[C---:B------:R-:W-:Y:S01]  /*d020*/  IMAD R4, R56.reuse, R14, R4 ;  /* 0x0000000e38047224 */ /* 0x040fe200078e0204 */
[C---:B------:R-:W-:Y:S01]  /*d030*/  ISETP.GT.U32.AND P2, PT, R56.reuse, R6, PT ;  /* 0x000000063800720c */ /* 0x040fe20003f44070 */
[----:B------:R-:W-:Y:S01]  /*d040*/  @!P0 IMAD.MOV R8, RZ, RZ, -R8 ;  /* 0x000000ffff088224 */ /* 0x000fe200078e0a08 */
[----:B------:R-:W-:Y:S01]  /*d050*/  ISETP.GT.U32.AND P0, PT, R56, R11, PT ;  /* 0x0000000b3800720c */ /* 0x000fe20003f04070 */
[----:B------:R-:W-:Y:S01]  /*d060*/  VIADD R5, R2, 0x115 ;  /* 0x0000011502057836 */ /* 0x000fe20000000000 */
[----:B------:R-:W-:Y:S01]  /*d070*/  IABS R12, R7 ;  /* 0x00000007000c7213 */ /* 0x000fe20000000000 */
[----:B------:R-:W-:Y:S01]  /*d080*/  @!P1 IMAD.MOV R13, RZ, RZ, -R13 ;  /* 0x000000ffff0d9224 */ /* 0x000fe200078e0a0d */
[----:B------:R-:W-:Y:S01]  /*d090*/  ISETP.GT.U32.AND P1, PT, R56, R4, PT ;  /* 0x000000043800720c */ /* 0x000fe20003f24070 */
[----:B------:R1:W-:Y:S01]  /*d0a0*/  STL [R1+0x69c], R8 ;  /* 0x00069c0801007387 */ /* 0x0003e20000100800 */
[----:B------:R-:W-:Y:S01]  /*d0b0*/  IABS R3, R5 ;  /* 0x0000000500037213 */ /* 0x000fe20000000000 */
[----:B------:R-:W-:-:S02]  /*d0c0*/  VIADD R14, R2, 0x11a ;  /* 0x0000011a020e7836 */ /* 0x000fc40000000000 */
[----:B------:R2:W-:Y:S01]  /*d0d0*/  STL [R1+0x6b4], R13 ;  /* 0x0006b40d01007387 */ /* 0x0005e20000100800 */
[----:B------:R-:W-:-:S04]  /*d0e0*/  IMAD.HI.U32 R51, R0, R53, RZ ;  /* 0x0000003500337227 */ /* 0x000fc800078e00ff */
[----:B------:R-:W-:Y:S02]  /*d0f0*/  @!P0 IMAD.IADD R11, R11, 0x1, -R56 ;  /* 0x000000010b0b8824 */ /* 0x000fe400078e0a38 */
[----:B-1----:R-:W-:Y:S02]  /*d100*/  IMAD.MOV.U32 R8, RZ, RZ, R9 ;  /* 0x000000ffff087224 */ /* 0x002fe400078e0009 */
[----:B------:R-:W-:-:S04]  /*d110*/  IMAD.HI.U32 R9, R0, R12, RZ ;  /* 0x0000000c00097227 */ /* 0x000fc800078e00ff */
[----:B------:R-:W-:Y:S02]  /*d120*/  IMAD.MOV R9, RZ, RZ, -R9 ;  /* 0x000000ffff097224 */ /* 0x000fe400078e0a09 */
[----:B------:R-:W-:-:S04]  /*d130*/  IMAD.HI.U32 R10, R0, R3, RZ ;  /* 0x00000003000a7227 */ /* 0x000fc800078e00ff */
[----:B------:R-:W-:Y:S02]  /*d140*/  @!P2 IMAD.IADD R6, R6, 0x1, -R56 ;  /* 0x000000010606a824 */ /* 0x000fe400078e0a38 */
[C---:B------:R-:W-:Y:S02]  /*d150*/  IMAD R12, R56.reuse, R9, R12 ;  /* 0x00000009380c7224 */ /* 0x040fe400078e020c */
[----:B--2---:R-:W-:Y:S01]  /*d160*/  IMAD.MOV.U32 R13, RZ, RZ, R11 ;  /* 0x000000ffff0d7224 */ /* 0x004fe200078e000b */
[----:B------:R-:W-:Y:S01]  /*d170*/  ISETP.GT.U32.AND P2, PT, R56, R6, PT ;  /* 0x000000063800720c */ /* 0x000fe20003f44070 */
[----:B------:R-:W-:Y:S02]  /*d180*/  IMAD.MOV R10, RZ, RZ, -R10 ;  /* 0x000000ffff0a7224 */ /* 0x000fe400078e0a0a */
[----:B------:R-:W-:Y:S02]  /*d190*/  @!P1 IMAD.IADD R4, R4, 0x1, -R56 ;  /* 0x0000000104049824 */ /* 0x000fe400078e0a38 */
[----:B------:R-:W-:Y:S01]  /*d1a0*/  @!P4 IMAD.MOV R13, RZ, RZ, -R13 ;  /* 0x000000ffff0dc224 */ /* 0x000fe200078e0a0d */
[C---:B------:R-:W-:Y:S01]  /*d1b0*/  ISETP.GT.U32.AND P4, PT, R56.reuse, R12, PT ;  /* 0x0000000c3800720c */ /* 0x040fe20003f84070 */
[C---:B------:R-:W-:Y:S01]  /*d1c0*/  IMAD R3, R56.reuse, R10, R3 ;  /* 0x0000000a38037224 */ /* 0x040fe200078e0203 */
[----:B------:R-:W-:Y:S01]  /*d1d0*/  ISETP.GT.U32.AND P1, PT, R56, R4, PT ;  /* 0x000000043800720c */ /* 0x000fe20003f24070 */
[----:B------:R-:W-:Y:S01]  /*d1e0*/  @!P6 IMAD.MOV R8, RZ, RZ, -R8 ;  /* 0x000000ffff08e224 */ /* 0x000fe200078e0a08 */
[----:B------:R-:W-:Y:S01]  /*d1f0*/  ISETP.GE.AND P6, PT, R5, RZ, PT ;  /* 0x000000ff0500720c */ /* 0x000fe20003fc6270 */
[----:B------:R-:W-:Y:S01]  /*d200*/  VIADD R5, R2, 0x117 ;  /* 0x0000011702057836 */ /* 0x000fe20000000000 */
[----:B------:R-:W-:Y:S01]  /*d210*/  ISETP.GT.U32.AND P0, PT, R56, R3, PT ;  /* 0x000000033800720c */ /* 0x000fe20003f04070 */
[----:B------:R-:W-:Y:S01]  /*d220*/  VIADD R10, R2, 0x118 ;  /* 0x00000118020a7836 */ /* 0x000fe20000000000 */
[----:B------:R-:W-:Y:S01]  /*d230*/  @!P2 IADD3 R6, R6, -R56, RZ ;  /* 0x800000380606a210 */ /* 0x000fe20007ffe0ff */
[----:B------:R1:W-:Y:S01]  /*d240*/  STL [R1+0x6b8], R8 ;  /* 0x0006b80801007387 */ /* 0x0003e20000100800 */
[----:B------:R-:W-:Y:S01]  /*d250*/  IABS R19, R5 ;  /* 0x0000000500137213 */ /* 0x000fe20000000000 */
[----:B------:R-:W-:Y:S01]  /*d260*/  IMAD.MOV R51, RZ, RZ, -R51 ;  /* 0x000000ffff337224 */ /* 0x000fe200078e0a33 */
[----:B------:R-:W-:Y:S01]  /*d270*/  IABS R18, R10 ;  /* 0x0000000a00127213 */ /* 0x000fe20000000000 */
[----:B------:R-:W-:Y:S01]  /*d280*/  @!P4 IMAD.IADD R12, R12, 0x1, -R56 ;  /* 0x000000010c0cc824 */ /* 0x000fe200078e0a38 */
[----:B------:R2:W-:Y:S01]  /*d290*/  STL [R1+0x6ac], R13 ;  /* 0x0006ac0d01007387 */ /* 0x0005e20000100800 */
[----:B------:R-:W-:Y:S01]  /*d2a0*/  IMAD.HI.U32 R11, R0, R19, RZ ;  /* 0x00000013000b7227 */ /* 0x000fe200078e00ff */
[----:B------:R-:W-:-:S02]  /*d2b0*/  @!P1 IADD3 R4, R4, -R56, RZ ;  /* 0x8000003804049210 */ /* 0x000fc40007ffe0ff */
[----:B------:R-:W-:Y:S01]  /*d2c0*/  ISETP.GE.AND P1, PT, R10, RZ, PT ;  /* 0x000000ff0a00720c */ /* 0x000fe20003f26270 */
[----:B------:R-:W-:Y:S01]  /*d2d0*/  IMAD.MOV R10, RZ, RZ, -R11 ;  /* 0x000000ffff0a7224 */ /* 0x000fe200078e0a0b */
[----:B------:R-:W-:Y:S01]  /*d2e0*/  ISETP.GT.U32.AND P4, PT, R56, R12, PT ;  /* 0x0000000c3800720c */ /* 0x000fe20003f84070 */
[----:B------:R-:W-:Y:S01]  /*d2f0*/  @!P0 IMAD.IADD R3, R3, 0x1, -R56 ;  /* 0x0000000103038824 */ /* 0x000fe200078e0a38 */
[----:B------:R-:W-:Y:S01]  /*d300*/  ISETP.GE.AND P2, PT, R7, RZ, PT ;  /* 0x000000ff0700720c */ /* 0x000fe20003f46270 */
[----:B-1----:R-:W-:Y:S02]  /*d310*/  IMAD.MOV.U32 R8, RZ, RZ, R6 ;  /* 0x000000ffff087224 */ /* 0x002fe400078e0006 */
[----:B------:R-:W-:Y:S01]  /*d320*/  IMAD.HI.U32 R6, R0, R18, RZ ;  /* 0x0000001200067227 */ /* 0x000fe200078e00ff */
[----:B------:R-:W-:-:S03]  /*d330*/  ISETP.GT.U32.AND P0, PT, R56, R3, PT ;  /* 0x000000033800720c */ /* 0x000fc60003f04070 */
[----:B--2---:R-:W-:Y:S02]  /*d340*/  IMAD.MOV.U32 R13, RZ, RZ, R4 ;  /* 0x000000ffff0d7224 */ /* 0x004fe400078e0004 */
[----:B------:R-:W-:Y:S02]  /*d350*/  IMAD R19, R56, R10, R19 ;  /* 0x0000000a38137224 */ /* 0x000fe400078e0213 */
[----:B------:R-:W-:Y:S01]  /*d360*/  IMAD.MOV R6, RZ, RZ, -R6 ;  /* 0x000000ffff067224 */ /* 0x000fe200078e0a06 */
[----:B------:R-:W-:Y:S01]  /*d370*/  @!P5 IADD3 R13, -R13, RZ, RZ ;  /* 0x000000ff0d0dd210 */ /* 0x000fe20007ffe1ff */
[----:B------:R-:W-:Y:S01]  /*d380*/  @!P4 IMAD.IADD R12, R12, 0x1, -R56 ;  /* 0x000000010c0cc824 */ /* 0x000fe200078e0a38 */
[C---:B------:R-:W-:Y:S01]  /*d390*/  ISETP.GT.U32.AND P5, PT, R56.reuse, R19, PT ;  /* 0x000000133800720c */ /* 0x040fe20003fa4070 */
[----:B------:R-:W-:Y:S02]  /*d3a0*/  IMAD R18, R56, R6, R18 ;  /* 0x0000000638127224 */ /* 0x000fe400078e0212 */
[----:B------:R-:W-:Y:S01]  /*d3b0*/  @!P3 IMAD.MOV R8, RZ, RZ, -R8 ;  /* 0x000000ffff08b224 */ /* 0x000fe200078e0a08 */
[----:B------:R-:W-:Y:S01]  /*d3c0*/  ISETP.GE.AND P3, PT, R5, RZ, PT ;  /* 0x000000ff0500720c */ /* 0x000fe20003f66270 */
[----:B------:R-:W-:Y:S01]  /*d3d0*/  VIADD R7, R2, 0x119 ;  /* 0x0000011902077836 */ /* 0x000fe20000000000 */
[----:B------:R-:W-:Y:S01]  /*d3e0*/  ISETP.GT.U32.AND P4, PT, R56, R18, PT ;  /* 0x000000123800720c */ /* 0x000fe20003f84070 */
[--C-:B------:R-:W-:Y:S01]  /*d3f0*/  @!P0 IMAD.IADD R3, R3, 0x1, -R56.reuse ;  /* 0x0000000103038824 */ /* 0x100fe200078e0a38 */
[----:B------:R1:W-:Y:S01]  /*d400*/  STL [R1+0x6b0], R8 ;  /* 0x0006b00801007387 */ /* 0x0003e20000100800 */
[C---:B------:R-:W-:Y:S01]  /*d410*/  VIADD R10, R2.reuse, 0x11c ;  /* 0x0000011c020a7836 */ /* 0x040fe20000000000 */
[----:B------:R-:W-:Y:S01]  /*d420*/  IABS R9, R7 ;  /* 0x0000000700097213 */ /* 0x000fe20000000000 */
[----:B------:R-:W-:Y:S01]  /*d430*/  VIADD R11, R2, 0x11d ;  /* 0x0000011d020b7836 */ /* 0x000fe20000000000 */
[----:B------:R-:W-:Y:S01]  /*d440*/  ISETP.GE.AND P0, PT, R7, RZ, PT ;  /* 0x000000ff0700720c */ /* 0x000fe20003f06270 */
[----:B------:R-:W-:Y:S01]  /*d450*/  @!P5 IMAD.IADD R19, R19, 0x1, -R56 ;  /* 0x000000011313d824 */ /* 0x000fe200078e0a38 */
[----:B------:R-:W-:Y:S01]  /*d460*/  STL [R1+0x6a4], R13 ;  /* 0x0006a40d01007387 */ /* 0x000fe20000100800 */
[----:B------:R-:W-:Y:S01]  /*d470*/  IMAD.HI.U32 R5, R0, R9, RZ ;  /* 0x0000000900057227 */ /* 0x000fe200078e00ff */
[----:B------:R-:W-:-:S02]  /*d480*/  IABS R4, R11 ;  /* 0x0000000b00047213 */ /* 0x000fc40000000000 */
[----:B------:R-:W-:Y:S01]  /*d490*/  ISETP.GT.U32.AND P5, PT, R56, R19, PT ;  /* 0x000000133800720c */ /* 0x000fe20003fa4070 */
[----:B-1----:R-:W-:Y:S02]  /*d4a0*/  IMAD.MOV.U32 R8, RZ, RZ, R3 ;  /* 0x000000ffff087224 */ /* 0x002fe400078e0003 */
[----:B------:R-:W-:Y:S02]  /*d4b0*/  @!P4 IMAD.IADD R18, R18, 0x1, -R56 ;  /* 0x000000011212c824 */ /* 0x000fe400078e0a38 */
[----:B------:R-:W-:Y:S01]  /*d4c0*/  @!P6 IMAD.MOV R8, RZ, RZ, -R8 ;  /* 0x000000ffff08e224 */ /* 0x000fe200078e0a08 */
[----:B------:R-:W-:Y:S01]  /*d4d0*/  ISETP.GE.AND P6, PT, R14, RZ, PT ;  /* 0x000000ff0e00720c */ /* 0x000fe20003fc6270 */
[----:B------:R-:W-:Y:S01]  /*d4e0*/  IMAD.MOV R5, RZ, RZ, -R5 ;  /* 0x000000ffff057224 */ /* 0x000fe200078e0a05 */
[----:B------:R-:W-:Y:S01]  /*d4f0*/  IABS R14, R14 ;  /* 0x0000000e000e7213 */ /* 0x000fe20000000000 */
[----:B------:R-:W-:Y:S01]  /*d500*/  VIADD R7, R2, 0x11b ;  /* 0x0000011b02077836 */ /* 0x000fe20000000000 */
[C---:B------:R-:W-:Y:S01]  /*d510*/  ISETP.GT.U32.AND P4, PT, R56.reuse, R18, PT ;  /* 0x000000123800720c */ /* 0x040fe20003f84070 */
[----:B------:R1:W-:Y:S01]  /*d520*/  STL [R1+0x6a8], R8 ;  /* 0x0006a80801007387 */ /* 0x0003e20000100800 */
[----:B------:R-:W-:Y:S01]  /*d530*/  IMAD R9, R56, R5, R9 ;  /* 0x0000000538097224 */ /* 0x000fe200078e0209 */
[----:B------:R-:W-:Y:S01]  /*d540*/  IABS R5, R10 ;  /* 0x0000000a00057213 */ /* 0x000fe20000000000 */
[----:B------:R-:W-:Y:S01]  /*d550*/  IMAD.HI.U32 R15, R0, R14, RZ ;  /* 0x0000000e000f7227 */ /* 0x000fe200078e00ff */
[----:B------:R-:W-:-:S03]  /*d560*/  IABS R6, R7 ;  /* 0x0000000700067213 */ /* 0x000fc60000000000 */
[----:B------:R-:W-:Y:S02]  /*d570*/  IMAD.MOV R15, RZ, RZ, -R15 ;  /* 0x000000ffff0f7224 */ /* 0x000fe400078e0a0f */
[----:B------:R-:W-:Y:S01]  /*d580*/  @!P5 IMAD.IADD R19, R19, 0x1, -R56 ;  /* 0x000000011313d824 */ /* 0x000fe200078e0a38 */
[----:B------:R-:W-:Y:S01]  /*d590*/  ISETP.GE.AND P5, PT, R7, RZ, PT ;  /* 0x000000ff0700720c */ /* 0x000fe20003fa6270 */
[----:B-1----:R-:W-:Y:S02]  /*d5a0*/  IMAD.MOV.U32 R8, RZ, RZ, R12 ;  /* 0x000000ffff087224 */ /* 0x002fe400078e000c */
[----:B------:R-:W-:-:S04]  /*d5b0*/  IMAD.HI.U32 R13, R0, R6, RZ ;  /* 0x00000006000d7227 */ /* 0x000fc800078e00ff */
[----:B------:R-:W-:Y:S01]  /*d5c0*/  @!P2 IMAD.MOV R8, RZ, RZ, -R8 ;  /* 0x000000ffff08a224 */ /* 0x000fe200078e0a08 */
[C---:B------:R-:W-:Y:S01]  /*d5d0*/  ISETP.GT.U32.AND P2, PT, R56.reuse, R9, PT ;  /* 0x000000093800720c */ /* 0x040fe20003f44070 */
[----:B------:R-:W-:Y:S02]  /*d5e0*/  IMAD R7, R56, R15, R14 ;  /* 0x0000000f38077224 */ /* 0x000fe400078e020e */
[----:B------:R-:W-:Y:S01]  /*d5f0*/  IMAD.MOV R13, RZ, RZ, -R13 ;  /* 0x000000ffff0d7224 */ /* 0x000fe200078e0a0d */
[----:B------:R1:W-:Y:S01]  /*d600*/  STL [R1+0x6a0], R8 ;  /* 0x0006a00801007387 */ /* 0x0003e20000100800 */
[----:B------:R-:W-:Y:S01]  /*d610*/  @!P4 IMAD.IADD R18, R18, 0x1, -R56 ;  /* 0x000000011212c824 */ /* 0x000fe200078e0a38 */
[----:B------:R-:W-:Y:S01]  /*d620*/  ISETP.GT.U32.AND P4, PT, R56, R7, PT ;  /* 0x000000073800720c */ /* 0x000fe20003f84070 */
[----:B------:R-:W-:-:S04]  /*d630*/  IMAD.HI.U32 R16, R0, R5, RZ ;  /* 0x0000000500107227 */ /* 0x000fc800078e00ff */
[----:B------:R-:W-:Y:S01]  /*d640*/  IMAD R6, R56, R13, R6 ;  /* 0x0000000d38067224 */ /* 0x000fe200078e0206 */
[----:B------:R-:W-:Y:S01]  /*d650*/  IADD3 R12, -R16, RZ, RZ ;  /* 0x000000ff100c7210 */ /* 0x000fe20007ffe1ff */
[----:B------:R-:W-:Y:S02]  /*d660*/  @!P2 IMAD.IADD R9, R9, 0x1, -R56 ;  /* 0x000000010909a824 */ /* 0x000fe400078e0a38 */
[----:B------:R-:W-:Y:S01]  /*d670*/  IMAD.HI.U32 R3, R0, R4, RZ ;  /* 0x0000000400037227 */ /* 0x000fe200078e00ff */
[----:B------:R-:W-:-:S03]  /*d680*/  ISETP.GT.U32.AND P2, PT, R56, R6, PT ;  /* 0x000000063800720c */ /* 0x000fc60003f44070 */
[C---:B------:R-:W-:Y:S01]  /*d690*/  IMAD R5, R56.reuse, R12, R5 ;  /* 0x0000000c38057224 */ /* 0x040fe200078e0205 */
[----:B------:R-:W-:Y:S01]  /*d6a0*/  @!P4 IADD3 R7, R7, -R56, RZ ;  /* 0x800000380707c210 */ /* 0x000fe20007ffe0ff */
[----:B------:R-:W-:Y:S01]  /*d6b0*/  IMAD.MOV R3, RZ, RZ, -R3 ;  /* 0x000000ffff037224 */ /* 0x000fe200078e0a03 */
[----:B------:R-:W-:Y:S01]  /*d6c0*/  ISETP.GT.U32.AND P4, PT, R56, R9, PT ;  /* 0x000000093800720c */ /* 0x000fe20003f84070 */
[----:B------:R-:W-:Y:S02]  /*d6d0*/  VIADD R12, R2, 0x11e ;  /* 0x0000011e020c7836 */ /* 0x000fe40000000000 */
[----:B------:R-:W-:Y:S02]  /*d6e0*/  IMAD R4, R56, R3, R4 ;  /* 0x0000000338047224 */ /* 0x000fe400078e0204 */
[----:B-1----:R-:W-:Y:S01]  /*d6f0*/  IMAD.MOV.U32 R8, RZ, RZ, R19 ;  /* 0x000000ffff087224 */ /* 0x002fe200078e0013 */
[----:B------:R-:W-:Y:S01]  /*d700*/  IABS R3, R12 ;  /* 0x0000000c00037213 */ /* 0x000fe20000000000 */
[----:B------:R-:W-:-:S02]  /*d710*/  VIADD R13, R2, 0x11f ;  /* 0x0000011f020d7836 */ /* 0x000fc40000000000 */
[----:B------:R-:W-:Y:S01]  /*d720*/  @!P2 IMAD.IADD R6, R6, 0x1, -R56 ;  /* 0x000000010606a824 */ /* 0x000fe200078e0a38 */
[----:B------:R-:W-:Y:S01]  /*d730*/  ISETP.GT.U32.AND P2, PT, R56, R7, PT ;  /* 0x000000073800720c */ /* 0x000fe20003f44070 */
[----:B------:R-:W-:Y:S01]  /*d740*/  @!P3 IMAD.MOV R8, RZ, RZ, -R8 ;  /* 0x000000ffff08b224 */ /* 0x000fe200078e0a08 */
[----:B------:R-:W-:Y:S01]  /*d750*/  IABS R20, R13 ;  /* 0x0000000d00147213 */ /* 0x000fe20000000000 */
[----:B------:R-:W-:Y:S01]  /*d760*/  IMAD.HI.U32 R19, R0, R3, RZ ;  /* 0x0000000300137227 */ /* 0x000fe200078e00ff */
[C---:B------:R-:W-:Y:S02]  /*d770*/  ISETP.GT.U32.AND P3, PT, R56.reuse, R6, PT ;  /* 0x000000063800720c */ /* 0x040fe40003f64070 */
[----:B------:R1:W-:Y:S01]  /*d780*/  STL [R1+0x68c], R8 ;  /* 0x00068c0801007387 */ /* 0x0003e20000100800 */
[----:B------:R-:W-:Y:S02]  /*d790*/  IMAD.MOV R19, RZ, RZ, -R19 ;  /* 0x000000ffff137224 */ /* 0x000fe400078e0a13 */
[----:B------:R-:W-:Y:S01]  /*d7a0*/  @!P4 IMAD.IADD R9, R9, 0x1, -R56 ;  /* 0x000000010909c824 */ /* 0x000fe200078e0a38 */
[----:B------:R-:W-:Y:S01]  /*d7b0*/  ISETP.GT.U32.AND P4, PT, R56, R4, PT ;  /* 0x000000043800720c */ /* 0x000fe20003f84070 */
[----:B------:R-:W-:-:S04]  /*d7c0*/  IMAD.HI.U32 R21, R0, R20, RZ ;  /* 0x0000001400157227 */ /* 0x000fc800078e00ff */
[----:B------:R-:W-:Y:S02]  /*d7d0*/  VIADD R14, R2, 0x120 ;  /* 0x00000120020e7836 */ /* 0x000fe40000000000 */
[----:B-1----:R-:W-:Y:S02]  /*d7e0*/  IMAD.MOV.U32 R8, RZ, RZ, R18 ;  /* 0x000000ffff087224 */ /* 0x002fe400078e0012 */
[C---:B------:R-:W-:Y:S01]  /*d7f0*/  IMAD R3, R56.reuse, R19, R3 ;  /* 0x0000001338037224 */ /* 0x040fe200078e0203 */
[----:B------:R-:W-:Y:S01]  /*d800*/  IABS R16, R14 ;  /* 0x0000000e00107213 */ /* 0x000fe20000000000 */
[----:B------:R-:W-:Y:S01]  /*d810*/  @!P1 IMAD.MOV R8, RZ, RZ, -R8 ;  /* 0x000000ffff089224 */ /* 0x000fe200078e0a08 */
[C---:B------:R-:W-:Y:S01]  /*d820*/  ISETP.GT.U32.AND P1, PT, R56.reuse, R5, PT ;  /* 0x000000053800720c */ /* 0x040fe20003f24070 */
[----:B------:R-:W-:Y:S02]  /*d830*/  IMAD.MOV R21, RZ, RZ, -R21 ;  /* 0x000000ffff157224 */ /* 0x000fe400078e0a15 */
[----:B------:R-:W-:Y:S01]  /*d840*/  @!P2 IMAD.IADD R7, R7, 0x1, -R56 ;  /* 0x000000010707a824 */ /* 0x000fe200078e0a38 */
[----:B------:R-:W-:Y:S01]  /*d850*/  ISETP.GT.U32.AND P2, PT, R56, R3, PT ;  /* 0x000000033800720c */ /* 0x000fe20003f44070 */
[----:B------:R-:W-:Y:S01]  /*d860*/  VIADD R15, R2, 0x121 ;  /* 0x00000121020f7836 */ /* 0x000fe20000000000 */
[----:B------:R1:W-:Y:S01]  /*d870*/  STL [R1+0x688], R8 ;  /* 0x0006880801007387 */ /* 0x0003e20000100800 */
[----:B------:R-:W-:-:S02]  /*d880*/  IMAD R20, R56, R21, R20 ;  /* 0x0000001538147224 */ /* 0x000fc400078e0214 */
[----:B------:R-:W-:Y:S01]  /*d890*/  IMAD.MOV.U32 R22, RZ, RZ, R9 ;  /* 0x000000ffff167224 */ /* 0x000fe200078e0009 */
[----:B------:R-:W-:Y:S01]  /*d8a0*/  IABS R17, R15 ;  /* 0x0000000f00117213 */ /* 0x000fe20000000000 */
[----:B------:R-:W-:-:S04]  /*d8b0*/  IMAD.HI.U32 R18, R0, R16, RZ ;  /* 0x0000001000127227 */ /* 0x000fc800078e00ff */
[--C-:B------:R-:W-:Y:S01]  /*d8c0*/  @!P3 IMAD.IADD R6, R6, 0x1, -R56.reuse ;  /* 0x000000010606b824 */ /* 0x100fe200078e0a38 */
[----:B------:R-:W-:Y:S01]  /*d8d0*/  ISETP.GT.U32.AND P3, PT, R56, R20, PT ;  /* 0x000000143800720c */ /* 0x000fe20003f64070 */
[----:B------:R-:W-:Y:S01]  /*d8e0*/  @!P4 IMAD.IADD R4, R4, 0x1, -R56 ;  /* 0x000000010404c824 */ /* 0x000fe200078e0a38 */
[----:B------:R-:W-:Y:S01]  /*d8f0*/  IADD3 R18, -R18, RZ, RZ ;  /* 0x000000ff12127210 */ /* 0x000fe20007ffe1ff */
[----:B-1----:R-:W-:Y:S01]  /*d900*/  IMAD.MOV.U32 R8, RZ, RZ, R7 ;  /* 0x000000ffff087224 */ /* 0x002fe200078e0007 */
[----:B------:R-:W-:Y:S01]  /*d910*/  ISETP.GE.AND P4, PT, R11, RZ, PT ;  /* 0x000000ff0b00720c */ /* 0x000fe20003f86270 */
[----:B------:R-:W-:Y:S01]  /*d920*/  @!P0 IMAD.MOV R22, RZ, RZ, -R22 ;  /* 0x000000ffff168224 */ /* 0x000fe200078e0a16 */
[----:B------:R-:W-:Y:S01]  /*d930*/  ISETP.GT.U32.AND P0, PT, R56, R4, PT ;  /* 0x000000043800720c */ /* 0x000fe20003f04070 */
[----:B------:R-:W-:Y:S01]  /*d940*/  @!P1 IMAD.IADD R5, R5, 0x1, -R56 ;  /* 0x0000000105059824 */ /* 0x000fe200078e0a38 */
[----:B------:R-:W-:Y:S01]  /*d950*/  ISETP.GE.AND P1, PT, R10, RZ, PT ;  /* 0x000000ff0a00720c */ /* 0x000fe20003f26270 */
[----:B------:R-:W-:Y:S01]  /*d960*/  @!P6 IMAD.MOV R8, RZ, RZ, -R8 ;  /* 0x000000ffff08e224 */ /* 0x000fe200078e0a08 */
[----:B------:R-:W-:Y:S01]  /*d970*/  STL [R1+0x680], R22 ;  /* 0x0006801601007387 */ /* 0x000fe20000100800 */
[----:B------:R-:W-:-:S02]  /*d980*/  IMAD.HI.U32 R19, R0, R17, RZ ;  /* 0x0000001100137227 */ /* 0x000fc400078e00ff */
[----:B------:R-:W-:Y:S01]  /*d990*/  @!P3 IADD3 R20, R20, -R56, RZ ;  /* 0x800000381414b210 */ /* 0x000fe20007ffe0ff */
[----:B------:R1:W-:Y:S01]  /*d9a0*/  STL [R1+0x678], R8 ;  /* 0x0006780801007387 */ /* 0x0003e20000100800 */
[----:B------:R-:W-:Y:S01]  /*d9b0*/  @!P2 IMAD.IADD R3, R3, 0x1, -R56 ;  /* 0x000000010303a824 */ /* 0x000fe200078e0a38 */
[C---:B------:R-:W-:Y:S01]  /*d9c0*/  ISETP.GT.U32.AND P2, PT, R56.reuse, R5, PT ;  /* 0x000000053800720c */ /* 0x040fe20003f44070 */
[----:B------:R-:W-:Y:S01]  /*d9d0*/  IMAD.MOV R19, RZ, RZ, -R19 ;  /* 0x000000ffff137224 */ /* 0x000fe200078e0a13 */
[C---:B------:R-:W-:Y:S01]  /*d9e0*/  ISETP.GT.U32.AND P6, PT, R56.reuse, R20, PT ;  /* 0x000000143800720c */ /* 0x040fe20003fc4070 */
[C---:B------:R-:W-:Y:S01]  /*d9f0*/  IMAD R16, R56.reuse, R18, R16 ;  /* 0x0000001238107224 */ /* 0x040fe200078e0210 */
[----:B------:R-:W-:Y:S01]  /*da00*/  ISETP.GT.U32.AND P3, PT, R56, R3, PT ;  /* 0x000000033800720c */ /* 0x000fe20003f64070 */
[----:B------:R-:W-:Y:S02]  /*da10*/  VIADD R11, R2, 0x122 ;  /* 0x00000122020b7836 */ /* 0x000fe40000000000 */
[----:B------:R-:W-:-:S02]  /*da20*/  IMAD R17, R56, R19, R17 ;  /* 0x0000001338117224 */ /* 0x000fc400078e0211 */
[----:B-1----:R-:W-:Y:S01]  /*da30*/  IMAD.MOV.U32 R8, RZ, RZ, R6 ;  /* 0x000000ffff087224 */ /* 0x002fe200078e0006 */
[----:B------:R-:W-:Y:S01]  /*da40*/  IABS R6, R11 ;  /* 0x0000000b00067213 */ /* 0x000fe20000000000 */
[----:B------:R-:W-:Y:S01]  /*da50*/  @!P0 IMAD.IADD R4, R4, 0x1, -R56 ;  /* 0x0000000104048824 */ /* 0x000fe200078e0a38 */
[C---:B------:R-:W-:Y:S01]  /*da60*/  ISETP.GT.U32.AND P0, PT, R56.reuse, R17, PT ;  /* 0x000000113800720c */ /* 0x040fe20003f04070 */
[----:B------:R-:W-:Y:S01]  /*da70*/  @!P5 IMAD.MOV R8, RZ, RZ, -R8 ;  /* 0x000000ffff08d224 */ /* 0x000fe200078e0a08 */
[----:B------:R-:W-:Y:S01]  /*da80*/  ISETP.GT.U32.AND P5, PT, R56, R16, PT ;  /* 0x000000103800720c */ /* 0x000fe20003fa4070 */
[--C-:B------:R-:W-:Y:S01]  /*da90*/  @!P2 IMAD.IADD R5, R5, 0x1, -R56.reuse ;  /* 0x000000010505a824 */ /* 0x100fe200078e0a38 */
[----:B------:R-:W-:Y:S01]  /*daa0*/  ISETP.GE.AND P2, PT, R12, RZ, PT ;  /* 0x000000ff0c00720c */ /* 0x000fe20003f46270 */
[----:B------:R-:W-:Y:S01]  /*dab0*/  IMAD.HI.U32 R9, R0, R6, RZ ;  /* 0x0000000600097227 */ /* 0x000fe200078e00ff */
[----:B------:R1:W-:Y:S03]  /*dac0*/  STL [R1+0x66c], R8 ;  /* 0x00066c0801007387 */ /* 0x0003e60000100800 */
[----:B------:R-:W-:Y:S01]  /*dad0*/  VIADD R10, R2, 0x123 ;  /* 0x00000123020a7836 */ /* 0x000fe20000000000 */
[----:B------:R-:W-:Y:S01]  /*dae0*/  IADD3 R9, -R9, RZ, RZ ;  /* 0x000000ff09097210 */ /* 0x000fe20007ffe1ff */
[--C-:B------:R-:W-:Y:S01]  /*daf0*/  @!P3 IMAD.IADD R3, R3, 0x1, -R56.reuse ;  /* 0x000000010303b824 */ /* 0x100fe200078e0a38 */
[----:B------:R-:W-:Y:S01]  /*db00*/  ISETP.GE.AND P3, PT, R13, RZ, PT ;  /* 0x000000ff0d00720c */ /* 0x000fe20003f66270 */
[----:B------:R-:W-:Y:S01]  /*db10*/  IMAD.MOV.U32 R18, RZ, RZ, R5 ;  /* 0x000000ffff127224 */ /* 0x000fe200078e0005 */
[----:B------:R-:W-:Y:S01]  /*db20*/  IABS R7, R10 ;  /* 0x0000000a00077213 */ /* 0x000fe20000000000 */
[----:B------:R-:W-:Y:S01]  /*db30*/  @!P5 IMAD.IADD R16, R16, 0x1, -R56 ;  /* 0x000000011010d824 */ /* 0x000fe200078e0a38 */
[----:B------:R-:W-:Y:S01]  /*db40*/  ISETP.GE.AND P5, PT, R15, RZ, PT ;  /* 0x000000ff0f00720c */ /* 0x000fe20003fa6270 */
[----:B-1----:R-:W-:-:S02]  /*db50*/  IMAD.MOV.U32 R8, RZ, RZ, R4 ;  /* 0x000000ffff087224 */ /* 0x002fc400078e0004 */
[----:B------:R-:W-:Y:S01]  /*db60*/  @!P0 IMAD.IADD R17, R17, 0x1, -R56 ;  /* 0x0000000111118824 */ /* 0x000fe200078e0a38 */
[C---:B------:R-:W-:Y:S01]  /*db70*/  ISETP.GT.U32.AND P0, PT, R56.reuse, R16, PT ;  /* 0x000000103800720c */ /* 0x040fe20003f04070 */
[C---:B------:R-:W-:Y:S02]  /*db80*/  IMAD R6, R56.reuse, R9, R6 ;  /* 0x0000000938067224 */ /* 0x040fe400078e0206 */
[----:B------:R-:W-:Y:S02]  /*db90*/  IMAD.MOV.U32 R4, RZ, RZ, R3 ;  /* 0x000000ffff047224 */ /* 0x000fe400078e0003 */
[----:B------:R-:W-:Y:S01]  /*dba0*/  @!P1 IMAD.MOV R18, RZ, RZ, -R18 ;  /* 0x000000ffff129224 */ /* 0x000fe200078e0a12 */
[----:B------:R-:W-:Y:S01]  /*dbb0*/  ISETP.GE.AND P1, PT, R11, RZ, PT ;  /* 0x000000ff0b00720c */ /* 0x000fe20003f26270 */
[----:B------:R-:W-:Y:S01]  /*dbc0*/  @!P4 IMAD.MOV R8, RZ, RZ, -R8 ;  /* 0x000000ffff08c224 */ /* 0x000fe200078e0a08 */
[----:B------:R-:W-:Y:S01]  /*dbd0*/  ISETP.GT.U32.AND P4, PT, R56, R17, PT ;  /* 0x000000113800720c */ /* 0x000fe20003f84070 */
[----:B------:R-:W-:Y:S01]  /*dbe0*/  @!P6 IMAD.IADD R20, R20, 0x1, -R56 ;  /* 0x000000011414e824 */ /* 0x000fe200078e0a38 */
[----:B------:R-:W-:Y:S01]  /*dbf0*/  STL [R1+0x668], R18 ;  /* 0x0006681201007387 */ /* 0x000fe20000100800 */
[----:B------:R-:W-:Y:S01]  /*dc00*/  @!P2 IMAD.MOV R4, RZ, RZ, -R4 ;  /* 0x000000ffff04a224 */ /* 0x000fe200078e0a04 */
[----:B------:R-:W-:Y:S01]  /*dc10*/  ISETP.GT.U32.AND P2, PT, R56, R6, PT ;  /* 0x000000063800720c */ /* 0x000fe20003f44070 */
[----:B------:R-:W-:Y:S01]  /*dc20*/  IMAD.HI.U32 R12, R0, R7, RZ ;  /* 0x00000007000c7227 */ /* 0x000fe200078e00ff */
[----:B------:R1:W-:Y:S01]  /*dc30*/  STL [R1+0x638], R8 ;  /* 0x0006380801007387 */ /* 0x0003e20000100800 */
[----:B------:R-:W-:-:S02]  /*dc40*/  ISETP.GE.AND P6, PT, R14, RZ, PT ;  /* 0x000000ff0e00720c */ /* 0x000fc40003fc6270 */
[----:B------:R-:W-:Y:S01]  /*dc50*/  IMAD.MOV R5, RZ, RZ, -R12 ;  /* 0x000000ffff057224 */ /* 0x000fe200078e0a0c */
[----:B------:R2:W-:Y:S01]  /*dc60*/  STL [R1+0x4b8], R4 ;  /* 0x0004b80401007387 */ /* 0x0005e20000100800 */
[--C-:B------:R-:W-:Y:S01]  /*dc70*/  @!P0 IMAD.IADD R16, R16, 0x1, -R56.reuse ;  /* 0x0000000110108824 */ /* 0x100fe200078e0a38 */
[----:B------:R-:W-:Y:S01]  /*dc80*/  ISETP.GE.AND P0, PT, R10, RZ, PT ;  /* 0x000000ff0a00720c */ /* 0x000fe20003f06270 */
[----:B------:R-:W-:Y:S01]  /*dc90*/  IMAD R3, R56, R5, R7 ;  /* 0x0000000538037224 */ /* 0x000fe200078e0207 */
[----:B------:R-:W-:Y:S01]  /*dca0*/  IADD3 R5, R2, 0x124, RZ ;  /* 0x0000012402057810 */ /* 0x000fe20007ffe0ff */
[----:B------:R-:W-:Y:S02]  /*dcb0*/  @!P4 IMAD.IADD R17, R17, 0x1, -R56 ;  /* 0x000000011111c824 */ /* 0x000fe400078e0a38 */
[----:B-1----:R-:W-:Y:S01]  /*dcc0*/  IMAD.MOV.U32 R8, RZ, RZ, R20 ;  /* 0x000000ffff087224 */ /* 0x002fe200078e0014 */
[----:B------:R-:W-:Y:S01]  /*dcd0*/  IABS R12, R5 ;  /* 0x00000005000c7213 */ /* 0x000fe20000000000 */
[----:B------:R-:W-:Y:S01]  /*dce0*/  @!P2 IMAD.IADD R6, R6, 0x1, -R56 ;  /* 0x000000010606a824 */ /* 0x000fe200078e0a38 */
[----:B------:R-:W-:Y:S01]  /*dcf0*/  ISETP.GE.AND P4, PT, R5, RZ, PT ;  /* 0x000000ff0500720c */ /* 0x000fe20003f86270 */
[----:B------:R-:W-:Y:S01]  /*dd00*/  @!P3 IMAD.MOV R8, RZ, RZ, -R8 ;  /* 0x000000ffff08b224 */ /* 0x000fe200078e0a08 */
[----:B------:R-:W-:Y:S01]  /*dd10*/  ISETP.GT.U32.AND P3, PT, R56, R3, PT ;  /* 0x000000033800720c */ /* 0x000fe20003f64070 */
[----:B--2---:R-:W-:-:S02]  /*dd20*/  VIADD R4, R2, 0x125 ;  /* 0x0000012502047836 */ /* 0x004fc40000000000 */
[C---:B------:R-:W-:Y:S01]  /*dd30*/  VIADD R11, R2.reuse, 0x128 ;  /* 0x00000128020b7836 */ /* 0x040fe20000000000 */
[----:B------:R1:W-:Y:S01]  /*dd40*/  STL [R1+0x468], R8 ;  /* 0x0004680801007387 */ /* 0x0003e20000100800 */
[C---:B------:R-:W-:Y:S01]  /*dd50*/  VIADD R9, R2.reuse, 0x127 ;  /* 0x0000012702097836 */ /* 0x040fe20000000000 */
[----:B------:R-:W-:Y:S01]  /*dd60*/  IABS R7, R4 ;  /* 0x0000000400077213 */ /* 0x000fe20000000000 */
[----:B------:R-:W-:Y:S01]  /*dd70*/  VIADD R13, R2, 0x12b ;  /* 0x0000012b020d7836 */ /* 0x000fe20000000000 */
[----:B------:R-:W-:Y:S01]  /*dd80*/  ISETP.GE.AND P2, PT, R4, RZ, PT ;  /* 0x000000ff0400720c */ /* 0x000fe20003f46270 */
[----:B------:R-:W-:Y:S02]  /*dd90*/  VIADD R15, R2, 0x12a ;  /* 0x0000012a020f7836 */ /* 0x000fe40000000000 */
[----:B------:R-:W-:Y:S01]  /*dda0*/  IMAD.MOV.U32 R5, RZ, RZ, R7 ;  /* 0x000000ffff057224 */ /* 0x000fe200078e0007 */
[----:B------:R-:W-:Y:S01]  /*ddb0*/  IABS R14, R13 ;  /* 0x0000000d000e7213 */ /* 0x000fe20000000000 */
[----:B------:R-:W-:-:S04]  /*ddc0*/  IMAD.HI.U32 R7, R0, R12, RZ ;  /* 0x0000000c00077227 */ /* 0x000fc800078e00ff */
[----:B-1----:R-:W-:Y:S02]  /*ddd0*/  IMAD.MOV.U32 R8, RZ, RZ, R16 ;  /* 0x000000ffff087224 */ /* 0x002fe400078e0010 */
[----:B------:R-:W-:Y:S02]  /*dde0*/  IMAD.MOV R7, RZ, RZ, -R7 ;  /* 0x000000ffff077224 */ /* 0x000fe400078e0a07 */
[----:B------:R-:W-:Y:S01]  /*ddf0*/  @!P6 IMAD.MOV R8, RZ, RZ, -R8 ;  /* 0x000000ffff08e224 */ /* 0x000fe200078e0a08 */
[C---:B------:R-:W-:Y:S01]  /*de00*/  ISETP.GT.U32.AND P6, PT, R56.reuse, R6, PT ;  /* 0x000000063800720c */ /* 0x040fe20003fc4070 */
[----:B------:R-:W-:Y:S02]  /*de10*/  @!P3 IMAD.IADD R3, R3, 0x1, -R56 ;  /* 0x000000010303b824 */ /* 0x000fe400078e0a38 */
[----:B------:R-:W-:Y:S01]  /*de20*/  IMAD R12, R56, R7, R12 ;  /* 0x00000007380c7224 */ /* 0x000fe200078e020c */
[----:B------:R1:W-:Y:S01]  /*de30*/  STL [R1+0x63c], R8 ;  /* 0x00063c0801007387 */ /* 0x0003e20000100800 */
[----:B------:R-:W-:Y:S01]  /*de40*/  IMAD.HI.U32 R4, R0, R5, RZ ;  /* 0x0000000500047227 */ /* 0x000fe200078e00ff */
[----:B------:R-:W-:-:S03]  /*de50*/  ISETP.GT.U32.AND P3, PT, R56, R3, PT ;  /* 0x000000033800720c */ /* 0x000fc60003f64070 */
[----:B------:R-:W-:Y:S02]  /*de60*/  IMAD.MOV R4, RZ, RZ, -R4 ;  /* 0x000000ffff047224 */ /* 0x000fe400078e0a04 */
[----:B------:R-:W-:Y:S02]  /*de70*/  VIADD R61, R2, 0x1fa ;  /* 0x000001fa023d7836 */ /* 0x000fe40000000000 */
[--C-:B------:R-:W-:Y:S01]  /*de80*/  @!P6 IMAD.IADD R6, R6, 0x1, -R56.reuse ;  /* 0x000000010606e824 */ /* 0x100fe200078e0a38 */
[C---:B------:R-:W-:Y:S01]  /*de90*/  ISETP.GT.U32.AND P6, PT, R56.reuse, R12, PT ;  /* 0x0000000c3800720c */ /* 0x040fe20003fc4070 */
[----:B------:R-:W-:Y:S01]  /*dea0*/  IMAD R5, R56, R4, R5 ;  /* 0x0000000438057224 */ /* 0x000fe200078e0205 */
[----:B-1----:R-:W-:Y:S01]  /*deb0*/  MOV R8, R17 ;  /* 0x0000001100087202 */ /* 0x002fe20000000f00 */
[----:B------:R-:W-:Y:S01]  /*dec0*/  VIADD R4, R2, 0x129 ;  /* 0x0000012902047836 */ /* 0x000fe20000000000 */
[----:B------:R-:W-:Y:S01]  /*ded0*/  MOV R10, R6 ;  /* 0x00000006000a7202 */ /* 0x000fe20000000f00 */
[----:B------:R-:W-:Y:S01]  /*dee0*/  @!P3 IMAD.IADD R3, R3, 0x1, -R56 ;  /* 0x000000010303b824 */ /* 0x000fe200078e0a38 */
[----:B------:R-:W-:Y:S01]  /*def0*/  ISETP.GE.AND P3, PT, R9, RZ, PT ;  /* 0x000000ff0900720c */ /* 0x000fe20003f66270 */
[----:B------:R-:W-:Y:S01]  /*df00*/  @!P5 IMAD.MOV R8, RZ, RZ, -R8 ;  /* 0x000000ffff08d224 */ /* 0x000fe200078e0a08 */
[----:B------:R-:W-:Y:S01]  /*df10*/  ISETP.GE.AND P5, PT, R251, RZ, PT ;  /* 0x000000fffb00720c */ /* 0x000fe20003fa6270 */
[----:B------:R-:W-:Y:S01]  /*df20*/  @!P1 IMAD.MOV R10, RZ, RZ, -R10 ;  /* 0x000000ffff0a9224 */ /* 0x000fe200078e0a0a */
[----:B------:R-:W-:Y:S01]  /*df30*/  ISETP.GT.U32.AND P1, PT, R56, R5, PT ;  /* 0x000000053800720c */ /* 0x000fe20003f24070 */
[----:B------:R-:W-:Y:S01]  /*df40*/  VIADD R60, R2, 0x1fb ;  /* 0x000001fb023c7836 */ /* 0x000fe20000000000 */
[----:B------:R-:W-:Y:S01]  /*df50*/  IABS R251, R251 ;  /* 0x000000fb00fb7213 */ /* 0x000fe20000000000 */
[----:B------:R-:W-:Y:S01]  /*df60*/  @!P6 IMAD.IADD R12, R12, 0x1, -R56 ;  /* 0x000000010c0ce824 */ /* 0x000fe200078e0a38 */
[----:B------:R1:W-:Y:S01]  /*df70*/  STL [R1+0x640], R8 ;  /* 0x0006400801007387 */ /* 0x0003e20000100800 */
[----:B------:R-:W-:Y:S01]  /*df80*/  IABS R9, R9 ;  /* 0x0000000900097213 */ /* 0x000fe20000000000 */
[----:B------:R-:W-:Y:S01]  /*df90*/  IMAD R53, R56, R51, R53 ;  /* 0x0000003338357224 */ /* 0x000fe200078e0235 */
[----:B------:R-:W-:Y:S01]  /*dfa0*/  IABS R51, R61 ;  /* 0x0000003d00337213 */ /* 0x000fe20000000000 */
[----:B------:R-:W-:Y:S01]  /*dfb0*/  IMAD.HI.U32 R7, R0, R251, RZ ;  /* 0x000000fb00077227 */ /* 0x000fe200078e00ff */
[----:B------:R-:W-:Y:S01]  /*dfc0*/  ISETP.GT.U32.AND P6, PT, R56, R12, PT ;  /* 0x0000000c3800720c */ /* 0x000fe20003fc4070 */
[----:B------:R2:W-:Y:S01]  /*dfd0*/  STL [R1+0x644], R10 ;  /* 0x0006440a01007387 */ /* 0x0005e20000100800 */
[----:B------:R-:W-:Y:S01]  /*dfe0*/  IABS R57, R60 ;  /* 0x0000003c00397213 */ /* 0x000fe20000000000 */
[----:B------:R-:W-:-:S02]  /*dff0*/  IMAD.MOV R6, RZ, RZ, -R7 ;  /* 0x000000ffff067224 */ /* 0x000fc400078e0a07 */
[----:B-1----:R-:W-:Y:S02]  /*e000*/  IMAD.MOV.U32 R8, RZ, RZ, R3 ;  /* 0x000000ffff087224 */ /* 0x002fe400078e0003 */
[----:B------:R-:W-:Y:S02]  /*e010*/  @!P1 IMAD.IADD R5, R5, 0x1, -R56 ;  /* 0x0000000105059824 */ /* 0x000fe400078e0a38 */
[----:B------:R-:W-:Y:S01]  /*e020*/  @!P0 IMAD.MOV R8, RZ, RZ, -R8 ;  /* 0x000000ffff088224 */ /* 0x000fe200078e0a08 */
[----:B------:R-:W-:Y:S01]  /*e030*/  ISETP.GE.AND P0, PT, R11, RZ, PT ;  /* 0x000000ff0b00720c */ /* 0x000fe20003f06270 */
[----:B------:R-:W-:Y:S01]  /*e040*/  IMAD R251, R56, R6, R251 ;  /* 0x0000000638fb7224 */ /* 0x000fe200078e02fb */
[----:B------:R-:W-:Y:S01]  /*e050*/  IABS R11, R11 ;  /* 0x0000000b000b7213 */ /* 0x000fe20000000000 */
[----:B------:R-:W-:Y:S01]  /*e060*/  @!P6 IMAD.IADD R12, R12, 0x1, -R56 ;  /* 0x000000010c0ce824 */ /* 0x000fe200078e0a38 */
[----:B--2---:R-:W-:Y:S01]  /*e070*/  IABS R10, R4 ;  /* 0x00000004000a7213 */ /* 0x004fe20000000000 */
[----:B------:R-:W-:Y:S01]  /*e080*/  IMAD.HI.U32 R3, R0, R9, RZ ;  /* 0x0000000900037227 */ /* 0x000fe200078e00ff */
[C---:B------:R-:W-:Y:S01]  /*e090*/  ISETP.GT.U32.AND P1, PT, R56.reuse, R5, PT ;  /* 0x000000053800720c */ /* 0x040fe20003f24070 */
[----:B------:R1:W-:Y:S01]  /*e0a0*/  STL [R1+0x65c], R8 ;  /* 0x00065c0801007387 */ /* 0x0003e20000100800 */
[----:B------:R-:W-:Y:S01]  /*e0b0*/  ISETP.GT.U32.AND P6, PT, R56, R251, PT ;  /* 0x000000fb3800720c */ /* 0x000fe20003fc4070 */
[----:B------:R-:W-:-:S04]  /*e0c0*/  IMAD.HI.U32 R6, R0, R11, RZ ;  /* 0x0000000b00067227 */ /* 0x000fc800078e00ff */
[----:B------:R-:W-:Y:S01]  /*e0d0*/  IMAD.HI.U32 R7, R0, R10, RZ ;  /* 0x0000000a00077227 */ /* 0x000fe200078e00ff */
[----:B------:R-:W-:-:S03]  /*e0e0*/  IADD3 R6, -R6, RZ, RZ ;  /* 0x000000ff06067210 */ /* 0x000fc60007ffe1ff */
[----:B------:R-:W-:Y:S02]  /*e0f0*/  IMAD.MOV R7, RZ, RZ, -R7 ;  /* 0x000000ffff077224 */ /* 0x000fe400078e0a07 */
[C---:B------:R-:W-:Y:S02]  /*e100*/  IMAD R11, R56.reuse, R6, R11 ;  /* 0x00000006380b7224 */ /* 0x040fe400078e020b */
[C---:B------:R-:W-:Y:S02]  /*e110*/  IMAD R10, R56.reuse, R7, R10 ;  /* 0x00000007380a7224 */ /* 0x040fe400078e020a */
[--C-:B------:R-:W-:Y:S01]  /*e120*/  @!P1 IMAD.IADD R5, R5, 0x1, -R56.reuse ;  /* 0x0000000105059824 */ /* 0x100fe200078e0a38 */
[C---:B------:R-:W-:Y:S01]  /*e130*/  ISETP.GT.U32.AND P1, PT, R56.reuse, R11, PT ;  /* 0x0000000b3800720c */ /* 0x040fe20003f24070 */
[----:B------:R-:W-:Y:S02]  /*e140*/  IMAD.MOV R3, RZ, RZ, -R3 ;  /* 0x000000ffff037224 */ /* 0x000fe400078e0a03 */
[----:B------:R-:W-:Y:S01]  /*e150*/  @!P6 IMAD.IADD R251, R251, 0x1, -R56 ;  /* 0x00000001fbfbe824 */ /* 0x000fe200078e0a38 */
[C---:B------:R-:W-:Y:S01]  /*e160*/  ISETP.GT.U32.AND P6, PT, R56.reuse, R10, PT ;  /* 0x0000000a3800720c */ /* 0x040fe20003fc4070 */
[----:B------:R-:W-:Y:S01]  /*e170*/  IMAD R9, R56, R3, R9 ;  /* 0x0000000338097224 */ /* 0x000fe200078e0209 */
[----:B------:R-:W-:Y:S01]  /*e180*/  IABS R3, R15 ;  /* 0x0000000f00037213 */ /* 0x000fe20000000000 */
[----:B-1----:R-:W-:-:S02]  /*e190*/  IMAD.MOV.U32 R8, RZ, RZ, R12 ;  /* 0x000000ffff087224 */ /* 0x002fc400078e000c */
[----:B------:R-:W-:Y:S02]  /*e1a0*/  VIADD R7, R2, 0x12c ;  /* 0x0000012c02077836 */ /* 0x000fe40000000000 */
[----:B------:R-:W-:Y:S01]  /*e1b0*/  @!P4 IMAD.MOV R8, RZ, RZ, -R8 ;  /* 0x000000ffff08c224 */ /* 0x000fe200078e0a08 */
[----:B------:R-:W-:Y:S01]  /*e1c0*/  ISETP.GT.U32.AND P4, PT, R56, R9, PT ;  /* 0x000000093800720c */ /* 0x000fe20003f84070 */
[--C-:B------:R-:W-:Y:S01]  /*e1d0*/  @!P1 IMAD.IADD R11, R11, 0x1, -R56.reuse ;  /* 0x000000010b0b9824 */ /* 0x100fe200078e0a38 */
[----:B------:R-:W-:Y:S01]  /*e1e0*/  IABS R17, R7 ;  /* 0x0000000700117213 */ /* 0x000fe20000000000 */
[----:B------:R-:W-:Y:S01]  /*e1f0*/  IMAD.HI.U32 R6, R0, R3, RZ ;  /* 0x0000000300067227 */ /* 0x000fe200078e00ff */
[----:B------:R1:W-:Y:S03]  /*e200*/  STL [R1+0x64c], R8 ;  /* 0x00064c0801007387 */ /* 0x0003e60000100800 */
[----:B------:R-:W-:Y:S01]  /*e210*/  @!P6 IMAD.IADD R10, R10, 0x1, -R56 ;  /* 0x000000010a0ae824 */ /* 0x000fe200078e0a38 */
[----:B------:R-:W-:Y:S01]  /*e220*/  ISETP.GT.U32.AND P6, PT, R56, R11, PT ;  /* 0x0000000b3800720c */ /* 0x000fe20003fc4070 */
[----:B------:R-:W-:-:S02]  /*e230*/  IMAD.MOV R6, RZ, RZ, -R6 ;  /* 0x000000ffff067224 */ /* 0x000fc400078e0a06 */
[----:B------:R-:W-:Y:S02]  /*e240*/  IMAD.HI.U32 R12, R0, R17, RZ ;  /* 0x00000011000c7227 */ /* 0x000fe400078e00ff */
[----:B------:R-:W-:Y:S02]  /*e250*/  @!P4 IADD3 R9, R9, -R56, RZ ;  /* 0x800000380909c210 */ /* 0x000fe40007ffe0ff */
[----:B-1----:R-:W-:Y:S01]  /*e260*/  IMAD.MOV.U32 R8, RZ, RZ, R5 ;  /* 0x000000ffff087224 */ /* 0x002fe200078e0005 */
[----:B------:R-:W-:Y:S01]  /*e270*/  ISETP.GT.U32.AND P4, PT, R56, R251, PT ;  /* 0x000000fb3800720c */ /* 0x000fe20003f84070 */
[----:B------:R-:W-:Y:S01]  /*e280*/  IMAD.HI.U32 R5, R0, R14, RZ ;  /* 0x0000000e00057227 */ /* 0x000fe200078e00ff */
[----:B------:R-:W-:-:S03]  /*e290*/  ISETP.GT.U32.AND P1, PT, R56, R9, PT ;  /* 0x000000093800720c */ /* 0x000fc60003f24070 */
[----:B------:R-:W-:Y:S02]  /*e2a0*/  IMAD.MOV R5, RZ, RZ, -R5 ;  /* 0x000000ffff057224 */ /* 0x000fe400078e0a05 */
[----:B------:R-:W-:Y:S01]  /*e2b0*/  @!P2 IMAD.MOV R8, RZ, RZ, -R8 ;  /* 0x000000ffff08a224 */ /* 0x000fe200078e0a08 */
[C---:B------:R-:W-:Y:S01]  /*e2c0*/  ISETP.GT.U32.AND P2, PT, R56.reuse, R10, PT ;  /* 0x0000000a3800720c */ /* 0x040fe20003f44070 */
[C---:B------:R-:W-:Y:S02]  /*e2d0*/  IMAD R14, R56.reuse, R5, R14 ;  /* 0x00000005380e7224 */ /* 0x040fe400078e020e */
[----:B------:R-:W-:Y:S01]  /*e2e0*/  @!P6 IMAD.IADD R11, R11, 0x1, -R56 ;  /* 0x000000010b0be824 */ /* 0x000fe200078e0a38 */
[----:B------:R1:W-:Y:S01]  /*e2f0*/  STL [R1+0x648], R8 ;  /* 0x0006480801007387 */ /* 0x0003e20000100800 */
[C---:B------:R-:W-:Y:S01]  /*e300*/  IMAD R3, R56.reuse, R6, R3 ;  /* 0x0000000638037224 */ /* 0x040fe200078e0203 */
[----:B------:R-:W-:Y:S01]  /*e310*/  ISETP.GT.U32.AND P6, PT, R56, R14, PT ;  /* 0x0000000e3800720c */ /* 0x000fe20003fc4070 */
[----:B------:R-:W-:-:S02]  /*e320*/  VIADD R6, R2, 0x12d ;  /* 0x0000012d02067836 */ /* 0x000fc40000000000 */
[--C-:B------:R-:W-:Y:S01]  /*e330*/  @!P4 IMAD.IADD R251, R251, 0x1, -R56.reuse ;  /* 0x00000001fbfbc824 */ /* 0x100fe200078e0a38 */
[----:B------:R-:W-:Y:S01]  /*e340*/  ISETP.GT.U32.AND P4, PT, R56, R3, PT ;  /* 0x000000033800720c */ /* 0x000fe20003f84070 */
[--C-:B------:R-:W-:Y:S01]  /*e350*/  @!P1 IMAD.IADD R9, R9, 0x1, -R56.reuse ;  /* 0x0000000109099824 */ /* 0x100fe200078e0a38 */
[----:B------:R-:W-:Y:S01]  /*e360*/  IABS R16, R6 ;  /* 0x0000000600107213 */ /* 0x000fe20000000000 */
[----:B------:R-:W-:Y:S01]  /*e370*/  VIADD R5, R2, 0x12e ;  /* 0x0000012e02057836 */ /* 0x000fe20000000000 */
[----:B------:R-:W-:Y:S01]  /*e380*/  @!P2 IADD3 R10, R10, -R56, RZ ;  /* 0x800000380a0aa210 */ /* 0x000fe20007ffe0ff */
[----:B-1----:R-:W-:Y:S01]  /*e390*/  IMAD.MOV.U32 R8, RZ, RZ, R9 ;  /* 0x000000ffff087224 */ /* 0x002fe200078e0009 */
[----:B------:R-:W-:Y:S01]  /*e3a0*/  ISETP.GE.AND P1, PT, R4, RZ, PT ;  /* 0x000000ff0400720c */ /* 0x000fe20003f26270 */
[----:B------:R-:W-:Y:S01]  /*e3b0*/  IMAD.HI.U32 R4, R0, R16, RZ ;  /* 0x0000001000047227 */ /* 0x000fe200078e00ff */
[----:B------:R-:W-:Y:S02]  /*e3c0*/  ISETP.GE.AND P2, PT, R15, RZ, PT ;  /* 0x000000ff0f00720c */ /* 0x000fe40003f46270 */
[----:B------:R-:W-:Y:S01]  /*e3d0*/  IABS R15, R5 ;  /* 0x00000005000f7213 */ /* 0x000fe20000000000 */
[----:B------:R-:W-:Y:S01]  /*e3e0*/  @!P6 IMAD.IADD R14, R14, 0x1, -R56 ;  /* 0x000000010e0ee824 */ /* 0x000fe200078e0a38 */
[----:B------:R-:W-:Y:S01]  /*e3f0*/  @!P3 IADD3 R8, -R8, RZ, RZ ;  /* 0x000000ff0808b210 */ /* 0x000fe20007ffe1ff */
[----:B------:R-:W-:-:S02]  /*e400*/  IMAD.MOV R12, RZ, RZ, -R12 ;  /* 0x000000ffff0c7224 */ /* 0x000fc400078e0a0c */
[----:B------:R-:W-:Y:S01]  /*e410*/  IMAD.MOV R4, RZ, RZ, -R4 ;  /* 0x000000ffff047224 */ /* 0x000fe200078e0a04 */
[C---:B------:R-:W-:Y:S01]  /*e420*/  ISETP.GT.U32.AND P3, PT, R56.reuse, R14, PT ;  /* 0x0000000e3800720c */ /* 0x040fe20003f64070 */
[----:B------:R-:W-:Y:S01]  /*e430*/  IMAD R17, R56, R12, R17 ;  /* 0x0000000c38117224 */ /* 0x000fe200078e0211 */
[----:B------:R1:W-:Y:S01]  /*e440*/  STL [R1+0x5e4], R8 ;  /* 0x0005e40801007387 */ /* 0x0003e20000100800 */
[----:B------:R-:W-:Y:S01]  /*e450*/  @!P4 IMAD.IADD R3, R3, 0x1, -R56 ;  /* 0x000000010303c824 */ /* 0x000fe200078e0a38 */
[----:B------:R-:W-:Y:S01]  /*e460*/  ISETP.GE.AND P4, PT, R13, RZ, PT ;  /* 0x000000ff0d00720c */ /* 0x000fe20003f86270 */
[----:B------:R-:W-:Y:S01]  /*e470*/  IMAD.HI.U32 R12, R0, R15, RZ ;  /* 0x0000000f000c7227 */ /* 0x000fe200078e00ff */
[----:B------:R-:W-:-:S03]  /*e480*/  ISETP.GT.U32.AND P6, PT, R56, R17, PT ;  /* 0x000000113800720c */ /* 0x000fc60003fc4070 */
[C---:B------:R-:W-:Y:S02]  /*e490*/  IMAD R16, R56.reuse, R4, R16 ;  /* 0x0000000438107224 */ /* 0x040fe400078e0210 */
[----:B------:R-:W-:Y:S01]  /*e4a0*/  @!P5 IMAD.MOV R251, RZ, RZ, -R251 ;  /* 0x000000fffffbd224 */ /* 0x000fe200078e0afb */
[C---:B------:R-:W-:Y:S01]  /*e4b0*/  ISETP.GT.U32.AND P5, PT, R56.reuse, R3, PT ;  /* 0x000000033800720c */ /* 0x040fe20003fa4070 */
[----:B-1----:R-:W-:Y:S02]  /*e4c0*/  IMAD.MOV.U32 R8, RZ, RZ, R10 ;  /* 0x000000ffff087224 */ /* 0x002fe400078e000a */
[----:B------:R-:W-:Y:S02]  /*e4d0*/  IMAD.MOV R9, RZ, RZ, -R12 ;  /* 0x000000ffff097224 */ /* 0x000fe400078e0a0c */
[----:B------:R-:W-:Y:S01]  /*e4e0*/  @!P1 IMAD.MOV R8, RZ, RZ, -R8 ;  /* 0x000000ffff089224 */ /* 0x000fe200078e0a08 */
[C---:B------:R-:W-:Y:S01]  /*e4f0*/  ISETP.GT.U32.AND P1, PT, R56.reuse, R16, PT ;  /* 0x000000103800720c */ /* 0x040fe20003f24070 */
[----:B------:R-:W-:-:S02]  /*e500*/  IMAD R15, R56, R9, R15 ;  /* 0x00000009380f7224 */ /* 0x000fc400078e020f */
[--C-:B------:R-:W-:Y:S02]  /*e510*/  @!P3 IMAD.IADD R14, R14, 0x1, -R56.reuse ;  /* 0x000000010e0eb824 */ /* 0x100fe400078e0a38 */
[----:B------:R-:W-:Y:S01]  /*e520*/  IMAD.MOV.U32 R18, RZ, RZ, R11 ;  /* 0x000000ffff127224 */ /* 0x000fe200078e000b */
[----:B------:R-:W-:Y:S01]  /*e530*/  ISETP.GT.U32.AND P3, PT, R56, R15, PT ;  /* 0x0000000f3800720c */ /* 0x000fe20003f64070 */
[----:B------:R-:W-:Y:S01]  /*e540*/  @!P5 IMAD.IADD R3, R3, 0x1, -R56 ;  /* 0x000000010303d824 */ /* 0x000fe200078e0a38 */
[----:B------:R-:W-:Y:S01]  /*e550*/  ISETP.GE.AND P5, PT, R6, RZ, PT ;  /* 0x000000ff0600720c */ /* 0x000fe20003fa6270 */
[----:B------:R-:W-:Y:S01]  /*e560*/  @!P0 IMAD.MOV R18, RZ, RZ, -R18 ;  /* 0x000000ffff128224 */ /* 0x000fe200078e0a12 */
[----:B------:R-:W-:Y:S01]  /*e570*/  ISETP.GE.AND P0, PT, R7, RZ, PT ;  /* 0x000000ff0700720c */ /* 0x000fe20003f06270 */
[----:B------:R-:W-:Y:S02]  /*e580*/  VIADD R6, R2, 0x130 ;  /* 0x0000013002067836 */ /* 0x000fe40000000000 */
[----:B------:R-:W-:Y:S01]  /*e590*/  @!P1 IADD3 R16, R16, -R56, RZ ;  /* 0x8000003810109210 */ /* 0x000fe20007ffe0ff */
[----:B------:R-:W-:Y:S01]  /*e5a0*/  IMAD.MOV.U32 R7, RZ, RZ, R3 ;  /* 0x000000ffff077224 */ /* 0x000fe200078e0003 */
[----:B------:R-:W-:Y:S01]  /*e5b0*/  STL [R1+0x5f4], R18 ;  /* 0x0005f41201007387 */ /* 0x000fe20000100800 */
[--C-:B------:R-:W-:Y:S01]  /*e5c0*/  @!P6 IMAD.IADD R17, R17, 0x1, -R56.reuse ;  /* 0x000000011111e824 */ /* 0x100fe200078e0a38 */
[----:B------:R-:W-:Y:S01]  /*e5d0*/  ISETP.GT.U32.AND P1, PT, R56, R16, PT ;  /* 0x000000103800720c */ /* 0x000fe20003f24070 */
[----:B------:R-:W-:Y:S01]  /*e5e0*/  @!P2 IMAD.MOV R7, RZ, RZ, -R7 ;  /* 0x000000ffff07a224 */ /* 0x000fe200078e0a07 */
[----:B------:R-:W-:Y:S01]  /*e5f0*/  ISETP.GE.AND P6, PT, R5, RZ, PT ;  /* 0x000000ff0500720c */ /* 0x000fe20003fc6270 */
[----:B------:R-:W-:Y:S01]  /*e600*/  @!P3 IMAD.IADD R15, R15, 0x1, -R56 ;  /* 0x000000010f0fb824 */ /* 0x000fe200078e0a38 */
[----:B------:R-:W-:Y:S01]  /*e610*/  IABS R5, R6 ;  /* 0x0000000600057213 */ /* 0x000fe20000000000 */
[----:B------:R-:W-:Y:S01]  /*e620*/  VIADD R4, R2, 0x12f ;  /* 0x0000012f02047836 */ /* 0x000fe20000000000 */
[----:B------:R-:W-:Y:S01]  /*e630*/  STL [R1+0x630], R8 ;  /* 0x0006300801007387 */ /* 0x000fe20000100800 */
[----:B------:R-:W-:Y:S01]  /*e640*/  ISETP.GT.U32.AND P2, PT, R56, R17, PT ;  /* 0x000000113800720c */ /* 0x000fe20003f44070 */
[----:B------:R-:W-:Y:S01]  /*e650*/  VIADD R10, R2, 0x131 ;  /* 0x00000131020a7836 */ /* 0x000fe20000000000 */
[----:B------:R-:W-:Y:S01]  /*e660*/  ISETP.GT.U32.AND P3, PT, R56, R15, PT ;  /* 0x0000000f3800720c */ /* 0x000fe20003f64070 */
[----:B------:R1:W-:Y:S01]  /*e670*/  STL [R1+0x634], R7 ;  /* 0x0006340701007387 */ /* 0x0003e20000100800 */
[----:B------:R-:W-:Y:S01]  /*e680*/  IABS R12, R4 ;  /* 0x00000004000c7213 */ /* 0x000fe20000000000 */
[----:B------:R-:W-:Y:S01]  /*e690*/  IMAD.MOV.U32 R19, RZ, RZ, R14 ;  /* 0x000000ffff137224 */ /* 0x000fe200078e000e */
[----:B------:R-:W-:Y:S01]  /*e6a0*/  IABS R13, R10 ;  /* 0x0000000a000d7213 */ /* 0x000fe20000000000 */
[----:B------:R-:W-:Y:S01]  /*e6b0*/  @!P1 IMAD.IADD R16, R16, 0x1, -R56 ;  /* 0x0000000110109824 */ /* 0x000fe200078e0a38 */
[----:B------:R-:W-:Y:S01]  /*e6c0*/  ISETP.GE.AND P1, PT, R4, RZ, PT ;  /* 0x000000ff0400720c */ /* 0x000fe20003f26270 */
[----:B------:R-:W-:-:S04]  /*e6d0*/  IMAD.HI.U32 R9, R0, R12, RZ ;  /* 0x0000000c00097227 */ /* 0x000fc800078e00ff */
[----:B-1----:R-:W-:-:S04]  /*e6e0*/  IMAD.HI.U32 R7, R0, R5, RZ ;  /* 0x0000000500077227 */ /* 0x002fc800078e00ff */
[----:B------:R-:W-:Y:S02]  /*e6f0*/  IMAD.MOV R7, RZ, RZ, -R7 ;  /* 0x000000ffff077224 */ /* 0x000fe400078e0a07 */
[----:B------:R-:W-:Y:S02]  /*e700*/  IMAD.MOV R9, RZ, RZ, -R9 ;  /* 0x000000ffff097224 */ /* 0x000fe400078e0a09 */
[C---:B------:R-:W-:Y:S02]  /*e710*/  IMAD R4, R56.reuse, R7, R5 ;  /* 0x0000000738047224 */ /* 0x040fe400078e0205 */
[----:B------:R-:W-:Y:S02]  /*e720*/  @!P3 IMAD.IADD R15, R15, 0x1, -R56 ;  /* 0x000000010f0fb824 */ /* 0x000fe400078e0a38 */
[C---:B------:R-:W-:Y:S01]  /*e730*/  IMAD R12, R56.reuse, R9, R12 ;  /* 0x00000009380c7224 */ /* 0x040fe200078e020c */
[----:B------:R-:W-:Y:S01]  /*e740*/  ISETP.GT.U32.AND P3, PT, R56, R4, PT ;  /* 0x000000043800720c */ /* 0x000fe20003f64070 */
[----:B------:R-:W-:-:S02]  /*e750*/  @!P2 IMAD.IADD R17, R17, 0x1, -R56 ;  /* 0x000000011111a824 */ /* 0x000fc400078e0a38 */
[----:B------:R-:W-:Y:S01]  /*e760*/  VIADD R7, R2, 0x133 ;  /* 0x0000013302077836 */ /* 0x000fe20000000000 */
[----:B------:R-:W-:Y:S01]  /*e770*/  ISETP.GT.U32.AND P2, PT, R56, R12, PT ;  /* 0x0000000c3800720c */ /* 0x000fe20003f44070 */
[----:B------:R-:W-:Y:S02]  /*e780*/  VIADD R3, R2, 0x132 ;  /* 0x0000013202037836 */ /* 0x000fe40000000000 */
[----:B------:R-:W-:Y:S01]  /*e790*/  @!P4 IMAD.MOV R19, RZ, RZ, -R19 ;  /* 0x000000ffff13c224 */ /* 0x000fe200078e0a13 */
[----:B------:R-:W-:Y:S01]  /*e7a0*/  IABS R11, R7 ;  /* 0x00000007000b7213 */ /* 0x000fe20000000000 */
[----:B------:R-:W-:Y:S01]  /*e7b0*/  IMAD.HI.U32 R18, R0, R13, RZ ;  /* 0x0000000d00127227 */ /* 0x000fe200078e00ff */
[----:B------:R-:W-:Y:S02]  /*e7c0*/  IABS R9, R3 ;  /* 0x0000000300097213 */ /* 0x000fe40000000000 */
[----:B------:R-:W-:Y:S01]  /*e7d0*/  STL [R1+0x4bc], R19 ;  /* 0x0004bc1301007387 */ /* 0x000fe20000100800 */
[----:B------:R-:W-:Y:S01]  /*e7e0*/  @!P3 IMAD.IADD R4, R4, 0x1, -R56 ;  /* 0x000000010404b824 */ /* 0x000fe200078e0a38 */
[----:B------:R-:W-:Y:S01]  /*e7f0*/  IADD3 R18, -R18, RZ, RZ ;  /* 0x000000ff12127210 */ /* 0x000fe20007ffe1ff */
[----:B------:R-:W-:-:S03]  /*e800*/  IMAD.HI.U32 R14, R0, R11, RZ ;  /* 0x0000000b000e7227 */ /* 0x000fc600078e00ff */
[----:B------:R-:W-:Y:S01]  /*e810*/  ISETP.GT.U32.AND P4, PT, R56, R4, PT ;  /* 0x000000043800720c */ /* 0x000fe20003f84070 */
[----:B------:R-:W-:Y:S01]  /*e820*/  @!P2 IMAD.IADD R12, R12, 0x1, -R56 ;  /* 0x000000010c0ca824 */ /* 0x000fe200078e0a38 */
[----:B------:R-:W-:Y:S01]  /*e830*/  ISETP.GE.AND P2, PT, R6, RZ, PT ;  /* 0x000000ff0600720c */ /* 0x000fe20003f46270 */
[----:B------:R-:W-:Y:S02]  /*e840*/  IMAD.MOV.U32 R8, RZ, RZ, R17 ;  /* 0x000000ffff087224 */ /* 0x000fe400078e0011 */
[----:B------:R-:W-:Y:S01]  /*e850*/  IMAD.MOV R14, RZ, RZ, -R14 ;  /* 0x000000ffff0e7224 */ /* 0x000fe200078e0a0e */
[----:B------:R-:W-:Y:S01]  /*e860*/  ISETP.GT.U32.AND P3, PT, R56, R12, PT ;  /* 0x0000000c3800720c */ /* 0x000fe20003f64070 */
[----:B------:R-:W-:Y:S02]  /*e870*/  @!P0 IMAD.MOV R8, RZ, RZ, -R8 ;  /* 0x000000ffff088224 */ /* 0x000fe400078e0a08 */
[----:B------:R-:W-:-:S03]  /*e880*/  IMAD.HI.U32 R5, R0, R9, RZ ;  /* 0x0000000900057227 */ /* 0x000fc600078e00ff */
[----:B------:R1:W-:Y:S01]  /*e890*/  STL [R1+0x4c0], R8 ;  /* 0x0004c00801007387 */ /* 0x0003e20000100800 */
[----:B------:R-:W-:Y:S01]  /*e8a0*/  @!P5 IMAD.MOV R16, RZ, RZ, -R16 ;  /* 0x000000ffff10d224 */ /* 0x000fe200078e0a10 */
[----:B------:R-:W-:Y:S01]  /*e8b0*/  ISETP.GE.AND P5, PT, R10, RZ, PT ;  /* 0x000000ff0a00720c */ /* 0x000fe20003fa6270 */
[C---:B------:R-:W-:Y:S02]  /*e8c0*/  IMAD R10, R56.reuse, R14, R11 ;  /* 0x0000000e380a7224 */ /* 0x040fe400078e020b */
[----:B------:R-:W-:Y:S01]  /*e8d0*/  IMAD.MOV R5, RZ, RZ, -R5 ;  /* 0x000000ffff057224 */ /* 0x000fe200078e0a05 */
[----:B------:R-:W-:Y:S01]  /*e8e0*/  STL [R1+0x4d0], R16 ;  /* 0x0004d01001007387 */ /* 0x000fe20000100800 */
[----:B------:R-:W-:Y:S01]  /*e8f0*/  IMAD R13, R56, R18, R13 ;  /* 0x00000012380d7224 */ /* 0x000fe200078e020d */
[----:B------:R-:W-:Y:S01]  /*e900*/  IADD3 R18, R2, 0x149, RZ ;  /* 0x0000014902127810 */ /* 0x000fe20007ffe0ff */
[--C-:B------:R-:W-:Y:S01]  /*e910*/  @!P4 IMAD.IADD R4, R4, 0x1, -R56.reuse ;  /* 0x000000010404c824 */ /* 0x100fe200078e0a38 */
[----:B-1----:R-:W-:Y:S01]  /*e920*/  MOV R8, R15 ;  /* 0x0000000f00087202 */ /* 0x002fe20000000f00 */
[C---:B------:R-:W-:Y:S01]  /*e930*/  IMAD R9, R56.reuse, R5, R9 ;  /* 0x0000000538097224 */ /* 0x040fe200078e0209 */
[----:B------:R-:W-:Y:S01]  /*e940*/  ISETP.GT.U32.AND P4, PT, R56, R10, PT ;  /* 0x0000000a3800720c */ /* 0x000fe20003f84070 */
[----:B------:R-:W-:Y:S01]  /*e950*/  @!P3 IMAD.IADD R12, R12, 0x1, -R56 ;  /* 0x000000010c0cb824 */ /* 0x000fe200078e0a38 */
[C---:B------:R-:W-:Y:S01]  /*e960*/  ISETP.GT.U32.AND P0, PT, R56.reuse, R13, PT ;  /* 0x0000000d3800720c */ /* 0x040fe20003f04070 */
[----:B------:R-:W-:Y:S01]  /*e970*/  @!P6 IMAD.MOV R8, RZ, RZ, -R8 ;  /* 0x000000ffff08e224 */ /* 0x000fe200078e0a08 */
[----:B------:R-:W-:Y:S01]  /*e980*/  ISETP.GT.U32.AND P6, PT, R56, R9, PT ;  /* 0x000000093800720c */ /* 0x000fe20003fc4070 */
[C---:B------:R-:W-:Y:S01]  /*e990*/  VIADD R6, R2.reuse, 0x134 ;  /* 0x0000013402067836 */ /* 0x040fe20000000000 */
[----:B------:R-:W-:Y:S01]  /*e9a0*/  ISETP.GE.AND P3, PT, R3, RZ, PT ;  /* 0x000000ff0300720c */ /* 0x000fe20003f66270 */
[C---:B------:R-:W-:Y:S01]  /*e9b0*/  VIADD R3, R2.reuse, 0x135 ;  /* 0x0000013502037836 */ /* 0x040fe20000000000 */
[----:B------:R1:W-:Y:S01]  /*e9c0*/  STL [R1+0x564], R8 ;  /* 0x0005640801007387 */ /* 0x0003e20000100800 */
[----:B------:R-:W-:Y:S01]  /*e9d0*/  IABS R19, R18 ;  /* 0x0000001200137213 */ /* 0x000fe20000000000 */
[C---:B------:R-:W-:Y:S01]  /*e9e0*/  VIADD R58, R2.reuse, 0x1fd ;  /* 0x000001fd023a7836 */ /* 0x040fe20000000000 */
[----:B------:R-:W-:Y:S01]  /*e9f0*/  IABS R5, R6 ;  /* 0x0000000600057213 */ /* 0x000fe20000000000 */
[----:B------:R-:W-:-:S02]  /*ea00*/  VIADD R59, R2, 0x1fc ;  /* 0x000001fc023b7836 */ /* 0x000fc40000000000 */
[--C-:B------:R-:W-:Y:S01]  /*ea10*/  @!P4 IMAD.IADD R10, R10, 0x1, -R56.reuse ;  /* 0x000000010a0ac824 */ /* 0x100fe200078e0a38 */
[----:B------:R-:W-:Y:S01]  /*ea20*/  IABS R63, R58 ;  /* 0x0000003a003f7213 */ /* 0x000fe20000000000 */
[----:B------:R-:W-:Y:S01]  /*ea30*/  @!P0 IMAD.IADD R13, R13, 0x1, -R56 ;  /* 0x000000010d0d8824 */ /* 0x000fe200078e0a38 */
[----:B------:R-:W-:Y:S01]  /*ea40*/  @!P6 IADD3 R9, R9, -R56, RZ ;  /* 0x800000380909e210 */ /* 0x000fe20007ffe0ff */
[----:B-1----:R-:W-:Y:S01]  /*ea50*/  IMAD.MOV.U32 R8, RZ, RZ, R12 ;  /* 0x000000ffff087224 */ /* 0x002fe200078e000c */
[----:B------:R-:W-:Y:S01]  /*ea60*/  IABS R12, R3 ;  /* 0x00000003000c7213 */ /* 0x000fe20000000000 */
[----:B------:R-:W-:Y:S01]  /*ea70*/  IMAD.HI.U32 R11, R0, R5, RZ ;  /* 0x00000005000b7227 */ /* 0x000fe200078e00ff */
[C---:B------:R-:W-:Y:S02]  /*ea80*/  ISETP.GT.U32.AND P4, PT, R56.reuse, R10, PT ;  /* 0x0000000a3800720c */ /* 0x040fe40003f84070 */
[C---:B------:R-:W-:Y:S01]  /*ea90*/  ISETP.GT.U32.AND P6, PT, R56.reuse, R13, PT ;  /* 0x0000000d3800720c */ /* 0x040fe20003fc4070 */
[----:B------:R-:W-:Y:S01]  /*eaa0*/  @!P1 IMAD.MOV R8, RZ, RZ, -R8 ;  /* 0x000000ffff089224 */ /* 0x000fe200078e0a08 */
[----:B------:R-:W-:Y:S01]  /*eab0*/  ISETP.GT.U32.AND P1, PT, R56, R9, PT ;  /* 0x000000093800720c */ /* 0x000fe20003f24070 */
[----:B------:R-:W-:Y:S01]  /*eac0*/  IMAD.MOV R11, RZ, RZ, -R11 ;  /* 0x000000ffff0b7224 */ /* 0x000fe200078e0a0b */
[----:B------:R-:W-:Y:S01]  /*ead0*/  ISETP.GE.AND P0, PT, R7, RZ, PT ;  /* 0x000000ff0700720c */ /* 0x000fe20003f06270 */
[----:B------:R-:W-:Y:S01]  /*eae0*/  VIADD R7, R2, 0x136 ;  /* 0x0000013602077836 */ /* 0x000fe20000000000 */
[----:B------:R1:W-:Y:S01]  /*eaf0*/  STL [R1+0x598], R8 ;  /* 0x0005980801007387 */ /* 0x0003e20000100800 */
[----:B------:R-:W-:-:S02]  /*eb00*/  IMAD R5, R56, R11, R5 ;  /* 0x0000000b38057224 */ /* 0x000fc400078e0205 */
[----:B------:R-:W-:Y:S01]  /*eb10*/  IMAD.HI.U32 R22, R0, R19, RZ ;  /* 0x0000001300167227 */ /* 0x000fe200078e00ff */
[----:B------:R-:W-:Y:S02]  /*eb20*/  IABS R11, R7 ;  /* 0x00000007000b7213 */ /* 0x000fe40000000000 */
[----:B------:R-:W-:Y:S01]  /*eb30*/  @!P4 IADD3 R10, R10, -R56, RZ ;  /* 0x800000380a0ac210 */ /* 0x000fe20007ffe0ff */
[--C-:B------:R-:W-:Y:S01]  /*eb40*/  @!P6 IMAD.IADD R13, R13, 0x1, -R56.reuse ;  /* 0x000000010d0de824 */ /* 0x100fe200078e0a38 */
[----:B------:R-:W-:Y:S01]  /*eb50*/  ISETP.GT.U32.AND P6, PT, R56, R5, PT ;  /* 0x000000053800720c */ /* 0x000fe20003fc4070 */
[----:B------:R-:W-:Y:S01]  /*eb60*/  @!P1 IMAD.IADD R9, R9, 0x1, -R56 ;  /* 0x0000000109099824 */ /* 0x000fe200078e0a38 */
[----:B------:R-:W-:Y:S01]  /*eb70*/  ISETP.GE.AND P1, PT, R3, RZ, PT ;  /* 0x000000ff0300720c */ /* 0x000fe20003f26270 */
[----:B-1----:R-:W-:Y:S02]  /*eb80*/  IMAD.MOV.U32 R8, RZ, RZ, R4 ;  /* 0x000000ffff087224 */ /* 0x002fe400078e0004 */
[----:B------:R-:W-:-:S04]  /*eb90*/  IMAD.HI.U32 R4, R0, R12, RZ ;  /* 0x0000000c00047227 */ /* 0x000fc800078e00ff */
[----:B------:R-:W-:Y:S02]  /*eba0*/  IMAD.MOV R4, RZ, RZ, -R4 ;  /* 0x000000ffff047224 */ /* 0x000fe400078e0a04 */
[----:B------:R-:W-:Y:S01]  /*ebb0*/  @!P2 IMAD.MOV R8, RZ, RZ, -R8 ;  /* 0x000000ffff08a224 */ /* 0x000fe200078e0a08 */
[----:B------:R-:W-:Y:S01]  /*ebc0*/  ISETP.GE.AND P2, PT, R6, RZ, PT ;  /* 0x000000ff0600720c */ /* 0x000fe20003f46270 */
[----:B------:R-:W-:Y:S02]  /*ebd0*/  IMAD R12, R56, R4, R12 ;  /* 0x00000004380c7224 */ /* 0x000fe400078e020c */
[----:B------:R-:W-:Y:S01]  /*ebe0*/  VIADD R3, R2, 0x137 ;  /* 0x0000013702037836 */ /* 0x000fe20000000000 */
[----:B------:R1:W-:Y:S01]  /*ebf0*/  STL [R1+0x5e0], R8 ;  /* 0x0005e00801007387 */ /* 0x0003e20000100800 */
[----:B------:R-:W-:Y:S01]  /*ec00*/  IMAD.HI.U32 R15, R0, R11, RZ ;  /* 0x0000000b000f7227 */ /* 0x000fe200078e00ff */
[----:B------:R-:W-:Y:S02]  /*ec10*/  ISETP.GT.U32.AND P4, PT, R56, R12, PT ;  /* 0x0000000c3800720c */ /* 0x000fe40003f84070 */
[----:B------:R-:W-:Y:S01]  /*ec20*/  IABS R6, R3 ;  /* 0x0000000300067213 */ /* 0x000fe20000000000 */
[----:B------:R-:W-:-:S02]  /*ec30*/  IMAD.MOV R15, RZ, RZ, -R15 ;  /* 0x000000ffff0f7224 */ /* 0x000fc400078e0a0f */
[----:B------:R-:W-:Y:S01]  /*ec40*/  @!P6 IMAD.IADD R5, R5, 0x1, -R56 ;  /* 0x000000010505e824 */ /* 0x000fe200078e0a38 */
[----:B------:R-:W-:Y:S01]  /*ec50*/  ISETP.GE.AND P6, PT, R7, RZ, PT ;  /* 0x000000ff0700720c */ /* 0x000fe20003fc6270 */
[C---:B------:R-:W-:Y:S02]  /*ec60*/  IMAD R11, R56.reuse, R15, R11 ;  /* 0x0000000f380b7224 */ /* 0x040fe400078e020b */
[----:B-1----:R-:W-:Y:S02]  /*ec70*/  IMAD.MOV.U32 R8, RZ, RZ, R13 ;  /* 0x000000ffff087224 */ /* 0x002fe400078e000d */
[----:B------:R-:W-:Y:S02]  /*ec80*/  IMAD.MOV.U32 R13, RZ, RZ, R9 ;  /* 0x000000ffff0d7224 */ /* 0x000fe400078e0009 */
[----:B------:R-:W-:Y:S01]  /*ec90*/  @!P5 IMAD.MOV R8, RZ, RZ, -R8 ;  /* 0x000000ffff08d224 */ /* 0x000fe200078e0a08 */
[----:B------:R-:W-:Y:S01]  /*eca0*/  ISETP.GT.U32.AND P5, PT, R56, R5, PT ;  /* 0x000000053800720c */ /* 0x000fe20003fa4070 */
[----:B------:R-:W-:-:S02]  /*ecb0*/  @!P4 IMAD.IADD R12, R12, 0x1, -R56 ;  /* 0x000000010c0cc824 */ /* 0x000fc400078e0a38 */
[----:B------:R-:W-:Y:S01]  /*ecc0*/  IMAD.HI.U32 R7, R0, R6, RZ ;  /* 0x0000000600077227 */ /* 0x000fe200078e00ff */
[----:B------:R1:W-:Y:S02]  /*ecd0*/  STL [R1+0x59c], R8 ;  /* 0x00059c0801007387 */ /* 0x0003e40000100800 */
[----:B------:R-:W-:Y:S01]  /*ece0*/  ISETP.GT.U32.AND P4, PT, R56, R12, PT ;  /* 0x0000000c3800720c */ /* 0x000fe20003f84070 */
[----:B------:R-:W-:Y:S02]  /*ecf0*/  VIADD R4, R2, 0x138 ;  /* 0x0000013802047836 */ /* 0x000fe40000000000 */
[----:B------:R-:W-:Y:S01]  /*ed00*/  @!P3 IMAD.MOV R13, RZ, RZ, -R13 ;  /* 0x000000ffff0db224 */ /* 0x000fe200078e0a0d */
[----:B------:R-:W-:Y:S01]  /*ed10*/  ISETP.GT.U32.AND P3, PT, R56, R11, PT ;  /* 0x0000000b3800720c */ /* 0x000fe20003f64070 */
[----:B------:R-:W-:Y:S01]  /*ed20*/  IMAD.MOV R22, RZ, RZ, -R22 ;  /* 0x000000ffff167224 */ /* 0x000fe200078e0a16 */
[----:B------:R-:W-:Y:S01]  /*ed30*/  IABS R14, R4 ;  /* 0x00000004000e7213 */ /* 0x000fe20000000000 */
[----:B------:R-:W-:Y:S01]  /*ed40*/  @!P5 IMAD.IADD R5, R5, 0x1, -R56 ;  /* 0x000000010505d824 */ /* 0x000fe200078e0a38 */
[----:B------:R2:W-:Y:S01]  /*ed50*/  STL [R1+0x508], R13 ;  /* 0x0005080d01007387 */ /* 0x0005e20000100800 */
[----:B-1----:R-:W-:Y:S01]  /*ed60*/  IMAD.MOV.U32 R8, RZ, RZ, R10 ;  /* 0x000000ffff087224 */ /* 0x002fe200078e000a */
[----:B------:R-:W-:Y:S01]  /*ed70*/  ISETP.GE.AND P5, PT, R4, RZ, PT ;  /* 0x000000ff0400720c */ /* 0x000fe20003fa6270 */
[----:B------:R-:W-:-:S04]  /*ed80*/  IMAD.HI.U32 R9, R0, R14, RZ ;  /* 0x0000000e00097227 */ /* 0x000fc800078e00ff */
[----:B------:R-:W-:Y:S01]  /*ed90*/  @!P0 IMAD.MOV R8, RZ, RZ, -R8 ;  /* 0x000000ffff088224 */ /* 0x000fe200078e0a08 */
[----:B------:R-:W-:Y:S01]  /*eda0*/  ISETP.GE.AND P0, PT, R3, RZ, PT ;  /* 0x000000ff0300720c */ /* 0x000fe20003f06270 */
[--C-:B------:R-:W-:Y:S01]  /*edb0*/  @!P4 IMAD.IADD R12, R12, 0x1, -R56.reuse ;  /* 0x000000010c0cc824 */ /* 0x100fe200078e0a38 */
[----:B------:R-:W-:Y:S01]  /*edc0*/  IADD3 R3, -R7, RZ, RZ ;  /* 0x000000ff07037210 */ /* 0x000fe20007ffe1ff */
[----:B------:R-:W-:Y:S01]  /*edd0*/  IMAD.MOV R9, RZ, RZ, -R9 ;  /* 0x000000ffff097224 */ /* 0x000fe200078e0a09 */
[----:B------:R1:W-:Y:S01]  /*ede0*/  STL [R1+0x50c], R8 ;  /* 0x00050c0801007387 */ /* 0x0003e20000100800 */
[----:B------:R-:W-:Y:S02]  /*edf0*/  @!P3 IMAD.IADD R11, R11, 0x1, -R56 ;  /* 0x000000010b0bb824 */ /* 0x000fe400078e0a38 */
[C---:B------:R-:W-:Y:S02]  /*ee00*/  IMAD R6, R56.reuse, R3, R6 ;  /* 0x0000000338067224 */ /* 0x040fe400078e0206 */
[----:B--2---:R-:W-:Y:S01]  /*ee10*/  IMAD.MOV.U32 R13, RZ, RZ, R5 ;  /* 0x000000ffff0d7224 */ /* 0x004fe200078e0005 */
[C---:B------:R-:W-:Y:S01]  /*ee20*/  ISETP.GT.U32.AND P3, PT, R56.reuse, R11, PT ;  /* 0x0000000b3800720c */ /* 0x040fe20003f64070 */
[C---:B------:R-:W-:Y:S01]  /*ee30*/  IMAD R14, R56.reuse, R9, R14 ;  /* 0x00000009380e7224 */ /* 0x040fe200078e020e */
[----:B------:R-:W-:Y:S01]  /*ee40*/  ISETP.GT.U32.AND P4, PT, R56, R6, PT ;  /* 0x000000063800720c */ /* 0x000fe20003f84070 */
[----:B------:R-:W-:Y:S01]  /*ee50*/  VIADD R9, R2, 0x13a ;  /* 0x0000013a02097836 */ /* 0x000fe20000000000 */
[----:B------:R-:W-:Y:S01]  /*ee60*/  @!P2 IADD3 R13, -R13, RZ, RZ ;  /* 0x000000ff0d0da210 */ /* 0x000fe20007ffe1ff */
[----:B-1----:R-:W-:Y:S01]  /*ee70*/  IMAD.MOV.U32 R8, RZ, RZ, R12 ;  /* 0x000000ffff087224 */ /* 0x002fe200078e000c */
[----:B------:R-:W-:Y:S01]  /*ee80*/  ISETP.GT.U32.AND P2, PT, R56, R14, PT ;  /* 0x0000000e3800720c */ /* 0x000fe20003f44070 */
[C---:B------:R-:W-:Y:S01]  /*ee90*/  VIADD R7, R2.reuse, 0x139 ;  /* 0x0000013902077836 */ /* 0x040fe20000000000 */
[----:B------:R-:W-:Y:S01]  /*eea0*/  IABS R10, R9 ;  /* 0x00000009000a7213 */ /* 0x000fe20000000000 */
[----:B------:R-:W-:Y:S01]  /*eeb0*/  @!P1 IMAD.MOV R8, RZ, RZ, -R8 ;  /* 0x000000ffff089224 */ /* 0x000fe200078e0a08 */
[----:B------:R-:W-:Y:S01]  /*eec0*/  STL [R1+0x560], R13 ;  /* 0x0005600d01007387 */ /* 0x000fe20000100800 */
[----:B------:R-:W-:Y:S01]  /*eed0*/  VIADD R4, R2, 0x13b ;  /* 0x0000013b02047836 */ /* 0x000fe20000000000 */
[----:B------:R-:W-:Y:S01]  /*eee0*/  IABS R3, R7 ;  /* 0x0000000700037213 */ /* 0x000fe20000000000 */
[--C-:B------:R-:W-:Y:S01]  /*eef0*/  @!P3 IMAD.IADD R11, R11, 0x1, -R56.reuse ;  /* 0x000000010b0bb824 */ /* 0x100fe200078e0a38 */
[----:B------:R1:W-:Y:S01]  /*ef00*/  STL [R1+0x554], R8 ;  /* 0x0005540801007387 */ /* 0x0003e20000100800 */
[----:B------:R-:W-:Y:S01]  /*ef10*/  @!P4 IMAD.IADD R6, R6, 0x1, -R56 ;  /* 0x000000010606c824 */ /* 0x000fe200078e0a38 */
[----:B------:R-:W-:Y:S01]  /*ef20*/  ISETP.GE.AND P1, PT, R7, RZ, PT ;  /* 0x000000ff0700720c */ /* 0x000fe20003f26270 */
[----:B------:R-:W-:Y:S01]  /*ef30*/  IMAD.MOV.U32 R7, RZ, RZ, R10 ;  /* 0x000000ffff077224 */ /* 0x000fe200078e000a */
[----:B------:R-:W-:Y:S01]  /*ef40*/  ISETP.GE.AND P3, PT, R9, RZ, PT ;  /* 0x000000ff0900720c */ /* 0x000fe20003f66270 */
[----:B------:R-:W-:Y:S01]  /*ef50*/  @!P2 IMAD.IADD R14, R14, 0x1, -R56 ;  /* 0x000000010e0ea824 */ /* 0x000fe200078e0a38 */
[----:B------:R-:W-:Y:S01]  /*ef60*/  ISETP.GT.U32.AND P4, PT, R56, R6, PT ;  /* 0x000000063800720c */ /* 0x000fe20003f84070 */
[----:B------:R-:W-:Y:S01]  /*ef70*/  IMAD.HI.U32 R12, R0, R3, RZ ;  /* 0x00000003000c7227 */ /* 0x000fe200078e00ff */
[----:B------:R-:W-:-:S02]  /*ef80*/  IABS R5, R4 ;  /* 0x0000000400057213 */ /* 0x000fc40000000000 */
[----:B------:R-:W-:Y:S01]  /*ef90*/  ISETP.GT.U32.AND P2, PT, R56, R14, PT ;  /* 0x0000000e3800720c */ /* 0x000fe20003f44070 */
[----:B-1----:R-:W-:Y:S02]  /*efa0*/  IMAD.MOV.U32 R8, RZ, RZ, R11 ;  /* 0x000000ffff087224 */ /* 0x002fe400078e000b */
[----:B------:R-:W-:-:S03]  /*efb0*/  IMAD.HI.U32 R9, R0, R7, RZ ;  /* 0x0000000700097227 */ /* 0x000fc600078e00ff */
[----:B------:R-:W-:Y:S01]  /*efc0*/  @!P6 IADD3 R8, -R8, RZ, RZ ;  /* 0x000000ff0808e210 */ /* 0x000fe20007ffe1ff */
[----:B------:R-:W-:Y:S01]  /*efd0*/  IMAD.MOV R12, RZ, RZ, -R12 ;  /* 0x000000ffff0c7224 */ /* 0x000fe200078e0a0c */
[----:B------:R-:W-:Y:S01]  /*efe0*/  ISETP.GE.AND P6, PT, R4, RZ, PT ;  /* 0x000000ff0400720c */ /* 0x000fe20003fc6270 */
[----:B------:R-:W-:Y:S02]  /*eff0*/  @!P4 IMAD.IADD R6, R6, 0x1, -R56 ;  /* 0x000000010606c824 */ /* 0x000fe400078e0a38 */
[----:B------:R-:W-:Y:S01]  /*f000*/  IMAD.MOV R9, RZ, RZ, -R9 ;  /* 0x000000ffff097224 */ /* 0x000fe200078e0a09 */
[----:B------:R1:W-:Y:S01]  /*f010*/  STL [R1+0x544], R8 ;  /* 0x0005440801007387 */ /* 0x0003e20000100800 */
[----:B------:R-:W-:Y:S02]  /*f020*/  IMAD R3, R56, R12, R3 ;  /* 0x0000000c38037224 */ /* 0x000fe400078e0203 */
[----:B------:R-:W-:-:S03]  /*f030*/  IMAD.HI.U32 R10, R0, R5, RZ ;  /* 0x00000005000a7227 */ /* 0x000fc600078e00ff */
[C---:B------:R-:W-:Y:S01]  /*f040*/  ISETP.GT.U32.AND P4, PT, R56.reuse, R3, PT ;  /* 0x000000033800720c */ /* 0x040fe20003f84070 */
[----:B------:R-:W-:Y:S02]  /*f050*/  IMAD R4, R56, R9, R7 ;  /* 0x0000000938047224 */ /* 0x000fe400078e0207 */
[----:B------:R-:W-:Y:S02]  /*f060*/  IMAD.MOV R10, RZ, RZ, -R10 ;  /* 0x000000ffff0a7224 */ /* 0x000fe400078e0a0a */
[----:B-1----:R-:W-:Y:S02]  /*f070*/  IMAD.MOV.U32 R8, RZ, RZ, R6 ;  /* 0x000000ffff087224 */ /* 0x002fe400078e0006 */
[----:B------:R-:W-:Y:S02]  /*f080*/  @!P2 IMAD.IADD R14, R14, 0x1, -R56 ;  /* 0x000000010e0ea824 */ /* 0x000fe400078e0a38 */
[----:B------:R-:W-:Y:S01]  /*f090*/  @!P0 IMAD.MOV R8, RZ, RZ, -R8 ;  /* 0x000000ffff088224 */ /* 0x000fe200078e0a08 */
[C---:B------:R-:W-:Y:S01]  /*f0a0*/  ISETP.GT.U32.AND P0, PT, R56.reuse, R4, PT ;  /* 0x000000043800720c */ /* 0x040fe20003f04070 */
[----:B------:R-:W-:-:S02]  /*f0b0*/  IMAD R5, R56, R10, R5 ;  /* 0x0000000a38057224 */ /* 0x000fc400078e0205 */
[----:B------:R-:W-:Y:S01]  /*f0c0*/  @!P4 IMAD.IADD R3, R3, 0x1, -R56 ;  /* 0x000000010303c824 */ /* 0x000fe200078e0a38 */
[----:B------:R1:W-:Y:S01]  /*f0d0*/  STL [R1+0x550], R8 ;  /* 0x0005500801007387 */ /* 0x0003e20000100800 */
[C---:B------:R-:W-:Y:S02]  /*f0e0*/  VIADD R10, R2.reuse, 0x13c ;  /* 0x0000013c020a7836 */ /* 0x040fe40000000000 */
[----:B------:R-:W-:Y:S01]  /*f0f0*/  VIADD R9, R2, 0x13f ;  /* 0x0000013f02097836 */ /* 0x000fe20000000000 */
[----:B------:R-:W-:Y:S01]  /*f100*/  ISETP.GT.U32.AND P4, PT, R56, R3, PT ;  /* 0x000000033800720c */ /* 0x000fe20003f84070 */
[----:B------:R-:W-:Y:S01]  /*f110*/  VIADD R6, R2, 0x13d ;  /* 0x0000013d02067836 */ /* 0x000fe20000000000 */
[----:B------:R-:W-:Y:S01]  /*f120*/  ISETP.GE.AND P2, PT, R10, RZ, PT ;  /* 0x000000ff0a00720c */ /* 0x000fe20003f46270 */
[----:B------:R-:W-:Y:S01]  /*f130*/  VIADD R7, R2, 0x13e ;  /* 0x0000013e02077836 */ /* 0x000fe20000000000 */
[----:B------:R-:W-:Y:S01]  /*f140*/  IABS R10, R10 ;  /* 0x0000000a000a7213 */ /* 0x000fe20000000000 */
[----:B------:R-:W-:Y:S01]  /*f150*/  IMAD R19, R56, R22, R19 ;  /* 0x0000001638137224 */ /* 0x000fe200078e0213 */
[----:B------:R-:W-:Y:S01]  /*f160*/  @!P0 IADD3 R4, R4, -R56, RZ ;  /* 0x8000003804048210 */ /* 0x000fe20007ffe0ff */
[----:B-1----:R-:W-:Y:S01]  /*f170*/  IMAD.MOV.U32 R8, RZ, RZ, R14 ;  /* 0x000000ffff087224 */ /* 0x002fe200078e000e */
[----:B------:R-:W-:Y:S01]  /*f180*/  IABS R13, R9 ;  /* 0x00000009000d7213 */ /* 0x000fe20000000000 */
[----:B------:R-:W-:Y:S01]  /*f190*/  IMAD.HI.U32 R14, R0, R10, RZ ;  /* 0x0000000a000e7227 */ /* 0x000fe200078e00ff */
[----:B------:R-:W-:-:S02]  /*f1a0*/  ISETP.GT.U32.AND P0, PT, R56, R4, PT ;  /* 0x000000043800720c */ /* 0x000fc40003f04070 */
[----:B------:R-:W-:Y:S01]  /*f1b0*/  IABS R11, R6 ;  /* 0x00000006000b7213 */ /* 0x000fe20000000000 */
[----:B------:R-:W-:Y:S01]  /*f1c0*/  @!P5 IMAD.MOV R8, RZ, RZ, -R8 ;  /* 0x000000ffff08d224 */ /* 0x000fe200078e0a08 */
[----:B------:R-:W-:Y:S01]  /*f1d0*/  ISETP.GT.U32.AND P5, PT, R56, R5, PT ;  /* 0x000000053800720c */ /* 0x000fe20003fa4070 */
[----:B------:R-:W-:Y:S01]  /*f1e0*/  @!P4 IMAD.IADD R3, R3, 0x1, -R56 ;  /* 0x000000010303c824 */ /* 0x000fe200078e0a38 */
[----:B------:R-:W-:Y:S01]  /*f1f0*/  ISETP.GE.AND P4, PT, R6, RZ, PT ;  /* 0x000000ff0600720c */ /* 0x000fe20003f86270 */
[----:B------:R-:W-:Y:S01]  /*f200*/  IMAD.MOV R14, RZ, RZ, -R14 ;  /* 0x000000ffff0e7224 */ /* 0x000fe200078e0a0e */
[----:B------:R1:W-:Y:S01]  /*f210*/  STL [R1+0x540], R8 ;  /* 0x0005400801007387 */ /* 0x0003e20000100800 */
[----:B------:R-:W-:Y:S01]  /*f220*/  IMAD.MOV.U32 R17, RZ, RZ, R3 ;  /* 0x000000ffff117224 */ /* 0x000fe200078e0003 */
[----:B------:R-:W-:Y:S01]  /*f230*/  IABS R12, R7 ;  /* 0x00000007000c7213 */ /* 0x000fe20000000000 */
[----:B------:R-:W-:-:S04]  /*f240*/  IMAD.HI.U32 R6, R0, R13, RZ ;  /* 0x0000000d00067227 */ /* 0x000fc800078e00ff */
[--C-:B------:R-:W-:Y:S01]  /*f250*/  @!P0 IMAD.IADD R4, R4, 0x1, -R56.reuse ;  /* 0x0000000104048824 */ /* 0x100fe200078e0a38 */
[----:B------:R-:W-:Y:S01]  /*f260*/  IADD3 R6, -R6, RZ, RZ ;  /* 0x000000ff06067210 */ /* 0x000fe20007ffe1ff */
[----:B------:R-:W-:Y:S02]  /*f270*/  @!P5 IMAD.IADD R5, R5, 0x1, -R56 ;  /* 0x000000010505d824 */ /* 0x000fe400078e0a38 */
[----:B-1----:R-:W-:Y:S02]  /*f280*/  IMAD.MOV.U32 R8, RZ, RZ, R4 ;  /* 0x000000ffff087224 */ /* 0x002fe400078e0004 */
[C---:B------:R-:W-:Y:S01]  /*f290*/  IMAD R10, R56.reuse, R14, R10 ;  /* 0x0000000e380a7224 */ /* 0x040fe200078e020a */
[C---:B------:R-:W-:Y:S01]  /*f2a0*/  ISETP.GT.U32.AND P5, PT, R56.reuse, R5, PT ;  /* 0x000000053800720c */ /* 0x040fe20003fa4070 */
[----:B------:R-:W-:Y:S02]  /*f2b0*/  @!P1 IMAD.MOV R17, RZ, RZ, -R17 ;  /* 0x000000ffff119224 */ /* 0x000fe400078e0a11 */
[----:B------:R-:W-:Y:S01]  /*f2c0*/  @!P3 IMAD.MOV R8, RZ, RZ, -R8 ;  /* 0x000000ffff08b224 */ /* 0x000fe200078e0a08 */
[----:B------:R-:W-:Y:S01]  /*f2d0*/  ISETP.GT.U32.AND P0, PT, R56, R10, PT ;  /* 0x0000000a3800720c */ /* 0x000fe20003f04070 */
[----:B------:R-:W-:Y:S01]  /*f2e0*/  IMAD.HI.U32 R15, R0, R11, RZ ;  /* 0x0000000b000f7227 */ /* 0x000fe200078e00ff */
[----:B------:R-:W-:Y:S01]  /*f2f0*/  STL [R1+0x4fc], R17 ;  /* 0x0004fc1101007387 */ /* 0x000fe20000100800 */
[----:B------:R-:W-:-:S02]  /*f300*/  ISETP.GE.AND P3, PT, R7, RZ, PT ;  /* 0x000000ff0700720c */ /* 0x000fc40003f66270 */
[----:B------:R-:W-:Y:S01]  /*f310*/  IMAD R13, R56, R6, R13 ;  /* 0x00000006380d7224 */ /* 0x000fe200078e020d */
[----:B------:R1:W-:Y:S01]  /*f320*/  STL [R1+0x4f8], R8 ;  /* 0x0004f80801007387 */ /* 0x0003e20000100800 */
[----:B------:R-:W-:Y:S02]  /*f330*/  IMAD.MOV R15, RZ, RZ, -R15 ;  /* 0x000000ffff0f7224 */ /* 0x000fe400078e0a0f */
[----:B------:R-:W-:Y:S02]  /*f340*/  @!P5 IMAD.IADD R5, R5, 0x1, -R56 ;  /* 0x000000010505d824 */ /* 0x000fe400078e0a38 */
[----:B------:R-:W-:-:S04]  /*f350*/  IMAD.HI.U32 R16, R0, R12, RZ ;  /* 0x0000000c00107227 */ /* 0x000fc800078e00ff */
[----:B------:R-:W-:Y:S01]  /*f360*/  VIADD R3, R2, 0x140 ;  /* 0x0000014002037836 */ /* 0x000fe20000000000 */
[----:B-1----:R-:W-:Y:S01]  /*f370*/  MOV R8, R5 ;  /* 0x0000000500087202 */ /* 0x002fe20000000f00 */
[C---:B------:R-:W-:Y:S02]  /*f380*/  IMAD R15, R56.reuse, R15, R11 ;  /* 0x0000000f380f7224 */ /* 0x040fe400078e020b */
[----:B------:R-:W-:Y:S01]  /*f390*/  IMAD.MOV R16, RZ, RZ, -R16 ;  /* 0x000000ffff107224 */ /* 0x000fe200078e0a10 */
[----:B------:R-:W-:Y:S01]  /*f3a0*/  IABS R11, R3 ;  /* 0x00000003000b7213 */ /* 0x000fe20000000000 */
[----:B------:R-:W-:Y:S01]  /*f3b0*/  @!P6 IMAD.MOV R8, RZ, RZ, -R8 ;  /* 0x000000ffff08e224 */ /* 0x000fe200078e0a08 */
[----:B------:R-:W-:Y:S01]  /*f3c0*/  ISETP.GT.U32.AND P6, PT, R56, R13, PT ;  /* 0x0000000d3800720c */ /* 0x000fe20003fc4070 */
[----:B------:R-:W-:Y:S01]  /*f3d0*/  @!P0 IMAD.IADD R10, R10, 0x1, -R56 ;  /* 0x000000010a0a8824 */ /* 0x000fe200078e0a38 */
[C---:B------:R-:W-:Y:S01]  /*f3e0*/  ISETP.GT.U32.AND P1, PT, R56.reuse, R15, PT ;  /* 0x0000000f3800720c */ /* 0x040fe20003f24070 */
[----:B------:R-:W-:Y:S01]  /*f3f0*/  IMAD R12, R56, R16, R12 ;  /* 0x00000010380c7224 */ /* 0x000fe200078e020c */
[----:B------:R1:W-:Y:S01]  /*f400*/  STL [R1+0x4f4], R8 ;  /* 0x0004f40801007387 */ /* 0x0003e20000100800 */
[----:B------:R-:W-:Y:S01]  /*f410*/  VIADD R4, R2, 0x141 ;  /* 0x0000014102047836 */ /* 0x000fe20000000000 */
[----:B------:R-:W-:Y:S01]  /*f420*/  ISETP.GT.U32.AND P0, PT, R56, R10, PT ;  /* 0x0000000a3800720c */ /* 0x000fe20003f04070 */
[----:B------:R-:W-:Y:S01]  /*f430*/  IMAD.HI.U32 R7, R0, R11, RZ ;  /* 0x0000000b00077227 */ /* 0x000fe200078e00ff */
[----:B------:R-:W-:-:S02]  /*f440*/  ISETP.GT.U32.AND P5, PT, R56, R12, PT ;  /* 0x0000000c3800720c */ /* 0x000fc40003fa4070 */
[----:B------:R-:W-:Y:S01]  /*f450*/  IABS R5, R4 ;  /* 0x0000000400057213 */ /* 0x000fe20000000000 */
[----:B------:R-:W-:Y:S02]  /*f460*/  IMAD.MOV R7, RZ, RZ, -R7 ;  /* 0x000000ffff077224 */ /* 0x000fe400078e0a07 */
[----:B------:R-:W-:Y:S02]  /*f470*/  @!P6 IMAD.IADD R13, R13, 0x1, -R56 ;  /* 0x000000010d0de824 */ /* 0x000fe400078e0a38 */
[----:B------:R-:W-:Y:S02]  /*f480*/  IMAD R11, R56, R7, R11 ;  /* 0x00000007380b7224 */ /* 0x000fe400078e020b */
[----:B------:R-:W-:Y:S01]  /*f490*/  IMAD.HI.U32 R7, R0, R5, RZ ;  /* 0x0000000500077227 */ /* 0x000fe200078e00ff */
[----:B------:R-:W-:-:S03]  /*f4a0*/  ISETP.GT.U32.AND P6, PT, R56, R13, PT ;  /* 0x0000000d3800720c */ /* 0x000fc60003fc4070 */
[--C-:B------:R-:W-:Y:S02]  /*f4b0*/  @!P1 IMAD.IADD R15, R15, 0x1, -R56.reuse ;  /* 0x000000010f0f9824 */ /* 0x100fe400078e0a38 */
[--C-:B------:R-:W-:Y:S01]  /*f4c0*/  @!P0 IMAD.IADD R10, R10, 0x1, -R56.reuse ;  /* 0x000000010a0a8824 */ /* 0x100fe200078e0a38 */
[----:B------:R-:W-:Y:S01]  /*f4d0*/  ISETP.GE.AND P0, PT, R9, RZ, PT ;  /* 0x000000ff0900720c */ /* 0x000fe20003f06270 */
[----:B------:R-:W-:Y:S01]  /*f4e0*/  IMAD.MOV R7, RZ, RZ, -R7 ;  /* 0x000000ffff077224 */ /* 0x000fe200078e0a07 */
[----:B------:R-:W-:Y:S01]  /*f4f0*/  ISETP.GT.U32.AND P1, PT, R56, R15, PT ;  /* 0x0000000f3800720c */ /* 0x000fe20003f24070 */
[----:B------:R-:W-:Y:S02]  /*f500*/  @!P5 IMAD.IADD R12, R12, 0x1, -R56 ;  /* 0x000000010c0cd824 */ /* 0x000fe400078e0a38 */
[----:B------:R-:W-:Y:S02]  /*f510*/  IMAD.MOV.U32 R14, RZ, RZ, R10 ;  /* 0x000000ffff0e7224 */ /* 0x000fe400078e000a */
[C---:B------:R-:W-:Y:S01]  /*f520*/  IMAD R10, R56.reuse, R7, R5 ;  /* 0x00000007380a7224 */ /* 0x040fe200078e0205 */
[----:B------:R-:W-:Y:S01]  /*f530*/  ISETP.GT.U32.AND P5, PT, R56, R12, PT ;  /* 0x0000000c3800720c */ /* 0x000fe20003fa4070 */
[----:B------:R-:W-:-:S02]  /*f540*/  @!P6 IMAD.IADD R13, R13, 0x1, -R56 ;  /* 0x000000010d0de824 */ /* 0x000fc400078e0a38 */
[----:B------:R-:W-:Y:S01]  /*f550*/  VIADD R6, R2, 0x142 ;  /* 0x0000014202067836 */ /* 0x000fe20000000000 */
[----:B------:R-:W-:Y:S01]  /*f560*/  ISETP.GT.U32.AND P6, PT, R56, R10, PT ;  /* 0x0000000a3800720c */ /* 0x000fe20003fc4070 */
[----:B------:R-:W-:Y:S01]  /*f570*/  @!P2 IMAD.MOV R14, RZ, RZ, -R14 ;  /* 0x000000ffff0ea224 */ /* 0x000fe200078e0a0e */
[----:B------:R-:W-:Y:S01]  /*f580*/  ISETP.GE.AND P2, PT, R3, RZ, PT ;  /* 0x000000ff0300720c */ /* 0x000fe20003f46270 */
[----:B------:R-:W-:Y:S01]  /*f590*/  @!P1 IMAD.IADD R15, R15, 0x1, -R56 ;  /* 0x000000010f0f9824 */ /* 0x000fe200078e0a38 */
[----:B------:R-:W-:Y:S01]  /*f5a0*/  IABS R16, R6 ;  /* 0x0000000600107213 */ /* 0x000fe20000000000 */
[----:B------:R-:W-:Y:S01]  /*f5b0*/  VIADD R3, R2, 0x143 ;  /* 0x0000014302037836 */ /* 0x000fe20000000000 */
[----:B------:R-:W-:Y:S01]  /*f5c0*/  ISETP.GT.U32.AND P1, PT, R56, R11, PT ;  /* 0x0000000b3800720c */ /* 0x000fe20003f24070 */
[----:B-1----:R-:W-:Y:S01]  /*f5d0*/  IMAD.MOV.U32 R8, RZ, RZ, R15 ;  /* 0x000000ffff087224 */ /* 0x002fe200078e000f */
[----:B------:R1:W-:Y:S01]  /*f5e0*/  STL [R1+0x4f0], R14 ;  /* 0x0004f00e01007387 */ /* 0x0003e20000100800 */
[----:B------:R-:W-:-:S03]  /*f5f0*/  IMAD.HI.U32 R9, R0, R16, RZ ;  /* 0x0000001000097227 */ /* 0x000fc600078e00ff */
[----:B------:R-:W-:Y:S01]  /*f600*/  @!P4 IADD3 R8, -R8, RZ, RZ ;  /* 0x000000ff0808c210 */ /* 0x000fe20007ffe1ff */
[--C-:B------:R-:W-:Y:S01]  /*f610*/  @!P5 IMAD.IADD R12, R12, 0x1, -R56.reuse ;  /* 0x000000010c0cd824 */ /* 0x100fe200078e0a38 */
[----:B------:R-:W-:Y:S01]  /*f620*/  ISETP.GE.AND P5, PT, R6, RZ, PT ;  /* 0x000000ff0600720c */ /* 0x000fe20003fa6270 */
[--C-:B------:R-:W-:Y:S01]  /*f630*/  @!P6 IMAD.IADD R10, R10, 0x1, -R56.reuse ;  /* 0x000000010a0ae824 */ /* 0x100fe200078e0a38 */
[----:B------:R-:W-:Y:S01]  /*f640*/  IABS R6, R3 ;  /* 0x0000000300067213 */ /* 0x000fe20000000000 */
[----:B------:R-:W-:Y:S01]  /*f650*/  IMAD.MOV R9, RZ, RZ, -R9 ;  /* 0x000000ffff097224 */ /* 0x000fe200078e0a09 */
[----:B------:R-:W-:Y:S01]  /*f660*/  ISETP.GE.AND P4, PT, R4, RZ, PT ;  /* 0x000000ff0400720c */ /* 0x000fe20003f86270 */
[----:B------:R-:W-:Y:S01]  /*f670*/  @!P1 IMAD.IADD R11, R11, 0x1, -R56 ;  /* 0x000000010b0b9824 */ /* 0x000fe200078e0a38 */
[C---:B------:R-:W-:Y:S01]  /*f680*/  ISETP.GT.U32.AND P6, PT, R56.reuse, R10, PT ;  /* 0x0000000a3800720c */ /* 0x040fe20003fc4070 */
[----:B------:R-:W-:Y:S01]  /*f690*/  IMAD R16, R56, R9, R16 ;  /* 0x0000000938107224 */ /* 0x000fe200078e0210 */
[----:B------:R2:W-:Y:S01]  /*f6a0*/  STL [R1+0x4d4], R8 ;  /* 0x0004d40801007387 */ /* 0x0005e20000100800 */
[----:B------:R-:W-:Y:S01]  /*f6b0*/  IMAD.HI.U32 R9, R0, R6, RZ ;  /* 0x0000000600097227 */ /* 0x000fe200078e00ff */
[----:B------:R-:W-:-:S03]  /*f6c0*/  ISETP.GT.U32.AND P1, PT, R56, R11, PT ;  /* 0x0000000b3800720c */ /* 0x000fc60003f24070 */
[----:B-1----:R-:W-:Y:S02]  /*f6d0*/  IMAD.MOV.U32 R14, RZ, RZ, R12 ;  /* 0x000000ffff0e7224 */ /* 0x002fe400078e000c */
[----:B------:R-:W-:Y:S02]  /*f6e0*/  IMAD.MOV R9, RZ, RZ, -R9 ;  /* 0x000000ffff097224 */ /* 0x000fe400078e0a09 */
[----:B------:R-:W-:Y:S01]  /*f6f0*/  VIADD R4, R2, 0x144 ;  /* 0x0000014402047836 */ /* 0x000fe20000000000 */
[----:B------:R-:W-:Y:S01]  /*f700*/  @!P3 IADD3 R14, -R14, RZ, RZ ;  /* 0x000000ff0e0eb210 */ /* 0x000fe20007ffe1ff */
[----:B------:R-:W-:Y:S01]  /*f710*/  IMAD R6, R56, R9, R6 ;  /* 0x0000000938067224 */ /* 0x000fe200078e0206 */
[----:B------:R-:W-:Y:S01]  /*f720*/  ISETP.GE.AND P3, PT, R3, RZ, PT ;  /* 0x000000ff0300720c */ /* 0x000fe20003f66270 */
[----:B--2---:R-:W-:Y:S02]  /*f730*/  IMAD.MOV.U32 R8, RZ, RZ, R13 ;  /* 0x000000ffff087224 */ /* 0x004fe400078e000d */
[----:B------:R1:W-:Y:S01]  /*f740*/  STL [R1+0x4e8], R14 ;  /* 0x0004e80e01007387 */ /* 0x0003e20000100800 */
[----:B------:R-:W-:Y:S01]  /*f750*/  @!P6 IMAD.IADD R10, R10, 0x1, -R56 ;  /* 0x000000010a0ae824 */ /* 0x000fe200078e0a38 */
[----:B------:R-:W-:Y:S01]  /*f760*/  ISETP.GT.U32.AND P6, PT, R56, R6, PT ;  /* 0x000000063800720c */ /* 0x000fe20003fc4070 */
[----:B------:R-:W-:Y:S01]  /*f770*/  @!P0 IMAD.MOV R8, RZ, RZ, -R8 ;  /* 0x000000ffff088224 */ /* 0x000fe200078e0a08 */
[----:B------:R-:W-:Y:S01]  /*f780*/  ISETP.GE.AND P0, PT, R4, RZ, PT ;  /* 0x000000ff0400720c */ /* 0x000fe20003f06270 */
[----:B------:R-:W-:Y:S01]  /*f790*/  @!P1 IMAD.IADD R11, R11, 0x1, -R56 ;  /* 0x000000010b0b9824 */ /* 0x000fe200078e0a38 */
[----:B------:R-:W-:Y:S01]  /*f7a0*/  ISETP.GT.U32.AND P1, PT, R56, R16, PT ;  /* 0x000000103800720c */ /* 0x000fe20003f24070 */
[C---:B------:R-:W-:Y:S01]  /*f7b0*/  VIADD R3, R2.reuse, 0x145 ;  /* 0x0000014502037836 */ /* 0x040fe20000000000 */
[----:B------:R2:W-:Y:S01]  /*f7c0*/  STL [R1+0x4ec], R8 ;  /* 0x0004ec0801007387 */ /* 0x0005e20000100800 */
[C---:B------:R-:W-:Y:S01]  /*f7d0*/  VIADD R7, R2.reuse, 0x146 ;  /* 0x0000014602077836 */ /* 0x040fe20000000000 */
[----:B-1----:R-:W-:Y:S01]  /*f7e0*/  IABS R14, R4 ;  /* 0x00000004000e7213 */ /* 0x002fe20000000000 */
[C---:B------:R-:W-:Y:S01]  /*f7f0*/  VIADD R15, R2.reuse, 0x147 ;  /* 0x00000147020f7836 */ /* 0x040fe20000000000 */
[----:B------:R-:W-:Y:S01]  /*f800*/  MOV R13, R11 ;  /* 0x0000000b000d7202 */ /* 0x000fe20000000f00 */
[----:B------:R-:W-:Y:S01]  /*f810*/  VIADD R11, R2, 0x14b ;  /* 0x0000014b020b7836 */ /* 0x000fe20000000000 */
[----:B------:R-:W-:Y:S01]  /*f820*/  IABS R5, R3 ;  /* 0x0000000300057213 */ /* 0x000fe20000000000 */
[----:B------:R-:W-:Y:S01]  /*f830*/  IMAD.HI.U32 R4, R0, R14, RZ ;  /* 0x0000000e00047227 */ /* 0x000fe200078e00ff */
[----:B------:R-:W-:-:S03]  /*f840*/  IABS R12, R7 ;  /* 0x00000007000c7213 */ /* 0x000fc60000000000 */
[----:B------:R-:W-:Y:S02]  /*f850*/  IMAD.MOV R4, RZ, RZ, -R4 ;  /* 0x000000ffff047224 */ /* 0x000fe400078e0a04 */
[----:B------:R-:W-:Y:S02]  /*f860*/  @!P6 IMAD.IADD R6, R6, 0x1, -R56 ;  /* 0x000000010606e824 */ /* 0x000fe400078e0a38 */
[C---:B------:R-:W-:Y:S02]  /*f870*/  IMAD R14, R56.reuse, R4, R14 ;  /* 0x00000004380e7224 */ /* 0x040fe400078e020e */
[----:B------:R-:W-:Y:S01]  /*f880*/  @!P2 IMAD.MOV R13, RZ, RZ, -R13 ;  /* 0x000000ffff0da224 */ /* 0x000fe200078e0a0d */
[----:B------:R-:W-:Y:S01]  /*f890*/  ISETP.GT.U32.AND P6, PT, R56, R6, PT ;  /* 0x000000063800720c */ /* 0x000fe20003fc4070 */
[----:B------:R-:W-:Y:S01]  /*f8a0*/  IMAD.HI.U32 R9, R0, R5, RZ ;  /* 0x0000000500097227 */ /* 0x000fe200078e00ff */
[----:B------:R-:W-:Y:S02]  /*f8b0*/  ISETP.GT.U32.AND P2, PT, R56, R14, PT ;  /* 0x0000000e3800720c */ /* 0x000fe40003f44070 */
[----:B------:R1:W-:Y:S01]  /*f8c0*/  STL [R1+0x4d8], R13 ;  /* 0x0004d80d01007387 */ /* 0x0003e20000100800 */
[----:B--2---:R-:W-:Y:S01]  /*f8d0*/  IMAD.MOV.U32 R8, RZ, RZ, R10 ;  /* 0x000000ffff087224 */ /* 0x004fe200078e000a */
[----:B------:R-:W-:Y:S01]  /*f8e0*/  IABS R10, R11 ;  /* 0x0000000b000a7213 */ /* 0x000fe20000000000 */
[----:B------:R-:W-:-:S02]  /*f8f0*/  IMAD.MOV R9, RZ, RZ, -R9 ;  /* 0x000000ffff097224 */ /* 0x000fc400078e0a09 */
[----:B------:R-:W-:Y:S01]  /*f900*/  @!P4 IMAD.MOV R8, RZ, RZ, -R8 ;  /* 0x000000ffff08c224 */ /* 0x000fe200078e0a08 */
[----:B------:R-:W-:Y:S01]  /*f910*/  ISETP.GE.AND P4, PT, R3, RZ, PT ;  /* 0x000000ff0300720c */ /* 0x000fe20003f86270 */
[--C-:B------:R-:W-:Y:S02]  /*f920*/  @!P1 IMAD.IADD R16, R16, 0x1, -R56.reuse ;  /* 0x0000000110109824 */ /* 0x100fe400078e0a38 */
[----:B------:R-:W-:Y:S01]  /*f930*/  IMAD R3, R56, R9, R5 ;  /* 0x0000000938037224 */ /* 0x000fe200078e0205 */
[----:B------:R-:W-:Y:S01]  /*f940*/  IABS R9, R15 ;  /* 0x0000000f00097213 */ /* 0x000fe20000000000 */
[--C-:B------:R-:W-:Y:S01]  /*f950*/  @!P2 IMAD.IADD R14, R14, 0x1, -R56.reuse ;  /* 0x000000010e0ea824 */ /* 0x100fe200078e0a38 */
[----:B------:R-:W-:Y:S01]  /*f960*/  ISETP.GT.U32.AND P1, PT, R56, R16, PT ;  /* 0x000000103800720c */ /* 0x000fe20003f24070 */
[----:B------:R-:W-:Y:S01]  /*f970*/  IMAD.HI.U32 R4, R0, R12, RZ ;  /* 0x0000000c00047227 */ /* 0x000fe200078e00ff */
[----:B------:R2:W-:Y:S02]  /*f980*/  STL [R1+0x4dc], R8 ;  /* 0x0004dc0801007387 */ /* 0x0005e40000100800 */
[----:B------:R-:W-:Y:S01]  /*f990*/  ISETP.GT.U32.AND P2, PT, R56, R14, PT ;  /* 0x0000000e3800720c */ /* 0x000fe20003f44070 */
[----:B------:R-:W-:Y:S01]  /*f9a0*/  @!P6 IMAD.IADD R6, R6, 0x1, -R56 ;  /* 0x000000010606e824 */ /* 0x000fe200078e0a38 */
[----:B------:R-:W-:Y:S01]  /*f9b0*/  ISETP.GT.U32.AND P6, PT, R56, R3, PT ;  /* 0x000000033800720c */ /* 0x000fe20003fc4070 */
[----:B-1----:R-:W-:-:S04]  /*f9c0*/  IMAD.HI.U32 R13, R0, R9, RZ ;  /* 0x00000009000d7227 */ /* 0x002fc800078e00ff */
[----:B------:R-:W-:Y:S02]  /*f9d0*/  IMAD.MOV R4, RZ, RZ, -R4 ;  /* 0x000000ffff047224 */ /* 0x000fe400078e0a04 */
[----:B------:R-:W-:Y:S02]  /*f9e0*/  IMAD.MOV R13, RZ, RZ, -R13 ;  /* 0x000000ffff0d7224 */ /* 0x000fe400078e0a0d */
[----:B------:R-:W-:Y:S02]  /*f9f0*/  IMAD R12, R56, R4, R12 ;  /* 0x00000004380c7224 */ /* 0x000fe400078e020c */
[----:B------:R-:W-:Y:S02]  /*fa00*/  VIADD R4, R2, 0x148 ;  /* 0x0000014802047836 */ /* 0x000fe40000000000 */
[----:B------:R-:W-:Y:S02]  /*fa10*/  IMAD R9, R56, R13, R9 ;  /* 0x0000000d38097224 */ /* 0x000fe400078e0209 */
[--C-:B------:R-:W-:Y:S01]  /*fa20*/  @!P1 IMAD.IADD R16, R16, 0x1, -R56.reuse ;  /* 0x0000000110109824 */ /* 0x100fe200078e0a38 */
[----:B------:R-:W-:Y:S01]  /*fa30*/  IABS R21, R4 ;  /* 0x0000000400157213 */ /* 0x000fe20000000000 */
[--C-:B------:R-:W-:Y:S01]  /*fa40*/  @!P6 IMAD.IADD R3, R3, 0x1, -R56.reuse ;  /* 0x000000010303e824 */ /* 0x100fe200078e0a38 */
[----:B------:R-:W-:Y:S01]  /*fa50*/  ISETP.GT.U32.AND P6, PT, R56, R9, PT ;  /* 0x000000093800720c */ /* 0x000fe20003fc4070 */
[----:B------:R-:W-:Y:S01]  /*fa60*/  @!P2 IMAD.IADD R14, R14, 0x1, -R56 ;  /* 0x000000010e0ea824 */ /* 0x000fe200078e0a38 */
[----:B------:R-:W-:Y:S01]  /*fa70*/  ISETP.GT.U32.AND P2, PT, R56, R12, PT ;  /* 0x0000000c3800720c */ /* 0x000fe20003f44070 */
[----:B--2---:R-:W-:Y:S01]  /*fa80*/  IMAD.MOV.U32 R8, RZ, RZ, R16 ;  /* 0x000000ffff087224 */ /* 0x004fe200078e0010 */
[----:B------:R-:W-:Y:S01]  /*fa90*/  ISETP.GE.AND P1, PT, R7, RZ, PT ;  /* 0x000000ff0700720c */ /* 0x000fe20003f26270 */
[----:B------:R-:W-:-:S04]  /*faa0*/  IMAD.HI.U32 R20, R0, R21, RZ ;  /* 0x0000001500147227 */ /* 0x000fc800078e00ff */
[----:B------:R-:W-:Y:S02]  /*fab0*/  VIADD R5, R2, 0x14a ;  /* 0x0000014a02057836 */ /* 0x000fe40000000000 */
[----:B------:R-:W-:Y:S01]  /*fac0*/  @!P5 IMAD.MOV R8, RZ, RZ, -R8 ;  /* 0x000000ffff08d224 */ /* 0x000fe200078e0a08 */
[C---:B------:R-:W-:Y:S01]  /*fad0*/  ISETP.GT.U32.AND P5, PT, R56.reuse, R3, PT ;  /* 0x000000033800720c */ /* 0x040fe20003fa4070 */
[----:B------:R-:W-:Y:S01]  /*fae0*/  IMAD.MOV R20, RZ, RZ, -R20 ;  /* 0x000000ffff147224 */ /* 0x000fe200078e0a14 */
[----:B------:R-:W-:Y:S01]  /*faf0*/  IABS R7, R5 ;  /* 0x0000000500077213 */ /* 0x000fe20000000000 */
[----:B------:R-:W-:Y:S01]  /*fb00*/  @!P6 IMAD.IADD R9, R9, 0x1, -R56 ;  /* 0x000000010909e824 */ /* 0x000fe200078e0a38 */
[----:B------:R1:W-:Y:S01]  /*fb10*/  STL [R1+0x4cc], R8 ;  /* 0x0004cc0801007387 */ /* 0x0003e20000100800 */
[----:B------:R-:W-:Y:S02]  /*fb20*/  IMAD R20, R56, R20, R21 ;  /* 0x0000001438147224 */ /* 0x000fe400078e0215 */
[----:B------:R-:W-:-:S04]  /*fb30*/  IMAD.HI.U32 R17, R0, R7, RZ ;  /* 0x0000000700117227 */ /* 0x000fc800078e00ff */
[----:B------:R-:W-:Y:S01]  /*fb40*/  @!P2 IMAD.IADD R12, R12, 0x1, -R56 ;  /* 0x000000010c0ca824 */ /* 0x000fe200078e0a38 */
[----:B------:R-:W-:Y:S01]  /*fb50*/  ISETP.GT.U32.AND P2, PT, R56, R20, PT ;  /* 0x000000143800720c */ /* 0x000fe20003f44070 */
[----:B------:R-:W-:Y:S01]  /*fb60*/  IMAD.HI.U32 R13, R0, R10, RZ ;  /* 0x0000000a000d7227 */ /* 0x000fe200078e00ff */
[----:B------:R-:W-:Y:S02]  /*fb70*/  IADD3 R17, -R17, RZ, RZ ;  /* 0x000000ff11117210 */ /* 0x000fe40007ffe1ff */
[C---:B------:R-:W-:Y:S01]  /*fb80*/  ISETP.GT.U32.AND P6, PT, R56.reuse, R12, PT ;  /* 0x0000000c3800720c */ /* 0x040fe20003fc4070 */
[----:B-1----:R-:W-:Y:S02]  /*fb90*/  IMAD.MOV.U32 R8, RZ, RZ, R6 ;  /* 0x000000ffff087224 */ /* 0x002fe400078e0006 */
[----:B------:R-:W-:Y:S02]  /*fba0*/  IMAD.MOV R13, RZ, RZ, -R13 ;  /* 0x000000ffff0d7224 */ /* 0x000fe400078e0a0d */
[----:B------:R-:W-:Y:S01]  /*fbb0*/  IMAD R7, R56, R17, R7 ;  /* 0x0000001138077224 */ /* 0x000fe200078e0207 */
[----:B------:R-:W-:Y:S01]  /*fbc0*/  @!P3 IADD3 R8, -R8, RZ, RZ ;  /* 0x000000ff0808b210 */ /* 0x000fe20007ffe1ff */
[----:B------:R-:W-:Y:S01]  /*fbd0*/  VIADD R17, R2, 0x14c ;  /* 0x0000014c02117836 */ /* 0x000fe20000000000 */
[C---:B------:R-:W-:Y:S01]  /*fbe0*/  ISETP.GT.U32.AND P3, PT, R56.reuse, R9, PT ;  /* 0x000000093800720c */ /* 0x040fe20003f64070 */
[----:B------:R-:W-:-:S02]  /*fbf0*/  IMAD R10, R56, R13, R10 ;  /* 0x0000000d380a7224 */ /* 0x000fc400078e020a */
[----:B------:R1:W-:Y:S01]  /*fc00*/  STL [R1+0x4c8], R8 ;  /* 0x0004c80801007387 */ /* 0x0003e20000100800 */
[--C-:B------:R-:W-:Y:S01]  /*fc10*/  @!P5 IMAD.IADD R3, R3, 0x1, -R56.reuse ;  /* 0x000000010303d824 */ /* 0x100fe200078e0a38 */
[----:B------:R-:W-:Y:S01]  /*fc20*/  ISETP.GT.U32.AND P5, PT, R56, R7, PT ;  /* 0x000000073800720c */ /* 0x000fe20003fa4070 */
[--C-:B------:R-:W-:Y:S01]  /*fc30*/  @!P2 IMAD.IADD R20, R20, 0x1, -R56.reuse ;  /* 0x000000011414a824 */ /* 0x100fe200078e0a38 */
[----:B------:R-:W-:Y:S01]  /*fc40*/  IABS R16, R17 ;  /* 0x0000001100107213 */ /* 0x000fe20000000000 */
[----:B------:R-:W-:Y:S01]  /*fc50*/  @!P6 IMAD.IADD R12, R12, 0x1, -R56 ;  /* 0x000000010c0ce824 */ /* 0x000fe200078e0a38 */
[----:B------:R-:W-:Y:S01]  /*fc60*/  ISETP.GE.AND P6, PT, R15, RZ, PT ;  /* 0x000000ff0f00720c */ /* 0x000fe20003fc6270 */
[----:B------:R-:W-:Y:S01]  /*fc70*/  VIADD R13, R2, 0x14d ;  /* 0x0000014d020d7836 */ /* 0x000fe20000000000 */
[----:B------:R-:W-:Y:S01]  /*fc80*/  ISETP.GT.U32.AND P2, PT, R56, R20, PT ;  /* 0x000000143800720c */ /* 0x000fe20003f44070 */
[----:B------:R-:W-:-:S03]  /*fc90*/  IMAD.HI.U32 R15, R0, R16, RZ ;  /* 0x00000010000f7227 */ /* 0x000fc600078e00ff */
[----:B------:R-:W-:Y:S01]  /*fca0*/  IABS R6, R13 ;  /* 0x0000000d00067213 */ /* 0x000fe20000000000 */
[----:B-1----:R-:W-:Y:S02]  /*fcb0*/  IMAD.MOV.U32 R8, RZ, RZ, R14 ;  /* 0x000000ffff087224 */ /* 0x002fe400078e000e */
[----:B------:R-:W-:Y:S01]  /*fcc0*/  @!P3 IMAD.IADD R9, R9, 0x1, -R56 ;  /* 0x000000010909b824 */ /* 0x000fe200078e0a38 */
[C---:B------:R-:W-:Y:S01]  /*fcd0*/  ISETP.GT.U32.AND P3, PT, R56.reuse, R10, PT ;  /* 0x0000000a3800720c */ /* 0x040fe20003f64070 */
[----:B------:R-:W-:Y:S01]  /*fce0*/  @!P0 IMAD.MOV R8, RZ, RZ, -R8 ;  /* 0x000000ffff088224 */ /* 0x000fe200078e0a08 */
[C---:B------:R-:W-:Y:S01]  /*fcf0*/  ISETP.GT.U32.AND P0, PT, R56.reuse, R19, PT ;  /* 0x000000133800720c */ /* 0x040fe20003f04070 */
[----:B------:R-:W-:Y:S01]  /*fd00*/  IMAD.MOV R15, RZ, RZ, -R15 ;  /* 0x000000ffff0f7224 */ /* 0x000fe200078e0a0f */
[----:B------:R-:W-:Y:S01]  /*fd10*/  @!P5 IADD3 R7, R7, -R56, RZ ;  /* 0x800000380707d210 */ /* 0x000fe20007ffe0ff */
[----:B------:R-:W-:Y:S01]  /*fd20*/  IMAD.MOV.U32 R21, RZ, RZ, R3 ;  /* 0x000000ffff157224 */ /* 0x000fe200078e0003 */
[----:B------:R-:W-:Y:S01]  /*fd30*/  ISETP.GE.AND P5, PT, R5, RZ, PT ;  /* 0x000000ff0500720c */ /* 0x000fe20003fa6270 */
[----:B------:R-:W-:Y:S01]  /*fd40*/  IMAD R5, R56, R15, R16 ;  /* 0x0000000f38057224 */ /* 0x000fe200078e0210 */
[----:B------:R1:W-:Y:S01]  /*fd50*/  STL [R1+0x4c4], R8 ;  /* 0x0004c40801007387 */ /* 0x0003e20000100800 */
[----:B------:R-:W-:Y:S01]  /*fd60*/  @!P2 IMAD.IADD R20, R20, 0x1, -R56 ;  /* 0x000000011414a824 */ /* 0x000fe200078e0a38 */
[----:B------:R-:W-:Y:S01]  /*fd70*/  ISETP.GE.AND P2, PT, R4, RZ, PT ;  /* 0x000000ff0400720c */ /* 0x000fe20003f46270 */
[----:B------:R-:W-:-:S04]  /*fd80*/  IMAD.HI.U32 R14, R0, R6, RZ ;  /* 0x00000006000e7227 */ /* 0x000fc800078e00ff */
[--C-:B------:R-:W-:Y:S01]  /*fd90*/  @!P0 IMAD.IADD R19, R19, 0x1, -R56.reuse ;  /* 0x0000000113138824 */ /* 0x100fe200078e0a38 */
[----:B------:R-:W-:Y:S01]  /*fda0*/  ISETP.GE.AND P0, PT, R18, RZ, PT ;  /* 0x000000ff1200720c */ /* 0x000fe20003f06270 */
[----:B------:R-:W-:Y:S02]  /*fdb0*/  @!P3 IMAD.IADD R10, R10, 0x1, -R56 ;  /* 0x000000010a0ab824 */ /* 0x000fe400078e0a38 */
[----:B-1----:R-:W-:Y:S01]  /*fdc0*/  IMAD.MOV.U32 R8, RZ, RZ, R12 ;  /* 0x000000ffff087224 */ /* 0x002fe200078e000c */
[C---:B------:R-:W-:Y:S01]  /*fdd0*/  ISETP.GT.U32.AND P3, PT, R56.reuse, R19, PT ;  /* 0x000000133800720c */ /* 0x040fe20003f64070 */
[----:B------:R-:W-:Y:S01]  /*fde0*/  @!P6 IMAD.MOV R9, RZ, RZ, -R9 ;  /* 0x000000ffff09e224 */ /* 0x000fe200078e0a09 */
[C---:B------:R-:W-:Y:S01]  /*fdf0*/  ISETP.GT.U32.AND P6, PT, R56.reuse, R5, PT ;  /* 0x000000053800720c */ /* 0x040fe20003fc4070 */
[----:B------:R-:W-:Y:S01]  /*fe00*/  @!P4 IMAD.MOV R21, RZ, RZ, -R21 ;  /* 0x000000ffff15c224 */ /* 0x000fe200078e0a15 */
[C---:B------:R-:W-:Y:S01]  /*fe10*/  ISETP.GT.U32.AND P4, PT, R56.reuse, R10, PT ;  /* 0x0000000a3800720c */ /* 0x040fe20003f84070 */
[----:B------:R-:W-:Y:S01]  /*fe20*/  @!P1 IMAD.MOV R8, RZ, RZ, -R8 ;  /* 0x000000ffff089224 */ /* 0x000fe200078e0a08 */
[----:B------:R-:W-:Y:S01]  /*fe30*/  ISETP.GT.U32.AND P1, PT, R56, R7, PT ;  /* 0x000000073800720c */ /* 0x000fe20003f24070 */
[----:B------:R-:W-:Y:S01]  /*fe40*/  IMAD.MOV R14, RZ, RZ, -R14 ;  /* 0x000000ffff0e7224 */ /* 0x000fe200078e0a0e */
[----:B------:R-:W-:Y:S01]  /*fe50*/  STL [R1+0x4b0], R21 ;  /* 0x0004b01501007387 */ /* 0x000fe20000100800 */
[----:B------:R-:W-:-:S02]  /*fe60*/  VIADD R3, R2, 0x14e ;  /* 0x0000014e02037836 */ /* 0x000fc40000000000 */
[C---:B------:R-:W-:Y:S01]  /*fe70*/  IMAD R4, R56.reuse, R14, R6 ;  /* 0x0000000e38047224 */ /* 0x040fe200078e0206 */
[----:B------:R1:W-:Y:S01]  /*fe80*/  STL [R1+0x494], R8 ;  /* 0x0004940801007387 */ /* 0x0003e20000100800 */
[--C-:B------:R-:W-:Y:S02]  /*fe90*/  @!P3 IMAD.IADD R19, R19, 0x1, -R56.reuse ;  /* 0x000000011313b824 */ /* 0x100fe400078e0a38 */
[--C-:B------:R-:W-:Y:S01]  /*fea0*/  @!P6 IMAD.IADD R5, R5, 0x1, -R56.reuse ;  /* 0x000000010505e824 */ /* 0x100fe200078e0a38 */
[----:B------:R2:W-:Y:S01]  /*feb0*/  STL [R1+0x490], R9 ;  /* 0x0004900901007387 */ /* 0x0005e20000100800 */
[----:B------:R-:W-:Y:S01]  /*fec0*/  ISETP.GT.U32.AND P3, PT, R56, R4, PT ;  /* 0x000000043800720c */ /* 0x000fe20003f64070 */
[----:B------:R-:W-:Y:S01]  /*fed0*/  IMAD.MOV.U32 R12, RZ, RZ, R19 ;  /* 0x000000ffff0c7224 */ /* 0x000fe200078e0013 */
[----:B------:R-:W-:Y:S01]  /*fee0*/  ISETP.GE.AND P6, PT, R3, RZ, PT ;  /* 0x000000ff0300720c */ /* 0x000fe20003fc6270 */
[----:B------:R-:W-:Y:S01]  /*fef0*/  @!P1 IMAD.IADD R7, R7, 0x1, -R56 ;  /* 0x0000000107079824 */ /* 0x000fe200078e0a38 */
[----:B------:R-:W-:Y:S01]  /*ff00*/  ISETP.GE.AND P1, PT, R17, RZ, PT ;  /* 0x000000ff1100720c */ /* 0x000fe20003f26270 */
[----:B-1----:R-:W-:-:S02]  /*ff10*/  IMAD.MOV.U32 R8, RZ, RZ, R20 ;  /* 0x000000ffff087224 */ /* 0x002fc400078e0014 */
[----:B------:R-:W-:Y:S01]  /*ff20*/  @!P0 IMAD.MOV R12, RZ, RZ, -R12 ;  /* 0x000000ffff0c8224 */ /* 0x000fe200078e0a0c */
[----:B------:R-:W-:Y:S01]  /*ff30*/  ISETP.GT.U32.AND P0, PT, R56, R5, PT ;  /* 0x000000053800720c */ /* 0x000fe20003f04070 */
[--C-:B------:R-:W-:Y:S01]  /*ff40*/  @!P4 IMAD.IADD R10, R10, 0x1, -R56.reuse ;  /* 0x000000010a0ac824 */ /* 0x100fe200078e0a38 */
[----:B--2---:R-:W-:Y:S01]  /*ff50*/  IABS R9, R3 ;  /* 0x0000000300097213 */ /* 0x004fe20000000000 */
[----:B------:R-:W-:Y:S01]  /*ff60*/  VIADD R6, R2, 0x14f ;  /* 0x0000014f02067836 */ /* 0x000fe20000000000 */
[----:B------:R-:W-:Y:S01]  /*ff70*/  @!P2 IADD3 R8, -R8, RZ, RZ ;  /* 0x000000ff0808a210 */ /* 0x000fe20007ffe1ff */
[--C-:B------:R-:W-:Y:S01]  /*ff80*/  @!P3 IMAD.IADD R4, R4, 0x1, -R56.reuse ;  /* 0x000000010404b824 */ /* 0x100fe200078e0a38 */
[----:B------:R-:W-:Y:S01]  /*ff90*/  ISETP.GE.AND P2, PT, R11, RZ, PT ;  /* 0x000000ff0b00720c */ /* 0x000fe20003f46270 */
[----:B------:R-:W-:Y:S01]  /*ffa0*/  IMAD.HI.U32 R11, R0, R9, RZ ;  /* 0x00000009000b7227 */ /* 0x000fe200078e00ff */
[----:B------:R-:W-:Y:S01]  /*ffb0*/  ISETP.GE.AND P4, PT, R13, RZ, PT ;  /* 0x000000ff0d00720c */ /* 0x000fe20003f86270 */
[----:B------:R1:W-:Y:S01]  /*ffc0*/  STL [R1+0x46c], R8 ;  /* 0x00046c0801007387 */ /* 0x0003e20000100800 */
[----:B------:R-:W-:Y:S01]  /*ffd0*/  IABS R16, R6 ;  /* 0x0000000600107213 */ /* 0x000fe20000000000 */
[----:B------:R-:W-:Y:S01]  /*ffe0*/  IMAD.MOV R11, RZ, RZ, -R11 ;  /* 0x000000ffff0b7224 */ /* 0x000fe200078e0a0b */
[C---:B------:R-:W-:Y:S01]  /*fff0*/  ISETP.GT.U32.AND P3, PT, R56.reuse, R4, PT ;  /* 0x000000043800720c */ /* 0x040fe20003f64070 */
[----:B------:R-:W-:Y:S01]  /*10000*/  @!P0 IMAD.IADD R5, R5, 0x1, -R56 ;  /* 0x0000000105058824 */ /* 0x000fe200078e0a38 */
[----:B------:R-:W-:Y:S01]  /*10010*/  STL [R1+0x330], R12 ;  /* 0x0003300c01007387 */ /* 0x000fe20000100800 */
[----:B------:R-:W-:-:S02]  /*10020*/  IMAD R13, R56, R11, R9 ;  /* 0x0000000b380d7224 */ /* 0x000fc400078e0209 */
[----:B------:R-:W-:-:S04]  /*10030*/  IMAD.HI.U32 R3, R0, R16, RZ ;  /* 0x0000001000037227 */ /* 0x000fc800078e00ff */
[----:B-1----:R-:W-:Y:S01]  /*10040*/  IMAD.MOV.U32 R8, RZ, RZ, R7 ;  /* 0x000000ffff087224 */ /* 0x002fe200078e0007 */
[----:B------:R-:W-:Y:S01]  /*10050*/  IADD3 R3, -R3, RZ, RZ ;  /* 0x000000ff03037210 */ /* 0x000fe20007ffe1ff */
[----:B------:R-:W-:Y:S02]  /*10060*/  IMAD.MOV.U32 R7, RZ, RZ, R10 ;  /* 0x000000ffff077224 */ /* 0x000fe400078e000a */
[----:B------:R-:W-:Y:S01]  /*10070*/  @!P5 IMAD.MOV R8, RZ, RZ, -R8 ;  /* 0x000000ffff08d224 */ /* 0x000fe200078e0a08 */
[----:B------:R-:W-:Y:S01]  /*10080*/  ISETP.GE.AND P5, PT, R6, RZ, PT ;  /* 0x000000ff0600720c */ /* 0x000fe20003fa6270 */
[----:B------:R-:W-:Y:S01]  /*10090*/  @!P2 IMAD.MOV R7, RZ, RZ, -R7 ;  /* 0x000000ffff07a224 */ /* 0x000fe200078e0a07 */
[----:B------:R-:W-:Y:S01]  /*100a0*/  ISETP.GT.U32.AND P2, PT, R56, R13, PT ;  /* 0x0000000d3800720c */ /* 0x000fe20003f44070 */
[----:B------:R-:W-:Y:S01]  /*100b0*/  VIADD R14, R2, 0x150 ;  /* 0x00000150020e7836 */ /* 0x000fe20000000000 */
[----:B------:R-:W-:Y:S01]  /*100c0*/  STL [R1+0x1b8], R8 ;  /* 0x0001b80801007387 */ /* 0x000fe20000100800 */
[----:B------:R-:W-:-:S02]  /*100d0*/  IMAD R16, R56, R3, R16 ;  /* 0x0000000338107224 */ /* 0x000fc400078e0210 */
[----:B------:R-:W-:Y:S01]  /*100e0*/  @!P3 IMAD.IADD R4, R4, 0x1, -R56 ;  /* 0x000000010404b824 */ /* 0x000fe200078e0a38 */
[----:B------:R1:W-:Y:S01]  /*100f0*/  STL [R1+0x27c], R7 ;  /* 0x00027c0701007387 */ /* 0x0003e20000100800 */
[----:B------:R-:W-:Y:S01]  /*10100*/  ISETP.GE.AND P0, PT, R14, RZ, PT ;  /* 0x000000ff0e00720c */ /* 0x000fe20003f06270 */
[C---:B------:R-:W-:Y:S01]  /*10110*/  VIADD R3, R2.reuse, 0x152 ;  /* 0x0000015202037836 */ /* 0x040fe20000000000 */
[----:B------:R-:W-:Y:S01]  /*10120*/  IABS R14, R14 ;  /* 0x0000000e000e7213 */ /* 0x000fe20000000000 */
[----:B------:R-:W-:Y:S01]  /*10130*/  VIADD R6, R2, 0x151 ;  /* 0x0000015102067836 */ /* 0x000fe20000000000 */
[----:B------:R-:W-:Y:S01]  /*10140*/  ISETP.GT.U32.AND P3, PT, R56, R16, PT ;  /* 0x000000103800720c */ /* 0x000fe20003f64070 */
[----:B------:R-:W-:Y:S01]  /*10150*/  @!P4 IMAD.MOV R4, RZ, RZ, -R4 ;  /* 0x000000ffff04c224 */ /* 0x000fe200078e0a04 */
[----:B------:R-:W-:Y:S01]  /*10160*/  @!P2 IADD3 R13, R13, -R56, RZ ;  /* 0x800000380d0da210 */ /* 0x000fe20007ffe0ff */
[----:B------:R-:W-:Y:S01]  /*10170*/  VIADD R11, R2, 0x154 ;  /* 0x00000154020b7836 */ /* 0x000fe20000000000 */
[----:B------:R-:W-:Y:S01]  /*10180*/  IABS R9, R3 ;  /* 0x0000000300097213 */ /* 0x000fe20000000000 */
[----:B-1----:R-:W-:Y:S01]  /*10190*/  IMAD.MOV.U32 R7, RZ, RZ, R5 ;  /* 0x000000ffff077224 */ /* 0x002fe200078e0005 */
[----:B------:R-:W-:-:S02]  /*101a0*/  IABS R10, R6 ;  /* 0x00000006000a7213 */ /* 0x000fc40000000000 */
[----:B------:R-:W-:Y:S01]  /*101b0*/  ISETP.GE.AND P2, PT, R6, RZ, PT ;  /* 0x000000ff0600720c */ /* 0x000fe20003f46270 */
[----:B------:R-:W-:Y:S01]  /*101c0*/  @!P1 IMAD.MOV R7, RZ, RZ, -R7 ;  /* 0x000000ffff079224 */ /* 0x000fe200078e0a07 */
[----:B------:R-:W-:Y:S01]  /*101d0*/  ISETP.GT.U32.AND P1, PT, R56, R13, PT ;  /* 0x0000000d3800720c */ /* 0x000fe20003f24070 */
[----:B------:R-:W-:Y:S01]  /*101e0*/  IMAD.HI.U32 R5, R0, R9, RZ ;  /* 0x0000000900057227 */ /* 0x000fe200078e00ff */
[----:B------:R-:W-:Y:S02]  /*101f0*/  ISETP.GE.AND P4, PT, R3, RZ, PT ;  /* 0x000000ff0300720c */ /* 0x000fe40003f86270 */
[----:B------:R1:W-:Y:S01]  /*10200*/  STL [R1+0x344], R7 ;  /* 0x0003440701007387 */ /* 0x0003e20000100800 */
[----:B------:R-:W-:Y:S01]  /*10210*/  @!P3 IMAD.IADD R16, R16, 0x1, -R56 ;  /* 0x000000011010b824 */ /* 0x000fe200078e0a38 */
[----:B------:R-:W-:Y:S01]  /*10220*/  IABS R15, R11 ;  /* 0x0000000b000f7213 */ /* 0x000fe20000000000 */
[----:B------:R-:W-:Y:S01]  /*10230*/  IMAD.HI.U32 R6, R0, R10, RZ ;  /* 0x0000000a00067227 */ /* 0x000fe200078e00ff */
[----:B------:R2:W-:Y:S02]  /*10240*/  STL [R1+0x45c], R4 ;  /* 0x00045c0401007387 */ /* 0x0005e40000100800 */
[----:B------:R-:W-:Y:S01]  /*10250*/  ISETP.GT.U32.AND P3, PT, R56, R16, PT ;  /* 0x000000103800720c */ /* 0x000fe20003f64070 */
[----:B------:R-:W-:-:S02]  /*10260*/  IMAD.MOV R5, RZ, RZ, -R5 ;  /* 0x000000ffff057224 */ /* 0x000fc400078e0a05 */
[----:B------:R-:W-:Y:S02]  /*10270*/  @!P1 IMAD.IADD R13, R13, 0x1, -R56 ;  /* 0x000000010d0d9824 */ /* 0x000fe400078e0a38 */
[----:B-1----:R-:W-:-:S04]  /*10280*/  IMAD.HI.U32 R7, R0, R14, RZ ;  /* 0x0000000e00077227 */ /* 0x002fc800078e00ff */
[----:B------:R-:W-:Y:S02]  /*10290*/  IMAD.MOV R7, RZ, RZ, -R7 ;  /* 0x000000ffff077224 */ /* 0x000fe400078e0a07 */
[----:B------:R-:W-:Y:S02]  /*102a0*/  VIADD R3, R2, 0x153 ;  /* 0x0000015302037836 */ /* 0x000fe40000000000 */
[----:B------:R-:W-:Y:S01]  /*102b0*/  IMAD R14, R56, R7, R14 ;  /* 0x00000007380e7224 */ /* 0x000fe200078e020e */
[----:B------:R-:W-:Y:S01]  /*102c0*/  IADD3 R7, R2, 0x155, RZ ;  /* 0x0000015502077810 */ /* 0x000fe20007ffe0ff */
[----:B------:R-:W-:Y:S02]  /*102d0*/  IMAD.MOV R6, RZ, RZ, -R6 ;  /* 0x000000ffff067224 */ /* 0x000fe400078e0a06 */
[----:B------:R-:W-:Y:S01]  /*102e0*/  IMAD.MOV.U32 R8, RZ, RZ, R13 ;  /* 0x000000ffff087224 */ /* 0x000fe200078e000d */
[C---:B------:R-:W-:Y:S01]  /*102f0*/  ISETP.GT.U32.AND P1, PT, R56.reuse, R14, PT ;  /* 0x0000000e3800720c */ /* 0x040fe20003f24070 */
[C---:B------:R-:W-:Y:S01]  /*10300*/  IMAD R9, R56.reuse, R5, R9 ;  /* 0x0000000538097224 */ /* 0x040fe200078e0209 */
[----:B------:R-:W-:Y:S01]  /*10310*/  IABS R5, R3 ;  /* 0x0000000300057213 */ /* 0x000fe20000000000 */
[C---:B------:R-:W-:Y:S01]  /*10320*/  IMAD R10, R56.reuse, R6, R10 ;  /* 0x00000006380a7224 */ /* 0x040fe200078e020a */
[----:B------:R-:W-:Y:S01]  /*10330*/  IABS R12, R7 ;  /* 0x00000007000c7213 */ /* 0x000fe20000000000 */
[----:B------:R-:W-:Y:S01]  /*10340*/  @!P6 IMAD.MOV R8, RZ, RZ, -R8 ;  /* 0x000000ffff08e224 */ /* 0x000fe200078e0a08 */
[----:B------:R-:W-:Y:S01]  /*10350*/  ISETP.GT.U32.AND P6, PT, R56, R9, PT ;  /* 0x000000093800720c */ /* 0x000fe20003fc4070 */
[--C-:B------:R-:W-:Y:S01]  /*10360*/  @!P3 IMAD.IADD R16, R16, 0x1, -R56.reuse ;  /* 0x000000011010b824 */ /* 0x100fe200078e0a38 */
[----:B------:R-:W-:Y:S01]  /*10370*/  ISETP.GT.U32.AND P3, PT, R56, R10, PT ;  /* 0x0000000a3800720c */ /* 0x000fe20003f64070 */
[----:B------:R-:W-:Y:S01]  /*10380*/  IMAD.HI.U32 R13, R0, R5, RZ ;  /* 0x00000005000d7227 */ /* 0x000fe200078e00ff */
[----:B------:R1:W-:Y:S03]  /*10390*/  STL [R1+0x458], R8 ;  /* 0x0004580801007387 */ /* 0x0003e60000100800 */
[----:B------:R-:W-:-:S02]  /*103a0*/  @!P1 IMAD.IADD R14, R14, 0x1, -R56 ;  /* 0x000000010e0e9824 */ /* 0x000fc400078e0a38 */
[----:B------:R-:W-:Y:S02]  /*103b0*/  IMAD.MOV R13, RZ, RZ, -R13 ;  /* 0x000000ffff0d7224 */ /* 0x000fe400078e0a0d */
[----:B--2---:R-:W-:Y:S01]  /*103c0*/  VIADD R4, R2, 0x156 ;  /* 0x0000015602047836 */ /* 0x004fe20000000000 */
[----:B------:R-:W-:Y:S01]  /*103d0*/  ISETP.GT.U32.AND P1, PT, R56, R14, PT ;  /* 0x0000000e3800720c */ /* 0x000fe20003f24070 */
[----:B------:R-:W-:Y:S02]  /*103e0*/  @!P6 IMAD.IADD R9, R9, 0x1, -R56 ;  /* 0x000000010909e824 */ /* 0x000fe400078e0a38 */
[----:B-1----:R-:W-:Y:S01]  /*103f0*/  IMAD.MOV.U32 R8, RZ, RZ, R16 ;  /* 0x000000ffff087224 */ /* 0x002fe200078e0010 */
[----:B------:R-:W-:Y:S01]  /*10400*/  IABS R6, R4 ;  /* 0x0000000400067213 */ /* 0x000fe20000000000 */
[----:B------:R-:W-:Y:S01]  /*10410*/  @!P3 IMAD.IADD R10, R10, 0x1, -R56 ;  /* 0x000000010a0ab824 */ /* 0x000fe200078e0a38 */
[C---:B------:R-:W-:Y:S01]  /*10420*/  ISETP.GT.U32.AND P6, PT, R56.reuse, R9, PT ;  /* 0x000000093800720c */ /* 0x040fe20003fc4070 */
[----:B------:R-:W-:Y:S01]  /*10430*/  @!P5 IMAD.MOV R8, RZ, RZ, -R8 ;  /* 0x000000ffff08d224 */ /* 0x000fe200078e0a08 */
[----:B------:R-:W-:Y:S01]  /*10440*/  ISETP.GE.AND P5, PT, R3, RZ, PT ;  /* 0x000000ff0300720c */ /* 0x000fe20003fa6270 */
[C---:B------:R-:W-:Y:S01]  /*10450*/  IMAD R3, R56.reuse, R13, R5 ;  /* 0x0000000d38037224 */ /* 0x040fe200078e0205 */
[----:B------:R-:W-:Y:S01]  /*10460*/  ISETP.GT.U32.AND P3, PT, R56, R10, PT ;  /* 0x0000000a3800720c */ /* 0x000fe20003f64070 */
[----:B------:R-:W-:Y:S01]  /*10470*/  IMAD.HI.U32 R5, R0, R12, RZ ;  /* 0x0000000c00057227 */ /* 0x000fe200078e00ff */
[----:B------:R1:W-:Y:S01]  /*10480*/  STL [R1+0x43c], R8 ;  /* 0x00043c0801007387 */ /* 0x0003e20000100800 */
[----:B------:R-:W-:-:S02]  /*10490*/  @!P1 IADD3 R14, R14, -R56, RZ ;  /* 0x800000380e0e9210 */ /* 0x000fc40007ffe0ff */
[----:B------:R-:W-:Y:S01]  /*104a0*/  ISETP.GT.U32.AND P1, PT, R56, R3, PT ;  /* 0x000000033800720c */ /* 0x000fe20003f24070 */
[----:B------:R-:W-:-:S03]  /*104b0*/  IMAD.HI.U32 R16, R0, R15, RZ ;  /* 0x0000000f00107227 */ /* 0x000fc600078e00ff */
[----:B------:R-:W-:Y:S01]  /*104c0*/  @!P6 IADD3 R9, R9, -R56, RZ ;  /* 0x800000380909e210 */ /* 0x000fe20007ffe0ff */
[----:B------:R-:W-:Y:S02]  /*104d0*/  IMAD.MOV R5, RZ, RZ, -R5 ;  /* 0x000000ffff057224 */ /* 0x000fe400078e0a05 */
[----:B-1----:R-:W-:Y:S02]  /*104e0*/  IMAD.MOV.U32 R8, RZ, RZ, R14 ;  /* 0x000000ffff087224 */ /* 0x002fe400078e000e */
[----:B------:R-:W-:Y:S02]  /*104f0*/  IMAD.MOV R16, RZ, RZ, -R16 ;  /* 0x000000ffff107224 */ /* 0x000fe400078e0a10 */
[----:B------:R-:W-:Y:S02]  /*10500*/  @!P0 IMAD.MOV R8, RZ, RZ, -R8 ;  /* 0x000000ffff088224 */ /* 0x000fe400078e0a08 */
[----:B------:R-:W-:Y:S02]  /*10510*/  @!P1 IMAD.IADD R3, R3, 0x1, -R56 ;  /* 0x0000000103039824 */ /* 0x000fe400078e0a38 */
[----:B------:R-:W-:Y:S01]  /*10520*/  IMAD R12, R56, R5, R12 ;  /* 0x00000005380c7224 */ /* 0x000fe200078e020c */
[----:B------:R1:W-:Y:S01]  /*10530*/  STL [R1+0x3cc], R8 ;  /* 0x0003cc0801007387 */ /* 0x0003e20000100800 */
[----:B------:R-:W-:Y:S01]  /*10540*/  IMAD.HI.U32 R13, R0, R6, RZ ;  /* 0x00000006000d7227 */ /* 0x000fe200078e00ff */
[----:B------:R-:W-:-:S02]  /*10550*/  ISETP.GT.U32.AND P0, PT, R56, R3, PT ;  /* 0x000000033800720c */ /* 0x000fc40003f04070 */
[----:B------:R-:W-:Y:S01]  /*10560*/  ISETP.GT.U32.AND P6, PT, R56, R12, PT ;  /* 0x0000000c3800720c */ /* 0x000fe20003fc4070 */
[----:B------:R-:W-:Y:S01]  /*10570*/  @!P3 IMAD.IADD R10, R10, 0x1, -R56 ;  /* 0x000000010a0ab824 */ /* 0x000fe200078e0a38 */
[----:B------:R-:W-:Y:S01]  /*10580*/  ISETP.GE.AND P3, PT, R11, RZ, PT ;  /* 0x000000ff0b00720c */ /* 0x000fe20003f66270 */
[C---:B------:R-:W-:Y:S02]  /*10590*/  IMAD R11, R56.reuse, R16, R15 ;  /* 0x00000010380b7224 */ /* 0x040fe400078e020f */
[----:B------:R-:W-:Y:S02]  /*105a0*/  IMAD.MOV R13, RZ, RZ, -R13 ;  /* 0x000000ffff0d7224 */ /* 0x000fe400078e0a0d */
[----:B------:R-:W-:Y:S01]  /*105b0*/  IMAD.MOV.U32 R14, RZ, RZ, R10 ;  /* 0x000000ffff0e7224 */ /* 0x000fe200078e000a */
[----:B------:R-:W-:Y:S01]  /*105c0*/  ISETP.GT.U32.AND P1, PT, R56, R11, PT ;  /* 0x0000000b3800720c */ /* 0x000fe20003f24070 */
[----:B------:R-:W-:Y:S02]  /*105d0*/  VIADD R5, R2, 0x157 ;  /* 0x0000015702057836 */ /* 0x000fe40000000000 */
[----:B-1----:R-:W-:-:S02]  /*105e0*/  IMAD.MOV.U32 R8, RZ, RZ, R9 ;  /* 0x000000ffff087224 */ /* 0x002fc400078e0009 */
[C---:B------:R-:W-:Y:S01]  /*105f0*/  IMAD R6, R56.reuse, R13, R6 ;  /* 0x0000000d38067224 */ /* 0x040fe200078e0206 */
[----:B------:R-:W-:Y:S01]  /*10600*/  IABS R13, R5 ;  /* 0x00000005000d7213 */ /* 0x000fe20000000000 */
[----:B------:R-:W-:Y:S01]  /*10610*/  @!P2 IMAD.MOV R14, RZ, RZ, -R14 ;  /* 0x000000ffff0ea224 */ /* 0x000fe200078e0a0e */
[----:B------:R-:W-:Y:S01]  /*10620*/  ISETP.GE.AND P2, PT, R7, RZ, PT ;  /* 0x000000ff0700720c */ /* 0x000fe20003f46270 */
[----:B------:R-:W-:Y:S01]  /*10630*/  @!P4 IMAD.MOV R8, RZ, RZ, -R8 ;  /* 0x000000ffff08c224 */ /* 0x000fe200078e0a08 */
[----:B------:R-:W-:Y:S01]  /*10640*/  ISETP.GT.U32.AND P4, PT, R56, R6, PT ;  /* 0x000000063800720c */ /* 0x000fe20003f84070 */
[----:B------:R-:W-:Y:S01]  /*10650*/  VIADD R7, R2, 0x158 ;  /* 0x0000015802077836 */ /* 0x000fe20000000000 */
[----:B------:R-:W-:Y:S01]  /*10660*/  STL [R1+0x3e4], R14 ;  /* 0x0003e40e01007387 */ /* 0x000fe20000100800 */
[--C-:B------:R-:W-:Y:S01]  /*10670*/  @!P0 IMAD.IADD R3, R3, 0x1, -R56.reuse ;  /* 0x0000000103038824 */ /* 0x100fe200078e0a38 */
[----:B------:R-:W-:Y:S01]  /*10680*/  @!P6 IADD3 R12, R12, -R56, RZ ;  /* 0x800000380c0ce210 */ /* 0x000fe20007ffe0ff */
[----:B------:R-:W-:Y:S01]  /*10690*/  IMAD.MOV.U32 R10, RZ, RZ, R13 ;  /* 0x000000ffff0a7224 */ /* 0x000fe200078e000d */
[----:B------:R1:W-:Y:S01]  /*106a0*/  STL [R1+0x3f0], R8 ;  /* 0x0003f00801007387 */ /* 0x0003e20000100800 */
[----:B------:R-:W-:Y:S01]  /*106b0*/  IABS R13, R7 ;  /* 0x00000007000d7213 */ /* 0x000fe20000000000 */
[----:B------:R-:W-:Y:S01]  /*106c0*/  @!P1 IMAD.IADD R11, R11, 0x1, -R56 ;  /* 0x000000010b0b9824 */ /* 0x000fe200078e0a38 */
[----:B------:R-:W-:Y:S01]  /*106d0*/  ISETP.GE.AND P0, PT, R4, RZ, PT ;  /* 0x000000ff0400720c */ /* 0x000fe20003f06270 */
[----:B------:R-:W-:Y:S01]  /*106e0*/  IMAD.HI.U32 R9, R0, R10, RZ ;  /* 0x0000000a00097227 */ /* 0x000fe200078e00ff */
[----:B------:R-:W-:-:S02]  /*106f0*/  ISETP.GE.AND P1, PT, R5, RZ, PT ;  /* 0x000000ff0500720c */ /* 0x000fc40003f26270 */
[----:B------:R-:W-:Y:S01]  /*10700*/  ISETP.GT.U32.AND P6, PT, R56, R11, PT ;  /* 0x0000000b3800720c */ /* 0x000fe20003fc4070 */
[----:B------:R-:W-:-:S04]  /*10710*/  IMAD.HI.U32 R4, R0, R13, RZ ;  /* 0x0000000d00047227 */ /* 0x000fc800078e00ff */
[----:B-1----:R-:W-:Y:S02]  /*10720*/  IMAD.MOV.U32 R8, RZ, RZ, R3 ;  /* 0x000000ffff087224 */ /* 0x002fe400078e0003 */
[----:B------:R-:W-:Y:S02]  /*10730*/  @!P4 IMAD.IADD R6, R6, 0x1, -R56 ;  /* 0x000000010606c824 */ /* 0x000fe400078e0a38 */
[----:B------:R-:W-:Y:S01]  /*10740*/  @!P5 IMAD.MOV R8, RZ, RZ, -R8 ;  /* 0x000000ffff08d224 */ /* 0x000fe200078e0a08 */
[C---:B------:R-:W-:Y:S01]  /*10750*/  ISETP.GT.U32.AND P5, PT, R56.reuse, R12, PT ;  /* 0x0000000c3800720c */ /* 0x040fe20003fa4070 */
[----:B------:R-:W-:Y:S01]  /*10760*/  IMAD.MOV R4, RZ, RZ, -R4 ;  /* 0x000000ffff047224 */ /* 0x000fe200078e0a04 */
[C---:B------:R-:W-:Y:S01]  /*10770*/  ISETP.GT.U32.AND P4, PT, R56.reuse, R6, PT ;  /* 0x000000063800720c */ /* 0x040fe20003f84070 */
[----:B------:R-:W-:Y:S01]  /*10780*/  IMAD.MOV R9, RZ, RZ, -R9 ;  /* 0x000000ffff097224 */ /* 0x000fe200078e0a09 */
[----:B------:R1:W-:Y:S01]  /*10790*/  STL [R1+0x3f4], R8 ;  /* 0x0003f40801007387 */ /* 0x0003e20000100800 */
[----:B------:R-:W-:-:S02]  /*107a0*/  IMAD R13, R56, R4, R13 ;  /* 0x00000004380d7224 */ /* 0x000fc400078e020d */
[----:B------:R-:W-:Y:S02]  /*107b0*/  IMAD R10, R56, R9, R10 ;  /* 0x00000009380a7224 */ /* 0x000fe400078e020a */
[C---:B------:R-:W-:Y:S02]  /*107c0*/  VIADD R9, R2.reuse, 0x15b ;  /* 0x0000015b02097836 */ /* 0x040fe40000000000 */
[----:B------:R-:W-:Y:S02]  /*107d0*/  VIADD R5, R2, 0x159 ;  /* 0x0000015902057836 */ /* 0x000fe40000000000 */
[--C-:B------:R-:W-:Y:S01]  /*107e0*/  @!P5 IMAD.IADD R12, R12, 0x1, -R56.reuse ;  /* 0x000000010c0cd824 */ /* 0x100fe200078e0a38 */
[C---:B------:R-:W-:Y:S01]  /*107f0*/  ISETP.GT.U32.AND P5, PT, R56.reuse, R13, PT ;  /* 0x0000000d3800720c */ /* 0x040fe20003fa4070 */
[----:B------:R-:W-:Y:S01]  /*10800*/  @!P6 IMAD.IADD R11, R11, 0x1, -R56 ;  /* 0x000000010b0be824 */ /* 0x000fe200078e0a38 */
[----:B------:R-:W-:Y:S01]  /*10810*/  ISETP.GT.U32.AND P6, PT, R56, R10, PT ;  /* 0x0000000a3800720c */ /* 0x000fe20003fc4070 */
[----:B------:R-:W-:Y:S01]  /*10820*/  VIADD R3, R2, 0x15a ;  /* 0x0000015a02037836 */ /* 0x000fe20000000000 */
[----:B------:R-:W-:Y:S01]  /*10830*/  IABS R15, R9 ;  /* 0x00000009000f7213 */ /* 0x000fe20000000000 */
[----:B-1----:R-:W-:Y:S01]  /*10840*/  IMAD.MOV.U32 R8, RZ, RZ, R11 ;  /* 0x000000ffff087224 */ /* 0x002fe200078e000b */
[----:B------:R-:W-:-:S02]  /*10850*/  IABS R14, R5 ;  /* 0x00000005000e7213 */ /* 0x000fc40000000000 */
[----:B------:R-:W-:Y:S01]  /*10860*/  @!P4 IADD3 R6, R6, -R56, RZ ;  /* 0x800000380606c210 */ /* 0x000fe20007ffe0ff */
[----:B------:R-:W-:Y:S01]  /*10870*/  @!P3 IMAD.MOV R8, RZ, RZ, -R8 ;  /* 0x000000ffff08b224 */ /* 0x000fe200078e0a08 */
[----:B------:R-:W-:Y:S02]  /*10880*/  IABS R4, R3 ;  /* 0x0000000300047213 */ /* 0x000fe40000000000 */
[----:B------:R-:W-:Y:S01]  /*10890*/  ISETP.GE.AND P4, PT, R7, RZ, PT ;  /* 0x000000ff0700720c */ /* 0x000fe20003f86270 */
[----:B------:R-:W-:Y:S01]  /*108a0*/  IMAD.MOV.U32 R7, RZ, RZ, R15 ;  /* 0x000000ffff077224 */ /* 0x000fe200078e000f */
[----:B------:R1:W-:Y:S01]  /*108b0*/  STL [R1+0x3d4], R8 ;  /* 0x0003d40801007387 */ /* 0x0003e20000100800 */
[----:B------:R-:W-:-:S04]  /*108c0*/  IMAD.HI.U32 R15, R0, R14, RZ ;  /* 0x0000000e000f7227 */ /* 0x000fc800078e00ff */
[----:B------:R-:W-:Y:S02]  /*108d0*/  @!P5 IMAD.IADD R13, R13, 0x1, -R56 ;  /* 0x000000010d0dd824 */ /* 0x000fe400078e0a38 */
[----:B------:R-:W-:-:S03]  /*108e0*/  IMAD.HI.U32 R16, R0, R4, RZ ;  /* 0x0000000400107227 */ /* 0x000fc600078e00ff */
[----:B------:R-:W-:Y:S01]  /*108f0*/  ISETP.GT.U32.AND P3, PT, R56, R13, PT ;  /* 0x0000000d3800720c */ /* 0x000fe20003f64070 */
[----:B------:R-:W-:Y:S02]  /*10900*/  IMAD.MOV R15, RZ, RZ, -R15 ;  /* 0x000000ffff0f7224 */ /* 0x000fe400078e0a0f */
[----:B------:R-:W-:Y:S01]  /*10910*/  @!P6 IMAD.IADD R10, R10, 0x1, -R56 ;  /* 0x000000010a0ae824 */ /* 0x000fe200078e0a38 */
[----:B------:R-:W-:Y:S01]  /*10920*/  ISETP.GE.AND P6, PT, R5, RZ, PT ;  /* 0x000000ff0500720c */ /* 0x000fe20003fc6270 */
[----:B------:R-:W-:-:S03]  /*10930*/  IMAD.HI.U32 R5, R0, R7, RZ ;  /* 0x0000000700057227 */ /* 0x000fc600078e00ff */
[C---:B------:R-:W-:Y:S01]  /*10940*/  ISETP.GT.U32.AND P5, PT, R56.reuse, R10, PT ;  /* 0x0000000a3800720c */ /* 0x040fe20003fa4070 */
[----:B------:R-:W-:Y:S02]  /*10950*/  IMAD.MOV R11, RZ, RZ, -R16 ;  /* 0x000000ffff0b7224 */ /* 0x000fe400078e0a10 */
[----:B-1----:R-:W-:Y:S02]  /*10960*/  IMAD.MOV.U32 R8, RZ, RZ, R12 ;  /* 0x000000ffff087224 */ /* 0x002fe400078e000c */
[----:B------:R-:W-:Y:S02]  /*10970*/  IMAD R14, R56, R15, R14 ;  /* 0x0000000f380e7224 */ /* 0x000fe400078e020e */
[----:B------:R-:W-:Y:S01]  /*10980*/  IMAD.MOV R5, RZ, RZ, -R5 ;  /* 0x000000ffff057224 */ /* 0x000fe200078e0a05 */
[----:B------:R-:W-:Y:S01]  /*10990*/  @!P2 IADD3 R8, -R8, RZ, RZ ;  /* 0x000000ff0808a210 */ /* 0x000fe20007ffe1ff */
[C---:B------:R-:W-:Y:S01]  /*109a0*/  IMAD R4, R56.reuse, R11, R4 ;  /* 0x0000000b38047224 */ /* 0x040fe200078e0204 */
[C---:B------:R-:W-:Y:S01]  /*109b0*/  ISETP.GT.U32.AND P2, PT, R56.reuse, R14, PT ;  /* 0x0000000e3800720c */ /* 0x040fe20003f44070 */
[----:B------:R-:W-:-:S02]  /*109c0*/  IMAD R7, R56, R5, R7 ;  /* 0x0000000538077224 */ /* 0x000fc400078e0207 */
[----:B------:R-:W-:Y:S01]  /*109d0*/  @!P0 IMAD.MOV R6, RZ, RZ, -R6 ;  /* 0x000000ffff068224 */ /* 0x000fe200078e0a06 */
[C---:B------:R-:W-:Y:S01]  /*109e0*/  ISETP.GT.U32.AND P0, PT, R56.reuse, R4, PT ;  /* 0x000000043800720c */ /* 0x040fe20003f04070 */
[--C-:B------:R-:W-:Y:S01]  /*109f0*/  @!P3 IMAD.IADD R13, R13, 0x1, -R56.reuse ;  /* 0x000000010d0db824 */ /* 0x100fe200078e0a38 */
[----:B------:R-:W-:Y:S01]  /*10a00*/  ISETP.GT.U32.AND P3, PT, R56, R7, PT ;  /* 0x000000073800720c */ /* 0x000fe20003f64070 */
[----:B------:R-:W-:Y:S01]  /*10a10*/  VIADD R15, R2, 0x15c ;  /* 0x0000015c020f7836 */ /* 0x000fe20000000000 */
[----:B------:R-:W-:Y:S01]  /*10a20*/  STL [R1+0x380], R8 ;  /* 0x0003800801007387 */ /* 0x000fe20000100800 */
[--C-:B------:R-:W-:Y:S01]  /*10a30*/  @!P5 IMAD.IADD R10, R10, 0x1, -R56.reuse ;  /* 0x000000010a0ad824 */ /* 0x100fe200078e0a38 */
[----:B------:R-:W-:Y:S01]  /*10a40*/  ISETP.GE.AND P5, PT, R3, RZ, PT ;  /* 0x000000ff0300720c */ /* 0x000fe20003fa6270 */
[----:B------:R-:W-:Y:S01]  /*10a50*/  VIADD R3, R2, 0x15d ;  /* 0x0000015d02037836 */ /* 0x000fe20000000000 */
[----:B------:R-:W-:Y:S01]  /*10a60*/  IABS R5, R15 ;  /* 0x0000000f00057213 */ /* 0x000fe20000000000 */
[----:B------:R-:W-:Y:S01]  /*10a70*/  @!P2 IMAD.IADD R14, R14, 0x1, -R56 ;  /* 0x000000010e0ea824 */ /* 0x000fe200078e0a38 */
[----:B------:R1:W-:Y:S01]  /*10a80*/  STL [R1+0x390], R6 ;  /* 0x0003900601007387 */ /* 0x0003e20000100800 */
[----:B------:R-:W-:Y:S01]  /*10a90*/  ISETP.GE.AND P2, PT, R9, RZ, PT ;  /* 0x000000ff0900720c */ /* 0x000fe20003f46270 */
[----:B------:R-:W-:-:S02]  /*10aa0*/  VIADD R9, R2, 0x15e ;  /* 0x0000015e02097836 */ /* 0x000fc40000000000 */
[--C-:B------:R-:W-:Y:S01]  /*10ab0*/  @!P0 IMAD.IADD R4, R4, 0x1, -R56.reuse ;  /* 0x0000000104048824 */ /* 0x100fe200078e0a38 */
[----:B------:R-:W-:Y:S01]  /*10ac0*/  ISETP.GT.U32.AND P0, PT, R56, R14, PT ;  /* 0x0000000e3800720c */ /* 0x000fe20003f04070 */
[----:B------:R-:W-:Y:S01]  /*10ad0*/  IMAD.HI.U32 R11, R0, R5, RZ ;  /* 0x00000005000b7227 */ /* 0x000fe200078e00ff */
[----:B------:R-:W-:Y:S02]  /*10ae0*/  IABS R17, R9 ;  /* 0x0000000900117213 */ /* 0x000fe40000000000 */
[----:B-1----:R-:W-:Y:S01]  /*10af0*/  IABS R6, R3 ;  /* 0x0000000300067213 */ /* 0x002fe20000000000 */
[----:B------:R-:W-:Y:S01]  /*10b00*/  @!P3 IMAD.IADD R7, R7, 0x1, -R56 ;  /* 0x000000010707b824 */ /* 0x000fe200078e0a38 */
[----:B------:R-:W-:Y:S01]  /*10b10*/  ISETP.GT.U32.AND P3, PT, R56, R4, PT ;  /* 0x000000043800720c */ /* 0x000fe20003f64070 */
[----:B------:R-:W-:Y:S01]  /*10b20*/  IMAD.MOV.U32 R8, RZ, RZ, R10 ;  /* 0x000000ffff087224 */ /* 0x000fe200078e000a */
[----:B------:R-:W-:Y:S01]  /*10b30*/  IADD3 R11, -R11, RZ, RZ ;  /* 0x000000ff0b0b7210 */ /* 0x000fe20007ffe1ff */
[----:B------:R-:W-:-:S04]  /*10b40*/  IMAD.HI.U32 R10, R0, R6, RZ ;  /* 0x00000006000a7227 */ /* 0x000fc800078e00ff */
[----:B------:R-:W-:Y:S02]  /*10b50*/  IMAD.MOV R10, RZ, RZ, -R10 ;  /* 0x000000ffff0a7224 */ /* 0x000fe400078e0a0a */
[C---:B------:R-:W-:Y:S02]  /*10b60*/  IMAD R5, R56.reuse, R11, R5 ;  /* 0x0000000b38057224 */ /* 0x040fe400078e0205 */
[----:B------:R-:W-:Y:S02]  /*10b70*/  IMAD R6, R56, R10, R6 ;  /* 0x0000000a38067224 */ /* 0x000fe400078e0206 */
[--C-:B------:R-:W-:Y:S01]  /*10b80*/  @!P0 IMAD.IADD R14, R14, 0x1, -R56.reuse ;  /* 0x000000010e0e8824 */ /* 0x100fe200078e0a38 */
[----:B------:R-:W-:Y:S01]  /*10b90*/  ISETP.GT.U32.AND P0, PT, R56, R5, PT ;  /* 0x000000053800720c */ /* 0x000fe20003f04070 */
[----:B------:R-:W-:Y:S01]  /*10ba0*/  @!P3 IMAD.IADD R4, R4, 0x1, -R56 ;  /* 0x000000010404b824 */ /* 0x000fe200078e0a38 */
[----:B------:R-:W-:Y:S01]  /*10bb0*/  ISETP.GT.U32.AND P3, PT, R56, R6, PT ;  /* 0x000000063800720c */ /* 0x000fe20003f64070 */
[----:B------:R-:W-:-:S02]  /*10bc0*/  VIADD R11, R2, 0x15f ;  /* 0x0000015f020b7836 */ /* 0x000fc40000000000 */
[----:B------:R-:W-:Y:S01]  /*10bd0*/  @!P1 IMAD.MOV R8, RZ, RZ, -R8 ;  /* 0x000000ffff089224 */ /* 0x000fe200078e0a08 */
[----:B------:R-:W-:Y:S01]  /*10be0*/  ISETP.GT.U32.AND P1, PT, R56, R7, PT ;  /* 0x000000073800720c */ /* 0x000fe20003f24070 */
[C---:B------:R-:W-:Y:S01]  /*10bf0*/  IMAD.HI.U32 R18, R0.reuse, R17, RZ ;  /* 0x0000001100127227 */ /* 0x040fe200078e00ff */
[----:B------:R-:W-:Y:S02]  /*10c00*/  IABS R10, R11 ;  /* 0x0000000b000a7213 */ /* 0x000fe40000000000 */
[----:B------:R1:W-:Y:S01]  /*10c10*/  STL [R1+0x3a0], R8 ;  /* 0x0003a00801007387 */ /* 0x0003e20000100800 */
[----:B------:R-:W-:Y:S02]  /*10c20*/  IMAD.MOV R18, RZ, RZ, -R18 ;  /* 0x000000ffff127224 */ /* 0x000fe400078e0a12 */
[----:B------:R-:W-:Y:S01]  /*10c30*/  @!P0 IADD3 R5, R5, -R56, RZ ;  /* 0x8000003805058210 */ /* 0x000fe20007ffe0ff */
[----:B------:R-:W-:Y:S01]  /*10c40*/  IMAD.HI.U32 R16, R0, R10, RZ ;  /* 0x0000000a00107227 */ /* 0x000fe200078e00ff */
[----:B------:R-:W-:-:S03]  /*10c50*/  ISETP.GE.AND P0, PT, R3, RZ, PT ;  /* 0x000000ff0300720c */ /* 0x000fc60003f06270 */
[----:B------:R-:W-:Y:S01]  /*10c60*/  @!P3 IMAD.IADD R6, R6, 0x1, -R56 ;  /* 0x000000010606b824 */ /* 0x000fe200078e0a38 */
[C---:B------:R-:W-:Y:S01]  /*10c70*/  ISETP.GT.U32.AND P3, PT, R56.reuse, R5, PT ;  /* 0x000000053800720c */ /* 0x040fe20003f64070 */
[----:B------:R-:W-:Y:S02]  /*10c80*/  IMAD R3, R56, R18, R17 ;  /* 0x0000001238037224 */ /* 0x000fe400078e0211 */
[----:B------:R-:W-:Y:S02]  /*10c90*/  IMAD.MOV R16, RZ, RZ, -R16 ;  /* 0x000000ffff107224 */ /* 0x000fe400078e0a10 */
[----:B-1----:R-:W-:Y:S02]  /*10ca0*/  IMAD.MOV.U32 R8, RZ, RZ, R14 ;  /* 0x000000ffff087224 */ /* 0x002fe400078e000e */
[----:B------:R-:W-:Y:S02]  /*10cb0*/  VIADD R12, R2, 0x160 ;  /* 0x00000160020c7836 */ /* 0x000fe40000000000 */
[----:B------:R-:W-:Y:S01]  /*10cc0*/  @!P4 IMAD.MOV R13, RZ, RZ, -R13 ;  /* 0x000000ffff0dc224 */ /* 0x000fe200078e0a0d */
[C---:B------:R-:W-:Y:S01]  /*10cd0*/  ISETP.GT.U32.AND P4, PT, R56.reuse, R3, PT ;  /* 0x000000033800720c */ /* 0x040fe20003f84070 */
[----:B------:R-:W-:-:S02]  /*10ce0*/  IMAD R10, R56, R16, R10 ;  /* 0x00000010380a7224 */ /* 0x000fc400078e020a */
[----:B------:R-:W-:Y:S01]  /*10cf0*/  @!P1 IMAD.IADD R7, R7, 0x1, -R56 ;  /* 0x0000000107079824 */ /* 0x000fe200078e0a38 */
[----:B------:R-:W-:Y:S01]  /*10d00*/  ISETP.GE.AND P1, PT, R15, RZ, PT ;  /* 0x000000ff0f00720c */ /* 0x000fe20003f26270 */
[----:B------:R-:W-:Y:S01]  /*10d10*/  @!P6 IMAD.MOV R8, RZ, RZ, -R8 ;  /* 0x000000ffff08e224 */ /* 0x000fe200078e0a08 */
[C---:B------:R-:W-:Y:S01]  /*10d20*/  ISETP.GT.U32.AND P6, PT, R56.reuse, R6, PT ;  /* 0x000000063800720c */ /* 0x040fe20003fc4070 */
[----:B------:R-:W-:Y:S01]  /*10d30*/  @!P5 IMAD.MOV R4, RZ, RZ, -R4 ;  /* 0x000000ffff04d224 */ /* 0x000fe200078e0a04 */
[----:B------:R-:W-:Y:S01]  /*10d40*/  @!P3 IADD3 R5, R5, -R56, RZ ;  /* 0x800000380505b210 */ /* 0x000fe20007ffe0ff */
[----:B------:R-:W-:Y:S01]  /*10d50*/  @!P2 IMAD.MOV R7, RZ, RZ, -R7 ;  /* 0x000000ffff07a224 */ /* 0x000fe200078e0a07 */
[----:B------:R-:W-:Y:S01]  /*10d60*/  IABS R15, R12 ;  /* 0x0000000c000f7213 */ /* 0x000fe20000000000 */
[----:B------:R1:W-:Y:S01]  /*10d70*/  STL [R1+0x360], R13 ;  /* 0x0003600d01007387 */ /* 0x0003e20000100800 */
[----:B------:R-:W-:Y:S01]  /*10d80*/  ISETP.GT.U32.AND P3, PT, R56, R10, PT ;  /* 0x0000000a3800720c */ /* 0x000fe20003f64070 */
[----:B------:R-:W-:Y:S01]  /*10d90*/  @!P4 IMAD.IADD R3, R3, 0x1, -R56 ;  /* 0x000000010303c824 */ /* 0x000fe200078e0a38 */
[----:B------:R-:W-:Y:S01]  /*10da0*/  ISETP.GE.AND P5, PT, R9, RZ, PT ;  /* 0x000000ff0900720c */ /* 0x000fe20003fa6270 */
[----:B------:R2:W-:Y:S01]  /*10db0*/  STL [R1+0x358], R8 ;  /* 0x0003580801007387 */ /* 0x0005e20000100800 */
[----:B------:R-:W-:Y:S01]  /*10dc0*/  VIADD R9, R2, 0x162 ;  /* 0x0000016202097836 */ /* 0x000fe20000000000 */
[----:B------:R-:W-:-:S02]  /*10dd0*/  ISETP.GE.AND P2, PT, R11, RZ, PT ;  /* 0x000000ff0b00720c */ /* 0x000fc40003f46270 */
[----:B------:R3:W-:Y:S01]  /*10de0*/  STL [R1+0x354], R4 ;  /* 0x0003540401007387 */ /* 0x0007e20000100800 */
[--C-:B------:R-:W-:Y:S01]  /*10df0*/  @!P6 IMAD.IADD R6, R6, 0x1, -R56.reuse ;  /* 0x000000010606e824 */ /* 0x100fe200078e0a38 */
[----:B-1----:R-:W-:Y:S02]  /*10e00*/  IABS R13, R9 ;  /* 0x00000009000d7213 */ /* 0x002fe40000000000 */
[----:B------:R1:W-:Y:S01]  /*10e10*/  STL [R1+0x350], R7 ;  /* 0x0003500701007387 */ /* 0x0003e20000100800 */
[----:B------:R-:W-:Y:S01]  /*10e20*/  ISETP.GE.AND P6, PT, R12, RZ, PT ;  /* 0x000000ff0c00720c */ /* 0x000fe20003fc6270 */
[----:B------:R-:W-:Y:S01]  /*10e30*/  @!P3 IMAD.IADD R10, R10, 0x1, -R56 ;  /* 0x000000010a0ab824 */ /* 0x000fe200078e0a38 */
[----:B------:R-:W-:Y:S01]  /*10e40*/  ISETP.GT.U32.AND P3, PT, R56, R3, PT ;  /* 0x000000033800720c */ /* 0x000fe20003f64070 */
[----:B--2---:R-:W-:Y:S01]  /*10e50*/  IMAD.MOV.U32 R8, RZ, RZ, R5 ;  /* 0x000000ffff087224 */ /* 0x004fe200078e0005 */
[----:B------:R-:W-:Y:S01]  /*10e60*/  @!P0 IADD3 R6, -R6, RZ, RZ ;  /* 0x000000ff06068210 */ /* 0x000fe20007ffe1ff */
[----:B---3--:R-:W-:-:S04]  /*10e70*/  IMAD.HI.U32 R4, R0, R15, RZ ;  /* 0x0000000f00047227 */ /* 0x008fc800078e00ff */
[----:B-1----:R-:W-:Y:S02]  /*10e80*/  VIADD R7, R2, 0x161 ;  /* 0x0000016102077836 */ /* 0x002fe40000000000 */
[----:B------:R-:W-:Y:S02]  /*10e90*/  IMAD.MOV R4, RZ, RZ, -R4 ;  /* 0x000000ffff047224 */ /* 0x000fe400078e0a04 */
[----:B------:R-:W-:Y:S01]  /*10ea0*/  @!P1 IMAD.MOV R8, RZ, RZ, -R8 ;  /* 0x000000ffff089224 */ /* 0x000fe200078e0a08 */
[----:B------:R-:W-:Y:S01]  /*10eb0*/  IABS R17, R7 ;  /* 0x0000000700117213 */ /* 0x000fe20000000000 */
[----:B------:R-:W-:Y:S01]  /*10ec0*/  IMAD R18, R56, R4, R15 ;  /* 0x0000000438127224 */ /* 0x000fe200078e020f */
[----:B------:R-:W-:Y:S01]  /*10ed0*/  ISETP.GE.AND P4, PT, R7, RZ, PT ;  /* 0x000000ff0700720c */ /* 0x000fe20003f86270 */
[----:B------:R-:W-:Y:S01]  /*10ee0*/  VIADD R7, R2, 0x163 ;  /* 0x0000016302077836 */ /* 0x000fe20000000000 */
[----:B------:R-:W-:Y:S01]  /*10ef0*/  ISETP.GT.U32.AND P1, PT, R56, R10, PT ;  /* 0x0000000a3800720c */ /* 0x000fe20003f24070 */
[----:B------:R-:W-:Y:S01]  /*10f00*/  IMAD.HI.U32 R5, R0, R17, RZ ;  /* 0x0000001100057227 */ /* 0x000fe200078e00ff */
[----:B------:R-:W-:Y:S01]  /*10f10*/  ISETP.GT.U32.AND P0, PT, R56, R18, PT ;  /* 0x000000123800720c */ /* 0x000fe20003f04070 */
[----:B------:R1:W-:Y:S01]  /*10f20*/  STL [R1+0x340], R8 ;  /* 0x0003400801007387 */ /* 0x0003e20000100800 */
[----:B------:R-:W-:Y:S01]  /*10f30*/  IABS R16, R7 ;  /* 0x0000000700107213 */ /* 0x000fe20000000000 */
[----:B------:R-:W-:-:S02]  /*10f40*/  IMAD.MOV R5, RZ, RZ, -R5 ;  /* 0x000000ffff057224 */ /* 0x000fc400078e0a05 */
[----:B------:R-:W-:Y:S01]  /*10f50*/  @!P3 IMAD.IADD R3, R3, 0x1, -R56 ;  /* 0x000000010303b824 */ /* 0x000fe200078e0a38 */
[----:B------:R2:W-:Y:S01]  /*10f60*/  STL [R1+0x33c], R6 ;  /* 0x00033c0601007387 */ /* 0x0005e20000100800 */
[----:B------:R-:W-:Y:S02]  /*10f70*/  IMAD R17, R56, R5, R17 ;  /* 0x0000000538117224 */ /* 0x000fe400078e0211 */
[----:B------:R-:W-:-:S03]  /*10f80*/  IMAD.HI.U32 R5, R0, R13, RZ ;  /* 0x0000000d00057227 */ /* 0x000fc600078e00ff */
[----:B------:R-:W-:Y:S01]  /*10f90*/  ISETP.GT.U32.AND P3, PT, R56, R17, PT ;  /* 0x000000113800720c */ /* 0x000fe20003f64070 */
[----:B------:R-:W-:Y:S01]  /*10fa0*/  @!P0 IMAD.IADD R18, R18, 0x1, -R56 ;  /* 0x0000000112128824 */ /* 0x000fe200078e0a38 */
[----:B------:R-:W-:Y:S01]  /*10fb0*/  ISETP.GE.AND P0, PT, R7, RZ, PT ;  /* 0x000000ff0700720c */ /* 0x000fe20003f06270 */
[----:B-1----:R-:W-:Y:S02]  /*10fc0*/  IMAD.MOV.U32 R8, RZ, RZ, R3 ;  /* 0x000000ffff087224 */ /* 0x002fe400078e0003 */
[----:B--2---:R-:W-:-:S04]  /*10fd0*/  IMAD.HI.U32 R6, R0, R16, RZ ;  /* 0x0000001000067227 */ /* 0x004fc800078e00ff */
[----:B------:R-:W-:Y:S01]  /*10fe0*/  @!P5 IMAD.MOV R8, RZ, RZ, -R8 ;  /* 0x000000ffff08d224 */ /* 0x000fe200078e0a08 */
[----:B------:R-:W-:Y:S01]  /*10ff0*/  ISETP.GT.U32.AND P5, PT, R56, R18, PT ;  /* 0x000000123800720c */ /* 0x000fe20003fa4070 */
[----:B------:R-:W-:Y:S01]  /*11000*/  @!P1 IMAD.IADD R10, R10, 0x1, -R56 ;  /* 0x000000010a0a9824 */ /* 0x000fe200078e0a38 */
[----:B------:R-:W-:Y:S01]  /*11010*/  ISETP.GE.AND P1, PT, R9, RZ, PT ;  /* 0x000000ff0900720c */ /* 0x000fe20003f26270 */
[----:B------:R-:W-:Y:S01]  /*11020*/  VIADD R4, R2, 0x164 ;  /* 0x0000016402047836 */ /* 0x000fe20000000000 */
[----:B------:R-:W-:Y:S01]  /*11030*/  STL [R1+0x334], R8 ;  /* 0x0003340801007387 */ /* 0x000fe20000100800 */
[----:B------:R-:W-:Y:S02]  /*11040*/  IMAD.MOV R6, RZ, RZ, -R6 ;  /* 0x000000ffff067224 */ /* 0x000fe400078e0a06 */
[----:B------:R-:W-:Y:S01]  /*11050*/  IMAD.MOV R9, RZ, RZ, -R5 ;  /* 0x000000ffff097224 */ /* 0x000fe200078e0a05 */
[----:B------:R-:W-:Y:S01]  /*11060*/  IABS R15, R4 ;  /* 0x00000004000f7213 */ /* 0x000fe20000000000 */
[----:B------:R-:W-:-:S02]  /*11070*/  IMAD R16, R56, R6, R16 ;  /* 0x0000000638107224 */ /* 0x000fc400078e0210 */
[----:B------:R-:W-:Y:S02]  /*11080*/  @!P3 IMAD.IADD R17, R17, 0x1, -R56 ;  /* 0x000000011111b824 */ /* 0x000fe400078e0a38 */
[----:B------:R-:W-:Y:S01]  /*11090*/  IMAD R13, R56, R9, R13 ;  /* 0x00000009380d7224 */ /* 0x000fe200078e020d */
[----:B------:R-:W-:Y:S01]  /*110a0*/  IADD3 R9, R2, 0x165, RZ ;  /* 0x0000016502097810 */ /* 0x000fe20007ffe0ff */
[----:B------:R-:W-:Y:S01]  /*110b0*/  IMAD.MOV.U32 R6, RZ, RZ, R10 ;  /* 0x000000ffff067224 */ /* 0x000fe200078e000a */
[----:B------:R-:W-:Y:S01]  /*110c0*/  ISETP.GT.U32.AND P3, PT, R56, R17, PT ;  /* 0x000000113800720c */ /* 0x000fe20003f64070 */
[----:B------:R-:W-:Y:S01]  /*110d0*/  IMAD.HI.U32 R5, R0, R15, RZ ;  /* 0x0000000f00057227 */ /* 0x000fe200078e00ff */
[----:B------:R-:W-:-:S03]  /*110e0*/  IABS R11, R9 ;  /* 0x00000009000b7213 */ /* 0x000fc60000000000 */
[----:B------:R-:W-:Y:S01]  /*110f0*/  @!P2 IMAD.MOV R6, RZ, RZ, -R6 ;  /* 0x000000ffff06a224 */ /* 0x000fe200078e0a06 */
[----:B------:R-:W-:Y:S01]  /*11100*/  ISETP.GT.U32.AND P2, PT, R56, R13, PT ;  /* 0x0000000d3800720c */ /* 0x000fe20003f44070 */
[--C-:B------:R-:W-:Y:S01]  /*11110*/  @!P5 IMAD.IADD R18, R18, 0x1, -R56.reuse ;  /* 0x000000011212d824 */ /* 0x100fe200078e0a38 */
[----:B------:R-:W-:Y:S01]  /*11120*/  ISETP.GT.U32.AND P5, PT, R56, R16, PT ;  /* 0x000000103800720c */ /* 0x000fe20003fa4070 */
[----:B------:R-:W-:Y:S01]  /*11130*/  IMAD.MOV R5, RZ, RZ, -R5 ;  /* 0x000000ffff057224 */ /* 0x000fe200078e0a05 */
[----:B------:R1:W-:Y:S01]  /*11140*/  STL [R1+0x338], R6 ;  /* 0x0003380601007387 */ /* 0x0003e20000100800 */
[----:B------:R-:W-:Y:S02]  /*11150*/  VIADD R3, R2, 0x166 ;  /* 0x0000016602037836 */ /* 0x000fe40000000000 */
[----:B------:R-:W-:Y:S02]  /*11160*/  IMAD R15, R56, R5, R15 ;  /* 0x00000005380f7224 */ /* 0x000fe400078e020f */
[----:B------:R-:W-:-:S02]  /*11170*/  @!P3 IMAD.IADD R17, R17, 0x1, -R56 ;  /* 0x000000011111b824 */ /* 0x000fc400078e0a38 */
[----:B------:R-:W-:Y:S01]  /*11180*/  IMAD.MOV.U32 R19, RZ, RZ, R18 ;  /* 0x000000ffff137224 */ /* 0x000fe200078e0012 */
[----:B------:R-:W-:Y:S01]  /*11190*/  ISETP.GT.U32.AND P3, PT, R56, R15, PT ;  /* 0x0000000f3800720c */ /* 0x000fe20003f64070 */
[----:B------:R-:W-:Y:S01]  /*111a0*/  @!P2 IMAD.IADD R13, R13, 0x1, -R56 ;  /* 0x000000010d0da824 */ /* 0x000fe200078e0a38 */
[----:B-1----:R-:W-:Y:S01]  /*111b0*/  IABS R6, R3 ;  /* 0x0000000300067213 */ /* 0x002fe20000000000 */
[----:B------:R-:W-:Y:S01]  /*111c0*/  @!P6 IMAD.MOV R19, RZ, RZ, -R19 ;  /* 0x000000ffff13e224 */ /* 0x000fe200078e0a13 */
[----:B------:R-:W-:Y:S01]  /*111d0*/  @!P5 IADD3 R16, R16, -R56, RZ ;  /* 0x800000381010d210 */ /* 0x000fe20007ffe0ff */
[----:B------:R-:W-:Y:S01]  /*111e0*/  IMAD.HI.U32 R14, R0, R11, RZ ;  /* 0x0000000b000e7227 */ /* 0x000fe200078e00ff */
[----:B------:R-:W-:Y:S02]  /*111f0*/  ISETP.GE.AND P2, PT, R4, RZ, PT ;  /* 0x000000ff0400720c */ /* 0x000fe40003f46270 */
[----:B------:R-:W-:Y:S01]  /*11200*/  ISETP.GT.U32.AND P5, PT, R56, R13, PT ;  /* 0x0000000d3800720c */ /* 0x000fe20003fa4070 */
[----:B------:R-:W-:Y:S01]  /*11210*/  IMAD.HI.U32 R4, R0, R6, RZ ;  /* 0x0000000600047227 */ /* 0x000fe200078e00ff */
[----:B------:R-:W-:Y:S01]  /*11220*/  ISETP.GT.U32.AND P6, PT, R56, R16, PT ;  /* 0x000000103800720c */ /* 0x000fe20003fc4070 */
[----:B------:R-:W-:Y:S02]  /*11230*/  STL [R1+0x2f4], R19 ;  /* 0x0002f41301007387 */ /* 0x000fe40000100800 */
[----:B------:R-:W-:-:S02]  /*11240*/  VIADD R12, R2, 0x168 ;  /* 0x00000168020c7836 */ /* 0x000fc40000000000 */
[----:B------:R-:W-:Y:S02]  /*11250*/  IMAD.MOV R14, RZ, RZ, -R14 ;  /* 0x000000ffff0e7224 */ /* 0x000fe400078e0a0e */
[----:B------:R-:W-:Y:S01]  /*11260*/  IMAD.MOV R4, RZ, RZ, -R4 ;  /* 0x000000ffff047224 */ /* 0x000fe200078e0a04 */
[----:B------:R-:W-:Y:S01]  /*11270*/  IABS R5, R12 ;  /* 0x0000000c00057213 */ /* 0x000fe20000000000 */
[----:B------:R-:W-:Y:S02]  /*11280*/  @!P3 IMAD.IADD R15, R15, 0x1, -R56 ;  /* 0x000000010f0fb824 */ /* 0x000fe400078e0a38 */
[----:B------:R-:W-:Y:S02]  /*11290*/  IMAD.MOV.U32 R8, RZ, RZ, R17 ;  /* 0x000000ffff087224 */ /* 0x000fe400078e0011 */
[C---:B------:R-:W-:Y:S01]  /*112a0*/  IMAD R11, R56.reuse, R14, R11 ;  /* 0x0000000e380b7224 */ /* 0x040fe200078e020b */
[C---:B------:R-:W-:Y:S01]  /*112b0*/  ISETP.GT.U32.AND P3, PT, R56.reuse, R15, PT ;  /* 0x0000000f3800720c */ /* 0x040fe20003f64070 */
[----:B------:R-:W-:-:S02]  /*112c0*/  IMAD R6, R56, R4, R6 ;  /* 0x0000000438067224 */ /* 0x000fc400078e0206 */
[----:B------:R-:W-:Y:S01]  /*112d0*/  @!P4 IMAD.MOV R8, RZ, RZ, -R8 ;  /* 0x000000ffff08c224 */ /* 0x000fe200078e0a08 */
[----:B------:R-:W-:Y:S01]  /*112e0*/  ISETP.GE.AND P4, PT, R9, RZ, PT ;  /* 0x000000ff0900720c */ /* 0x000fe20003f86270 */
[--C-:B------:R-:W-:Y:S01]  /*112f0*/  @!P5 IMAD.IADD R13, R13, 0x1, -R56.reuse ;  /* 0x000000010d0dd824 */ /* 0x100fe200078e0a38 */
[----:B------:R-:W-:Y:S01]  /*11300*/  ISETP.GT.U32.AND P5, PT, R56, R11, PT ;  /* 0x0000000b3800720c */ /* 0x000fe20003fa4070 */
[----:B------:R-:W-:Y:S01]  /*11310*/  @!P6 IMAD.IADD R16, R16, 0x1, -R56 ;  /* 0x000000011010e824 */ /* 0x000fe200078e0a38 */
[----:B------:R-:W-:Y:S01]  /*11320*/  ISETP.GT.U32.AND P6, PT, R56, R6, PT ;  /* 0x000000063800720c */ /* 0x000fe20003fc4070 */
[----:B------:R-:W-:Y:S01]  /*11330*/  IMAD.HI.U32 R9, R0, R5, RZ ;  /* 0x0000000500097227 */ /* 0x000fe200078e00ff */
[----:B------:R1:W-:Y:S02]  /*11340*/  STL [R1+0x304], R8 ;  /* 0x0003040801007387 */ /* 0x0003e40000100800 */
[----:B------:R-:W-:Y:S01]  /*11350*/  @!P0 IADD3 R16, -R16, RZ, RZ ;  /* 0x000000ff10108210 */ /* 0x000fe20007ffe1ff */
[C---:B------:R-:W-:Y:S01]  /*11360*/  VIADD R10, R2.reuse, 0x167 ;  /* 0x00000167020a7836 */ /* 0x040fe20000000000 */
[----:B------:R-:W-:Y:S01]  /*11370*/  IADD3 R9, -R9, RZ, RZ ;  /* 0x000000ff09097210 */ /* 0x000fe20007ffe1ff */
[----:B------:R-:W-:-:S02]  /*11380*/  VIADD R4, R2, 0x169 ;  /* 0x0000016902047836 */ /* 0x000fc40000000000 */
[--C-:B------:R-:W-:Y:S01]  /*11390*/  @!P3 IMAD.IADD R15, R15, 0x1, -R56.reuse ;  /* 0x000000010f0fb824 */ /* 0x100fe200078e0a38 */
[----:B------:R-:W-:Y:S01]  /*113a0*/  IABS R7, R10 ;  /* 0x0000000a00077213 */ /* 0x000fe20000000000 */
[----:B------:R-:W-:Y:S01]  /*113b0*/  IMAD R5, R56, R9, R5 ;  /* 0x0000000938057224 */ /* 0x000fe200078e0205 */
[----:B------:R-:W-:Y:S01]  /*113c0*/  ISETP.GE.AND P3, PT, R3, RZ, PT ;  /* 0x000000ff0300720c */ /* 0x000fe20003f66270 */
[----:B------:R-:W-:Y:S01]  /*113d0*/  @!P5 IMAD.IADD R11, R11, 0x1, -R56 ;  /* 0x000000010b0bd824 */ /* 0x000fe200078e0a38 */
[----:B------:R-:W-:Y:S01]  /*113e0*/  IABS R3, R4 ;  /* 0x0000000400037213 */ /* 0x000fe20000000000 */
[----:B------:R-:W-:Y:S01]  /*113f0*/  IMAD.HI.U32 R14, R0, R7, RZ ;  /* 0x00000007000e7227 */ /* 0x000fe200078e00ff */
[----:B------:R-:W-:-:S03]  /*11400*/  ISETP.GT.U32.AND P0, PT, R56, R5, PT ;  /* 0x000000053800720c */ /* 0x000fc60003f04070 */
[----:B-1----:R-:W-:Y:S02]  /*11410*/  IMAD.MOV.U32 R8, RZ, RZ, R13 ;  /* 0x000000ffff087224 */ /* 0x002fe400078e000d */
[----:B------:R-:W-:Y:S02]  /*11420*/  @!P6 IMAD.IADD R6, R6, 0x1, -R56 ;  /* 0x000000010606e824 */ /* 0x000fe400078e0a38 */
[----:B------:R-:W-:Y:S02]  /*11430*/  IMAD.MOV R14, RZ, RZ, -R14 ;  /* 0x000000ffff0e7224 */ /* 0x000fe400078e0a0e */
[----:B------:R-:W-:Y:S01]  /*11440*/  @!P1 IMAD.MOV R8, RZ, RZ, -R8 ;  /* 0x000000ffff089224 */ /* 0x000fe200078e0a08 */
[----:B------:R-:W-:Y:S01]  /*11450*/  ISETP.GT.U32.AND P1, PT, R56, R11, PT ;  /* 0x0000000b3800720c */ /* 0x000fe20003f24070 */
[----:B------:R-:W-:Y:S01]  /*11460*/  IMAD.HI.U32 R13, R0, R3, RZ ;  /* 0x00000003000d7227 */ /* 0x000fe200078e00ff */
[C---:B------:R-:W-:Y:S02]  /*11470*/  ISETP.GT.U32.AND P6, PT, R56.reuse, R6, PT ;  /* 0x000000063800720c */ /* 0x040fe40003fc4070 */
[----:B------:R1:W-:Y:S01]  /*11480*/  STL [R1+0x32c], R8 ;  /* 0x00032c0801007387 */ /* 0x0003e20000100800 */
[----:B------:R-:W-:-:S02]  /*11490*/  IMAD R7, R56, R14, R7 ;  /* 0x0000000e38077224 */ /* 0x000fc400078e0207 */
[----:B------:R-:W-:Y:S01]  /*114a0*/  VIADD R9, R2, 0x16a ;  /* 0x0000016a02097836 */ /* 0x000fe20000000000 */
[----:B------:R-:W-:Y:S01]  /*114b0*/  STL [R1+0x30c], R16 ;  /* 0x00030c1001007387 */ /* 0x000fe20000100800 */
[----:B------:R-:W-:Y:S01]  /*114c0*/  IMAD.MOV R13, RZ, RZ, -R13 ;  /* 0x000000ffff0d7224 */ /* 0x000fe200078e0a0d */
[C---:B------:R-:W-:Y:S01]  /*114d0*/  ISETP.GT.U32.AND P5, PT, R56.reuse, R7, PT ;  /* 0x000000073800720c */ /* 0x040fe20003fa4070 */
[--C-:B------:R-:W-:Y:S01]  /*114e0*/  @!P0 IMAD.IADD R5, R5, 0x1, -R56.reuse ;  /* 0x0000000105058824 */ /* 0x100fe200078e0a38 */
[----:B------:R-:W-:Y:S01]  /*114f0*/  IABS R14, R9 ;  /* 0x00000009000e7213 */ /* 0x000fe20000000000 */
[C---:B------:R-:W-:Y:S02]  /*11500*/  IMAD R3, R56.reuse, R13, R3 ;  /* 0x0000000d38037224 */ /* 0x040fe400078e0203 */
[----:B-1----:R-:W-:Y:S01]  /*11510*/  IMAD.MOV.U32 R8, RZ, RZ, R15 ;  /* 0x000000ffff087224 */ /* 0x002fe200078e000f */
[----:B------:R-:W-:Y:S01]  /*11520*/  ISETP.GT.U32.AND P0, PT, R56, R5, PT ;  /* 0x000000053800720c */ /* 0x000fe20003f04070 */
[----:B------:R-:W-:Y:S01]  /*11530*/  @!P1 IMAD.IADD R11, R11, 0x1, -R56 ;  /* 0x000000010b0b9824 */ /* 0x000fe200078e0a38 */
[----:B------:R-:W-:Y:S01]  /*11540*/  ISETP.GE.AND P1, PT, R12, RZ, PT ;  /* 0x000000ff0c00720c */ /* 0x000fe20003f26270 */
[----:B------:R-:W-:Y:S01]  /*11550*/  @!P2 IMAD.MOV R8, RZ, RZ, -R8 ;  /* 0x000000ffff08a224 */ /* 0x000fe200078e0a08 */
[----:B------:R-:W-:Y:S01]  /*11560*/  ISETP.GE.AND P2, PT, R10, RZ, PT ;  /* 0x000000ff0a00720c */ /* 0x000fe20003f46270 */
[----:B------:R-:W-:-:S02]  /*11570*/  IMAD.MOV.U32 R10, RZ, RZ, R14 ;  /* 0x000000ffff0a7224 */ /* 0x000fc400078e000e */
[----:B------:R-:W-:Y:S01]  /*11580*/  @!P6 IMAD.IADD R6, R6, 0x1, -R56 ;  /* 0x000000010606e824 */ /* 0x000fe200078e0a38 */
[----:B------:R-:W-:Y:S01]  /*11590*/  ISETP.GT.U32.AND P6, PT, R56, R3, PT ;  /* 0x000000033800720c */ /* 0x000fe20003fc4070 */
[----:B------:R1:W-:Y:S01]  /*115a0*/  STL [R1+0x310], R8 ;  /* 0x0003100801007387 */ /* 0x0003e20000100800 */
[----:B------:R-:W-:-:S04]  /*115b0*/  IMAD.HI.U32 R12, R0, R10, RZ ;  /* 0x0000000a000c7227 */ /* 0x000fc800078e00ff */
[----:B------:R-:W-:Y:S02]  /*115c0*/  @!P5 IMAD.IADD R7, R7, 0x1, -R56 ;  /* 0x000000010707d824 */ /* 0x000fe400078e0a38 */
[----:B------:R-:W-:Y:S02]  /*115d0*/  IMAD.MOV R12, RZ, RZ, -R12 ;  /* 0x000000ffff0c7224 */ /* 0x000fe400078e0a0c */
[--C-:B------:R-:W-:Y:S01]  /*115e0*/  @!P0 IMAD.IADD R5, R5, 0x1, -R56.reuse ;  /* 0x0000000105058824 */ /* 0x100fe200078e0a38 */
[----:B------:R-:W-:Y:S01]  /*115f0*/  ISETP.GT.U32.AND P5, PT, R56, R7, PT ;  /* 0x000000073800720c */ /* 0x000fe20003fa4070 */
[----:B-1----:R-:W-:Y:S02]  /*11600*/  IMAD.MOV.U32 R8, RZ, RZ, R11 ;  /* 0x000000ffff087224 */ /* 0x002fe400078e000b */
[----:B------:R-:W-:Y:S02]  /*11610*/  @!P6 IMAD.IADD R3, R3, 0x1, -R56 ;  /* 0x000000010303e824 */ /* 0x000fe400078e0a38 */
[----:B------:R-:W-:Y:S01]  /*11620*/  @!P4 IMAD.MOV R8, RZ, RZ, -R8 ;  /* 0x000000ffff08c224 */ /* 0x000fe200078e0a08 */
[----:B------:R-:W-:Y:S01]  /*11630*/  ISETP.GE.AND P4, PT, R4, RZ, PT ;  /* 0x000000ff0400720c */ /* 0x000fe20003f86270 */
[----:B------:R-:W-:-:S02]  /*11640*/  IMAD R4, R56, R12, R10 ;  /* 0x0000000c38047224 */ /* 0x000fc400078e020a */
[C---:B------:R-:W-:Y:S01]  /*11650*/  VIADD R14, R2.reuse, 0x16b ;  /* 0x0000016b020e7836 */ /* 0x040fe20000000000 */
[----:B------:R1:W-:Y:S01]  /*11660*/  STL [R1+0x314], R8 ;  /* 0x0003140801007387 */ /* 0x0003e20000100800 */
[----:B------:R-:W-:Y:S01]  /*11670*/  VIADD R10, R2, 0x16c ;  /* 0x0000016c020a7836 */ /* 0x000fe20000000000 */
[----:B------:R-:W-:Y:S01]  /*11680*/  ISETP.GT.U32.AND P0, PT, R56, R4, PT ;  /* 0x000000043800720c */ /* 0x000fe20003f04070 */
[----:B------:R-:W-:Y:S01]  /*11690*/  VIADD R13, R2, 0x170 ;  /* 0x00000170020d7836 */ /* 0x000fe20000000000 */
[----:B------:R-:W-:Y:S01]  /*116a0*/  ISETP.GE.AND P6, PT, R14, RZ, PT ;  /* 0x000000ff0e00720c */ /* 0x000fe20003fc6270 */
[----:B------:R-:W-:Y:S01]  /*116b0*/  VIADD R18, R2, 0x16f ;  /* 0x0000016f02127836 */ /* 0x000fe20000000000 */
[----:B------:R-:W-:Y:S02]  /*116c0*/  IABS R14, R14 ;  /* 0x0000000e000e7213 */ /* 0x000fe40000000000 */
[----:B------:R-:W-:Y:S01]  /*116d0*/  @!P5 IADD3 R7, R7, -R56, RZ ;  /* 0x800000380707d210 */ /* 0x000fe20007ffe0ff */
[----:B-1----:R-:W-:Y:S01]  /*116e0*/  IMAD.MOV.U32 R8, RZ, RZ, R6 ;  /* 0x000000ffff087224 */ /* 0x002fe200078e0006 */
[----:B------:R-:W-:Y:S01]  /*116f0*/  ISETP.GE.AND P5, PT, R9, RZ, PT ;  /* 0x000000ff0900720c */ /* 0x000fe20003fa6270 */
[----:B------:R-:W-:Y:S01]  /*11700*/  IMAD.HI.U32 R11, R0, R14, RZ ;  /* 0x0000000e000b7227 */ /* 0x000fe200078e00ff */
[----:B------:R-:W-:-:S02]  /*11710*/  @!P2 IADD3 R7, -R7, RZ, RZ ;  /* 0x000000ff0707a210 */ /* 0x000fc40007ffe1ff */
[----:B------:R-:W-:Y:S01]  /*11720*/  ISETP.GE.AND P2, PT, R10, RZ, PT ;  /* 0x000000ff0a00720c */ /* 0x000fe20003f46270 */
[----:B------:R-:W-:Y:S01]  /*11730*/  @!P3 IMAD.MOV R8, RZ, RZ, -R8 ;  /* 0x000000ffff08b224 */ /* 0x000fe200078e0a08 */
[----:B------:R-:W-:Y:S01]  /*11740*/  ISETP.GT.U32.AND P3, PT, R56, R3, PT ;  /* 0x000000033800720c */ /* 0x000fe20003f64070 */
[----:B------:R-:W-:Y:S01]  /*11750*/  @!P0 IMAD.IADD R4, R4, 0x1, -R56 ;  /* 0x0000000104048824 */ /* 0x000fe200078e0a38 */
[----:B------:R-:W-:Y:S01]  /*11760*/  IABS R10, R10 ;  /* 0x0000000a000a7213 */ /* 0x000fe20000000000 */
[----:B------:R-:W-:Y:S01]  /*11770*/  IMAD.MOV R11, RZ, RZ, -R11 ;  /* 0x000000ffff0b7224 */ /* 0x000fe200078e0a0b */
[----:B------:R1:W-:Y:S01]  /*11780*/  STL [R1+0x318], R8 ;  /* 0x0003180801007387 */ /* 0x0003e20000100800 */
[----:B------:R-:W-:Y:S01]  /*11790*/  VIADD R6, R2, 0x16d ;  /* 0x0000016d02067836 */ /* 0x000fe20000000000 */
[C---:B------:R-:W-:Y:S01]  /*117a0*/  ISETP.GT.U32.AND P0, PT, R56.reuse, R4, PT ;  /* 0x000000043800720c */ /* 0x040fe20003f04070 */
[----:B------:R-:W-:Y:S01]  /*117b0*/  IMAD R14, R56, R11, R14 ;  /* 0x0000000b380e7224 */ /* 0x000fe200078e020e */
[----:B------:R2:W-:Y:S01]  /*117c0*/  STL [R1+0x324], R7 ;  /* 0x0003240701007387 */ /* 0x0005e20000100800 */
[----:B------:R-:W-:Y:S01]  /*117d0*/  VIADD R9, R2, 0x16e ;  /* 0x0000016e02097836 */ /* 0x000fe20000000000 */
[----:B------:R-:W-:-:S03]  /*117e0*/  IABS R16, R13 ;  /* 0x0000000d00107213 */ /* 0x000fc60000000000 */
[----:B------:R-:W-:Y:S01]  /*117f0*/  @!P3 IMAD.IADD R3, R3, 0x1, -R56 ;  /* 0x000000010303b824 */ /* 0x000fe200078e0a38 */
[----:B------:R-:W-:Y:S01]  /*11800*/  ISETP.GE.AND P3, PT, R9, RZ, PT ;  /* 0x000000ff0900720c */ /* 0x000fe20003f66270 */
[----:B-1----:R-:W-:Y:S01]  /*11810*/  IMAD.MOV.U32 R8, RZ, RZ, R5 ;  /* 0x000000ffff087224 */ /* 0x002fe200078e0005 */
[----:B------:R-:W-:Y:S01]  /*11820*/  IABS R9, R9 ;  /* 0x0000000900097213 */ /* 0x000fe20000000000 */
[----:B--2---:R-:W-:Y:S02]  /*11830*/  IMAD.HI.U32 R7, R0, R10, RZ ;  /* 0x0000000a00077227 */ /* 0x004fe400078e00ff */
[----:B------:R-:W-:Y:S02]  /*11840*/  @!P0 IADD3 R4, R4, -R56, RZ ;  /* 0x8000003804048210 */ /* 0x000fe40007ffe0ff */
[----:B------:R-:W-:Y:S01]  /*11850*/  @!P1 IMAD.MOV R8, RZ, RZ, -R8 ;  /* 0x000000ffff089224 */ /* 0x000fe200078e0a08 */
[----:B------:R-:W-:Y:S01]  /*11860*/  ISETP.GE.AND P1, PT, R6, RZ, PT ;  /* 0x000000ff0600720c */ /* 0x000fe20003f26270 */
[----:B------:R-:W-:Y:S01]  /*11870*/  IMAD.MOV R7, RZ, RZ, -R7 ;  /* 0x000000ffff077224 */ /* 0x000fe200078e0a07 */
[----:B------:R-:W-:-:S02]  /*11880*/  IABS R6, R6 ;  /* 0x0000000600067213 */ /* 0x000fc40000000000 */
[----:B------:R1:W-:Y:S01]  /*11890*/  STL [R1+0x328], R8 ;  /* 0x0003280801007387 */ /* 0x0003e20000100800 */
[----:B------:R-:W-:Y:S02]  /*118a0*/  IMAD R10, R56, R7, R10 ;  /* 0x00000007380a7224 */ /* 0x000fe400078e020a */
[----:B------:R-:W-:-:S03]  /*118b0*/  IMAD.HI.U32 R5, R0, R6, RZ ;  /* 0x0000000600057227 */ /* 0x000fc600078e00ff */
[----:B------:R-:W-:Y:S01]  /*118c0*/  ISETP.GT.U32.AND P0, PT, R56, R10, PT ;  /* 0x0000000a3800720c */ /* 0x000fe20003f04070 */
[----:B------:R-:W-:Y:S02]  /*118d0*/  IMAD.MOV R5, RZ, RZ, -R5 ;  /* 0x000000ffff057224 */ /* 0x000fe400078e0a05 */
[----:B------:R-:W-:Y:S02]  /*118e0*/  VIADD R7, R2, 0x171 ;  /* 0x0000017102077836 */ /* 0x000fe40000000000 */
[----:B-1----:R-:W-:Y:S02]  /*118f0*/  IMAD.MOV.U32 R8, RZ, RZ, R3 ;  /* 0x000000ffff087224 */ /* 0x002fe400078e0003 */
[C---:B------:R-:W-:Y:S01]  /*11900*/  IMAD R6, R56.reuse, R5, R6 ;  /* 0x0000000538067224 */ /* 0x040fe200078e0206 */
[----:B------:R-:W-:Y:S01]  /*11910*/  IABS R12, R7 ;  /* 0x00000007000c7213 */ /* 0x000fe20000000000 */
[----:B------:R-:W-:Y:S01]  /*11920*/  @!P4 IMAD.MOV R8, RZ, RZ, -R8 ;  /* 0x000000ffff08c224 */ /* 0x000fe200078e0a08 */
[----:B------:R-:W-:Y:S01]  /*11930*/  ISETP.GT.U32.AND P4, PT, R56, R14, PT ;  /* 0x0000000e3800720c */ /* 0x000fe20003f84070 */
[----:B------:R-:W-:-:S03]  /*11940*/  IMAD.HI.U32 R3, R0, R9, RZ ;  /* 0x0000000900037227 */ /* 0x000fc600078e00ff */
[----:B------:R1:W-:Y:S01]  /*11950*/  STL [R1+0x31c], R8 ;  /* 0x00031c0801007387 */ /* 0x0003e20000100800 */
[----:B------:R-:W-:Y:S02]  /*11960*/  IMAD.MOV R3, RZ, RZ, -R3 ;  /* 0x000000ffff037224 */ /* 0x000fe400078e0a03 */
[----:B------:R-:W-:Y:S02]  /*11970*/  @!P0 IMAD.IADD R10, R10, 0x1, -R56 ;  /* 0x000000010a0a8824 */ /* 0x000fe400078e0a38 */
[----:B------:R-:W-:Y:S02]  /*11980*/  IMAD R9, R56, R3, R9 ;  /* 0x0000000338097224 */ /* 0x000fe400078e0209 */
[----:B------:R-:W-:Y:S01]  /*11990*/  IMAD.HI.U32 R3, R0, R16, RZ ;  /* 0x0000001000037227 */ /* 0x000fe200078e00ff */
[----:B------:R-:W-:-:S03]  /*119a0*/  ISETP.GT.U32.AND P0, PT, R56, R10, PT ;  /* 0x0000000a3800720c */ /* 0x000fc60003f04070 */
[----:B-1----:R-:W-:Y:S01]  /*119b0*/  IMAD.MOV.U32 R8, RZ, RZ, R4 ;  /* 0x000000ffff087224 */ /* 0x002fe200078e0004 */
[----:B------:R-:W-:Y:S01]  /*119c0*/  IABS R4, R18 ;  /* 0x0000001200047213 */ /* 0x000fe20000000000 */
[----:B------:R-:W-:Y:S02]  /*119d0*/  @!P4 IMAD.IADD R14, R14, 0x1, -R56 ;  /* 0x000000010e0ec824 */ /* 0x000fe400078e0a38 */
[----:B------:R-:W-:Y:S01]  /*119e0*/  @!P5 IMAD.MOV R8, RZ, RZ, -R8 ;  /* 0x000000ffff08d224 */ /* 0x000fe200078e0a08 */
[C---:B------:R-:W-:Y:S01]  /*119f0*/  ISETP.GT.U32.AND P5, PT, R56.reuse, R6, PT ;  /* 0x000000063800720c */ /* 0x040fe20003fa4070 */
[----:B------:R-:W-:Y:S01]  /*11a00*/  IMAD.MOV R3, RZ, RZ, -R3 ;  /* 0x000000ffff037224 */ /* 0x000fe200078e0a03 */
[----:B------:R-:W-:Y:S01]  /*11a10*/  ISETP.GT.U32.AND P4, PT, R56, R14, PT ;  /* 0x0000000e3800720c */ /* 0x000fe20003f84070 */
[----:B------:R-:W-:Y:S01]  /*11a20*/  IMAD.HI.U32 R11, R0, R4, RZ ;  /* 0x00000004000b7227 */ /* 0x000fe200078e00ff */
[----:B------:R1:W-:Y:S03]  /*11a30*/  STL [R1+0x320], R8 ;  /* 0x0003200801007387 */ /* 0x0003e60000100800 */
[----:B------:R-:W-:Y:S01]  /*11a40*/  IMAD R16, R56, R3, R16 ;  /* 0x0000000338107224 */ /* 0x000fe200078e0210 */
[----:B------:R-:W-:Y:S01]  /*11a50*/  IADD3 R11, -R11, RZ, RZ ;  /* 0x000000ff0b0b7210 */ /* 0x000fe20007ffe1ff */
[----:B------:R-:W-:-:S02]  /*11a60*/  VIADD R5, R2, 0x172 ;  /* 0x0000017202057836 */ /* 0x000fc40000000000 */
[--C-:B------:R-:W-:Y:S02]  /*11a70*/  @!P0 IMAD.IADD R10, R10, 0x1, -R56.reuse ;  /* 0x000000010a0a8824 */ /* 0x100fe400078e0a38 */
[--C-:B------:R-:W-:Y:S01]  /*11a80*/  @!P5 IMAD.IADD R6, R6, 0x1, -R56.reuse ;  /* 0x000000010606d824 */ /* 0x100fe200078e0a38 */
[----:B------:R-:W-:Y:S01]  /*11a90*/  IABS R15, R5 ;  /* 0x00000005000f7213 */ /* 0x000fe20000000000 */
[----:B------:R-:W-:Y:S01]  /*11aa0*/  @!P4 IMAD.IADD R14, R14, 0x1, -R56 ;  /* 0x000000010e0ec824 */ /* 0x000fe200078e0a38 */
[C---:B------:R-:W-:Y:S01]  /*11ab0*/  ISETP.GT.U32.AND P4, PT, R56.reuse, R9, PT ;  /* 0x000000093800720c */ /* 0x040fe20003f84070 */
[C---:B------:R-:W-:Y:S01]  /*11ac0*/  IMAD R4, R56.reuse, R11, R4 ;  /* 0x0000000b38047224 */ /* 0x040fe200078e0204 */
[----:B------:R-:W-:Y:S01]  /*11ad0*/  ISETP.GT.U32.AND P5, PT, R56, R6, PT ;  /* 0x000000063800720c */ /* 0x000fe20003fa4070 */
[----:B-1----:R-:W-:Y:S02]  /*11ae0*/  IMAD.MOV.U32 R8, RZ, RZ, R14 ;  /* 0x000000ffff087224 */ /* 0x002fe400078e000e */
[----:B------:R-:W-:Y:S01]  /*11af0*/  IMAD.HI.U32 R17, R0, R12, RZ ;  /* 0x0000000c00117227 */ /* 0x000fe200078e00ff */
[----:B------:R-:W-:-:S03]  /*11b00*/  ISETP.GT.U32.AND P0, PT, R56, R4, PT ;  /* 0x000000043800720c */ /* 0x000fc60003f04070 */
[----:B------:R-:W-:Y:S01]  /*11b10*/  @!P6 IMAD.MOV R8, RZ, RZ, -R8 ;  /* 0x000000ffff08e224 */ /* 0x000fe200078e0a08 */
[----:B------:R-:W-:Y:S01]  /*11b20*/  ISETP.GE.AND P6, PT, R18, RZ, PT ;  /* 0x000000ff1200720c */ /* 0x000fe20003fc6270 */
[----:B------:R-:W-:Y:S02]  /*11b30*/  VIADD R3, R2, 0x173 ;  /* 0x0000017302037836 */ /* 0x000fe40000000000 */
[--C-:B------:R-:W-:Y:S01]  /*11b40*/  @!P4 IMAD.IADD R9, R9, 0x1, -R56.reuse ;  /* 0x000000010909c824 */ /* 0x100fe200078e0a38 */
[----:B------:R1:W-:Y:S01]  /*11b50*/  STL [R1+0x308], R8 ;  /* 0x0003080801007387 */ /* 0x0003e20000100800 */
[--C-:B------:R-:W-:Y:S01]  /*11b60*/  @!P5 IMAD.IADD R6, R6, 0x1, -R56.reuse ;  /* 0x000000010606d824 */ /* 0x100fe200078e0a38 */
[----:B------:R-:W-:Y:S01]  /*11b70*/  ISETP.GT.U32.AND P5, PT, R56, R16, PT ;  /* 0x000000103800720c */ /* 0x000fe20003fa4070 */
[----:B------:R-:W-:Y:S01]  /*11b80*/  IMAD.HI.U32 R11, R0, R15, RZ ;  /* 0x0000000f000b7227 */ /* 0x000fe200078e00ff */
[----:B------:R-:W-:Y:S02]  /*11b90*/  ISETP.GT.U32.AND P4, PT, R56, R9, PT ;  /* 0x000000093800720c */ /* 0x000fe40003f84070 */
[----:B------:R-:W-:Y:S01]  /*11ba0*/  IABS R14, R3 ;  /* 0x00000003000e7213 */ /* 0x000fe20000000000 */
[----:B------:R-:W-:Y:S01]  /*11bb0*/  IMAD.MOV R17, RZ, RZ, -R17 ;  /* 0x000000ffff117224 */ /* 0x000fe200078e0a11 */
[----:B------:R-:W-:Y:S01]  /*11bc0*/  IADD3 R11, -R11, RZ, RZ ;  /* 0x000000ff0b0b7210 */ /* 0x000fe20007ffe1ff */
[----:B------:R-:W-:Y:S01]  /*11bd0*/  @!P0 IMAD.IADD R4, R4, 0x1, -R56 ;  /* 0x0000000104048824 */ /* 0x000fe200078e0a38 */
[----:B------:R-:W-:Y:S01]  /*11be0*/  ISETP.GE.AND P0, PT, R13, RZ, PT ;  /* 0x000000ff0d00720c */ /* 0x000fe20003f06270 */
[----:B-1----:R-:W-:-:S02]  /*11bf0*/  IMAD.MOV.U32 R8, RZ, RZ, R10 ;  /* 0x000000ffff087224 */ /* 0x002fc400078e000a */
[----:B------:R-:W-:Y:S02]  /*11c00*/  IMAD R12, R56, R17, R12 ;  /* 0x00000011380c7224 */ /* 0x000fe400078e020c */
[----:B------:R-:W-:Y:S01]  /*11c10*/  @!P5 IMAD.IADD R16, R16, 0x1, -R56 ;  /* 0x000000011010d824 */ /* 0x000fe200078e0a38 */
[C---:B------:R-:W-:Y:S01]  /*11c20*/  ISETP.GT.U32.AND P5, PT, R56.reuse, R4, PT ;  /* 0x000000043800720c */ /* 0x040fe20003fa4070 */
[----:B------:R-:W-:Y:S02]  /*11c30*/  @!P2 IMAD.MOV R8, RZ, RZ, -R8 ;  /* 0x000000ffff08a224 */ /* 0x000fe400078e0a08 */
[----:B------:R-:W-:Y:S01]  /*11c40*/  @!P4 IMAD.IADD R9, R9, 0x1, -R56 ;  /* 0x000000010909c824 */ /* 0x000fe200078e0a38 */
[----:B------:R-:W-:Y:S01]  /*11c50*/  ISETP.GT.U32.AND P2, PT, R56, R16, PT ;  /* 0x000000103800720c */ /* 0x000fe20003f44070 */
[----:B------:R-:W-:Y:S01]  /*11c60*/  IMAD.HI.U32 R10, R0, R14, RZ ;  /* 0x0000000e000a7227 */ /* 0x000fe200078e00ff */
[----:B------:R1:W-:Y:S01]  /*11c70*/  STL [R1+0x300], R8 ;  /* 0x0003000801007387 */ /* 0x0003e20000100800 */
[----:B------:R-:W-:-:S02]  /*11c80*/  ISETP.GT.U32.AND P4, PT, R56, R12, PT ;  /* 0x0000000c3800720c */ /* 0x000fc40003f84070 */
[C---:B------:R-:W-:Y:S02]  /*11c90*/  IMAD R15, R56.reuse, R11, R15 ;  /* 0x0000000b380f7224 */ /* 0x040fe400078e020f */
[----:B------:R-:W-:Y:S02]  /*11ca0*/  IMAD.MOV R10, RZ, RZ, -R10 ;  /* 0x000000ffff0a7224 */ /* 0x000fe400078e0a0a */
[----:B------:R-:W-:Y:S01]  /*11cb0*/  @!P1 IMAD.MOV R6, RZ, RZ, -R6 ;  /* 0x000000ffff069224 */ /* 0x000fe200078e0a06 */
[----:B------:R-:W-:Y:S01]  /*11cc0*/  ISETP.GE.AND P1, PT, R7, RZ, PT ;  /* 0x000000ff0700720c */ /* 0x000fe20003f26270 */
[----:B------:R-:W-:Y:S02]  /*11cd0*/  IMAD R14, R56, R10, R14 ;  /* 0x0000000a380e7224 */ /* 0x000fe400078e020e */
[----:B-1----:R-:W-:Y:S01]  /*11ce0*/  IMAD.MOV.U32 R8, RZ, RZ, R9 ;  /* 0x000000ffff087224 */ /* 0x002fe200078e0009 */
[----:B------:R1:W-:Y:S01]  /*11cf0*/  STL [R1+0x2fc], R6 ;  /* 0x0002fc0601007387 */ /* 0x0003e20000100800 */
[--C-:B------:R-:W-:Y:S01]  /*11d00*/  @!P2 IMAD.IADD R16, R16, 0x1, -R56.reuse ;  /* 0x000000011010a824 */ /* 0x100fe200078e0a38 */
[----:B------:R-:W-:Y:S01]  /*11d10*/  ISETP.GT.U32.AND P2, PT, R56, R14, PT ;  /* 0x0000000e3800720c */ /* 0x000fe20003f44070 */
[--C-:B------:R-:W-:Y:S01]  /*11d20*/  @!P4 IMAD.IADD R12, R12, 0x1, -R56.reuse ;  /* 0x000000010c0cc824 */ /* 0x100fe200078e0a38 */
[----:B------:R-:W-:Y:S01]  /*11d30*/  @!P3 IADD3 R8, -R8, RZ, RZ ;  /* 0x000000ff0808b210 */ /* 0x000fe20007ffe1ff */
[----:B------:R-:W-:Y:S01]  /*11d40*/  VIADD R7, R2, 0x175 ;  /* 0x0000017502077836 */ /* 0x000fe20000000000 */
[----:B------:R-:W-:Y:S01]  /*11d50*/  ISETP.GT.U32.AND P3, PT, R56, R15, PT ;  /* 0x0000000f3800720c */ /* 0x000fe20003f64070 */
[----:B------:R-:W-:Y:S01]  /*11d60*/  @!P5 IMAD.IADD R4, R4, 0x1, -R56 ;  /* 0x000000010404d824 */ /* 0x000fe200078e0a38 */
[----:B------:R-:W-:Y:S01]  /*11d70*/  ISETP.GE.AND P5, PT, R5, RZ, PT ;  /* 0x000000ff0500720c */ /* 0x000fe20003fa6270 */
[----:B------:R2:W-:Y:S01]  /*11d80*/  STL [R1+0x2f8], R8 ;  /* 0x0002f80801007387 */ /* 0x0005e20000100800 */
[C---:B-1----:R-:W-:Y:S01]  /*11d90*/  VIADD R6, R2.reuse, 0x174 ;  /* 0x0000017402067836 */ /* 0x042fe20000000000 */
[----:B------:R-:W-:Y:S01]  /*11da0*/  IABS R5, R7 ;  /* 0x0000000700057213 */ /* 0x000fe20000000000 */
[----:B------:R-:W-:Y:S01]  /*11db0*/  @!P0 IMAD.MOV R16, RZ, RZ, -R16 ;  /* 0x000000ffff108224 */ /* 0x000fe200078e0a10 */
[----:B------:R-:W-:Y:S01]  /*11dc0*/  ISETP.GE.AND P4, PT, R3, RZ, PT ;  /* 0x000000ff0300720c */ /* 0x000fe20003f86270 */
[----:B------:R-:W-:Y:S01]  /*11dd0*/  VIADD R3, R2, 0x176 ;  /* 0x0000017602037836 */ /* 0x000fe20000000000 */
[----:B------:R-:W-:-:S02]  /*11de0*/  IABS R10, R6 ;  /* 0x00000006000a7213 */ /* 0x000fc40000000000 */
[----:B------:R-:W-:Y:S02]  /*11df0*/  @!P2 IADD3 R14, R14, -R56, RZ ;  /* 0x800000380e0ea210 */ /* 0x000fe40007ffe0ff */
[----:B------:R-:W-:Y:S01]  /*11e00*/  @!P3 IMAD.IADD R15, R15, 0x1, -R56 ;  /* 0x000000010f0fb824 */ /* 0x000fe200078e0a38 */
[----:B------:R-:W-:Y:S01]  /*11e10*/  ISETP.GT.U32.AND P3, PT, R56, R12, PT ;  /* 0x0000000c3800720c */ /* 0x000fe20003f64070 */
[----:B------:R-:W-:Y:S01]  /*11e20*/  IMAD.HI.U32 R11, R0, R10, RZ ;  /* 0x0000000a000b7227 */ /* 0x000fe200078e00ff */
[----:B------:R-:W-:Y:S02]  /*11e30*/  ISETP.GT.U32.AND P2, PT, R56, R14, PT ;  /* 0x0000000e3800720c */ /* 0x000fe40003f44070 */
[----:B------:R-:W-:Y:S01]  /*11e40*/  IABS R13, R3 ;  /* 0x00000003000d7213 */ /* 0x000fe20000000000 */
[----:B------:R-:W-:Y:S02]  /*11e50*/  IMAD.MOV R11, RZ, RZ, -R11 ;  /* 0x000000ffff0b7224 */ /* 0x000fe400078e0a0b */
[----:B--2---:R-:W-:-:S02]  /*11e60*/  IMAD.MOV.U32 R8, RZ, RZ, R4 ;  /* 0x000000ffff087224 */ /* 0x004fc400078e0004 */
[----:B------:R-:W-:Y:S02]  /*11e70*/  IMAD.MOV.U32 R4, RZ, RZ, R5 ;  /* 0x000000ffff047224 */ /* 0x000fe400078e0005 */
[----:B------:R-:W-:Y:S02]  /*11e80*/  IMAD R10, R56, R11, R10 ;  /* 0x0000000b380a7224 */ /* 0x000fe400078e020a */
[----:B------:R-:W-:-:S04]  /*11e90*/  IMAD.HI.U32 R9, R0, R4, RZ ;  /* 0x0000000400097227 */ /* 0x000fc800078e00ff */
[----:B------:R-:W-:Y:S01]  /*11ea0*/  @!P3 IMAD.IADD R12, R12, 0x1, -R56 ;  /* 0x000000010c0cb824 */ /* 0x000fe200078e0a38 */
[C---:B------:R-:W-:Y:S01]  /*11eb0*/  ISETP.GT.U32.AND P3, PT, R56.reuse, R10, PT ;  /* 0x0000000a3800720c */ /* 0x040fe20003f64070 */
[----:B------:R-:W-:Y:S02]  /*11ec0*/  IMAD.MOV R9, RZ, RZ, -R9 ;  /* 0x000000ffff097224 */ /* 0x000fe400078e0a09 */
[----:B------:R-:W-:Y:S01]  /*11ed0*/  @!P6 IMAD.MOV R8, RZ, RZ, -R8 ;  /* 0x000000ffff08e224 */ /* 0x000fe200078e0a08 */
[C---:B------:R-:W-:Y:S01]  /*11ee0*/  ISETP.GT.U32.AND P6, PT, R56.reuse, R15, PT ;  /* 0x0000000f3800720c */ /* 0x040fe20003fc4070 */
[----:B------:R-:W-:Y:S02]  /*11ef0*/  IMAD R4, R56, R9, R4 ;  /* 0x0000000938047224 */ /* 0x000fe400078e0204 */
[----:B------:R-:W-:Y:S01]  /*11f00*/  @!P2 IMAD.IADD R14, R14, 0x1, -R56 ;  /* 0x000000010e0ea824 */ /* 0x000fe200078e0a38 */
[----:B------:R1:W-:Y:S01]  /*11f10*/  STL [R1+0x2d0], R8 ;  /* 0x0002d00801007387 */ /* 0x0003e20000100800 */
[----:B------:R-:W-:Y:S01]  /*11f20*/  IMAD.HI.U32 R11, R0, R13, RZ ;  /* 0x0000000d000b7227 */ /* 0x000fe200078e00ff */
[----:B------:R-:W-:-:S02]  /*11f30*/  ISETP.GT.U32.AND P2, PT, R56, R4, PT ;  /* 0x000000043800720c */ /* 0x000fc40003f44070 */
[----:B------:R-:W-:Y:S01]  /*11f40*/  STL [R1+0x2d4], R16 ;  /* 0x0002d41001007387 */ /* 0x000fe20000100800 */
[----:B------:R-:W-:Y:S01]  /*11f50*/  @!P3 IADD3 R10, R10, -R56, RZ ;  /* 0x800000380a0ab210 */ /* 0x000fe20007ffe0ff */
[C---:B------:R-:W-:Y:S01]  /*11f60*/  VIADD R5, R2.reuse, 0x177 ;  /* 0x0000017702057836 */ /* 0x040fe20000000000 */
[----:B------:R-:W-:Y:S01]  /*11f70*/  ISETP.GE.AND P3, PT, R7, RZ, PT ;  /* 0x000000ff0700720c */ /* 0x000fe20003f66270 */
[----:B------:R-:W-:Y:S01]  /*11f80*/  VIADD R9, R2, 0x178 ;  /* 0x0000017802097836 */ /* 0x000fe20000000000 */
[----:B------:R-:W-:Y:S01]  /*11f90*/  ISETP.GT.U32.AND P0, PT, R56, R10, PT ;  /* 0x0000000a3800720c */ /* 0x000fe20003f04070 */
[----:B------:R-:W-:Y:S01]  /*11fa0*/  IMAD.MOV R11, RZ, RZ, -R11 ;  /* 0x000000ffff0b7224 */ /* 0x000fe200078e0a0b */
[----:B------:R-:W-:Y:S01]  /*11fb0*/  IABS R18, R5 ;  /* 0x0000000500127213 */ /* 0x000fe20000000000 */
[--C-:B------:R-:W-:Y:S01]  /*11fc0*/  @!P6 IMAD.IADD R15, R15, 0x1, -R56.reuse ;  /* 0x000000010f0fe824 */ /* 0x100fe200078e0a38 */
[----:B------:R-:W-:Y:S01]  /*11fd0*/  ISETP.GE.AND P6, PT, R6, RZ, PT ;  /* 0x000000ff0600720c */ /* 0x000fe20003fc6270 */
[----:B------:R-:W-:Y:S01]  /*11fe0*/  IMAD R13, R56, R11, R13 ;  /* 0x0000000b380d7224 */ /* 0x000fe200078e020d */
[----:B------:R-:W-:Y:S01]  /*11ff0*/  IABS R11, R9 ;  /* 0x00000009000b7213 */ /* 0x000fe20000000000 */
[----:B------:R-:W-:-:S02]  /*12000*/  @!P2 IMAD.IADD R4, R4, 0x1, -R56 ;  /* 0x000000010404a824 */ /* 0x000fc400078e0a38 */
[----:B-1----:R-:W-:Y:S01]  /*12010*/  IMAD.MOV.U32 R8, RZ, RZ, R12 ;  /* 0x000000ffff087224 */ /* 0x002fe200078e000c */
[----:B------:R-:W-:Y:S01]  /*12020*/  ISETP.GT.U32.AND P2, PT, R56, R13, PT ;  /* 0x0000000d3800720c */ /* 0x000fe20003f44070 */
[----:B------:R-:W-:-:S04]  /*12030*/  IMAD.HI.U32 R6, R0, R18, RZ ;  /* 0x0000001200067227 */ /* 0x000fc800078e00ff */
[----:B------:R-:W-:-:S04]  /*12040*/  IMAD.HI.U32 R12, R0, R11, RZ ;  /* 0x0000000b000c7227 */ /* 0x000fc800078e00ff */
[----:B------:R-:W-:Y:S01]  /*12050*/  @!P1 IMAD.MOV R8, RZ, RZ, -R8 ;  /* 0x000000ffff089224 */ /* 0x000fe200078e0a08 */
[----:B------:R-:W-:Y:S01]  /*12060*/  ISETP.GT.U32.AND P1, PT, R56, R4, PT ;  /* 0x000000043800720c */ /* 0x000fe20003f24070 */
[----:B------:R-:W-:Y:S01]  /*12070*/  IMAD.MOV R6, RZ, RZ, -R6 ;  /* 0x000000ffff067224 */ /* 0x000fe200078e0a06 */
[----:B------:R-:W-:Y:S01]  /*12080*/  IADD3 R12, -R12, RZ, RZ ;  /* 0x000000ff0c0c7210 */ /* 0x000fe20007ffe1ff */
[----:B------:R-:W-:Y:S01]  /*12090*/  VIADD R7, R2, 0x179 ;  /* 0x0000017902077836 */ /* 0x000fe20000000000 */
[----:B------:R1:W-:Y:S01]  /*120a0*/  STL [R1+0x2f0], R8 ;  /* 0x0002f00801007387 */ /* 0x0003e20000100800 */
[----:B------:R-:W-:Y:S02]  /*120b0*/  @!P5 IMAD.MOV R15, RZ, RZ, -R15 ;  /* 0x000000ffff0fd224 */ /* 0x000fe400078e0a0f */
[----:B------:R-:W-:Y:S01]  /*120c0*/  @!P0 IMAD.IADD R10, R10, 0x1, -R56 ;  /* 0x000000010a0a8824 */ /* 0x000fe200078e0a38 */
[----:B------:R-:W-:Y:S01]  /*120d0*/  ISETP.GE.AND P0, PT, R5, RZ, PT ;  /* 0x000000ff0500720c */ /* 0x000fe20003f06270 */
[C---:B------:R-:W-:Y:S01]  /*120e0*/  IMAD R18, R56.reuse, R6, R18 ;  /* 0x0000000638127224 */ /* 0x040fe200078e0212 */
[----:B------:R-:W-:Y:S01]  /*120f0*/  IABS R6, R7 ;  /* 0x0000000700067213 */ /* 0x000fe20000000000 */
[----:B------:R2:W-:Y:S01]  /*12100*/  STL [R1+0x2dc], R15 ;  /* 0x0002dc0f01007387 */ /* 0x0005e20000100800 */
[----:B------:R-:W-:-:S02]  /*12110*/  IMAD R5, R56, R12, R11 ;  /* 0x0000000c38057224 */ /* 0x000fc400078e020b */
[----:B-1----:R-:W-:Y:S01]  /*12120*/  IMAD.MOV.U32 R8, RZ, RZ, R14 ;  /* 0x000000ffff087224 */ /* 0x002fe200078e000e */
[----:B------:R-:W-:Y:S01]  /*12130*/  ISETP.GT.U32.AND P5, PT, R56, R18, PT ;  /* 0x000000123800720c */ /* 0x000fe20003fa4070 */
[----:B------:R-:W-:-:S04]  /*12140*/  IMAD.HI.U32 R14, R0, R6, RZ ;  /* 0x00000006000e7227 */ /* 0x000fc800078e00ff */
[----:B------:R-:W-:Y:S01]  /*12150*/  @!P4 IMAD.MOV R8, RZ, RZ, -R8 ;  /* 0x000000ffff08c224 */ /* 0x000fe200078e0a08 */
[----:B------:R-:W-:Y:S01]  /*12160*/  ISETP.GE.AND P4, PT, R3, RZ, PT ;  /* 0x000000ff0300720c */ /* 0x000fe20003f86270 */
[----:B--2---:R-:W-:Y:S02]  /*12170*/  IMAD.MOV.U32 R15, RZ, RZ, R10 ;  /* 0x000000ffff0f7224 */ /* 0x004fe400078e000a */
[----:B------:R-:W-:Y:S01]  /*12180*/  @!P1 IMAD.IADD R4, R4, 0x1, -R56 ;  /* 0x0000000104049824 */ /* 0x000fe200078e0a38 */
[----:B------:R1:W-:Y:S01]  /*12190*/  STL [R1+0x2ec], R8 ;  /* 0x0002ec0801007387 */ /* 0x0003e20000100800 */
[----:B------:R-:W-:Y:S01]  /*121a0*/  @!P6 IMAD.MOV R15, RZ, RZ, -R15 ;  /* 0x000000ffff0fe224 */ /* 0x000fe200078e0a0f */
[C---:B------:R-:W-:Y:S01]  /*121b0*/  ISETP.GT.U32.AND P6, PT, R56.reuse, R5, PT ;  /* 0x000000053800720c */ /* 0x040fe20003fc4070 */
[----:B------:R-:W-:Y:S01]  /*121c0*/  IMAD.MOV R14, RZ, RZ, -R14 ;  /* 0x000000ffff0e7224 */ /* 0x000fe200078e0a0e */
[----:B------:R-:W-:Y:S01]  /*121d0*/  ISETP.GE.AND P1, PT, R9, RZ, PT ;  /* 0x000000ff0900720c */ /* 0x000fe20003f26270 */
[----:B------:R-:W-:Y:S01]  /*121e0*/  @!P2 IMAD.IADD R13, R13, 0x1, -R56 ;  /* 0x000000010d0da824 */ /* 0x000fe200078e0a38 */
[----:B------:R-:W-:Y:S01]  /*121f0*/  STL [R1+0x2e0], R15 ;  /* 0x0002e00f01007387 */ /* 0x000fe20000100800 */
[----:B------:R-:W-:-:S02]  /*12200*/  IMAD R6, R56, R14, R6 ;  /* 0x0000000e38067224 */ /* 0x000fc400078e0206 */
[----:B------:R-:W-:Y:S01]  /*12210*/  VIADD R3, R2, 0x17a ;  /* 0x0000017a02037836 */ /* 0x000fe20000000000 */
[----:B------:R-:W-:Y:S01]  /*12220*/  ISETP.GT.U32.AND P2, PT, R56, R13, PT ;  /* 0x0000000d3800720c */ /* 0x000fe20003f44070 */
[----:B-1----:R-:W-:Y:S02]  /*12230*/  IMAD.MOV.U32 R8, RZ, RZ, R4 ;  /* 0x000000ffff087224 */ /* 0x002fe400078e0004 */
[--C-:B------:R-:W-:Y:S01]  /*12240*/  @!P5 IMAD.IADD R18, R18, 0x1, -R56.reuse ;  /* 0x000000011212d824 */ /* 0x100fe200078e0a38 */
[----:B------:R-:W-:Y:S01]  /*12250*/  IABS R10, R3 ;  /* 0x00000003000a7213 */ /* 0x000fe20000000000 */
[--C-:B------:R-:W-:Y:S01]  /*12260*/  @!P6 IMAD.IADD R5, R5, 0x1, -R56.reuse ;  /* 0x000000010505e824 */ /* 0x100fe200078e0a38 */
[----:B------:R-:W-:Y:S01]  /*12270*/  @!P3 IADD3 R8, -R8, RZ, RZ ;  /* 0x000000ff0808b210 */ /* 0x000fe20007ffe1ff */
[----:B------:R-:W-:Y:S01]  /*12280*/  VIADD R9, R2, 0x17b ;  /* 0x0000017b02097836 */ /* 0x000fe20000000000 */
[----:B------:R-:W-:Y:S01]  /*12290*/  ISETP.GT.U32.AND P3, PT, R56, R6, PT ;  /* 0x000000063800720c */ /* 0x000fe20003f64070 */
[----:B------:R-:W-:Y:S01]  /*122a0*/  IMAD.HI.U32 R11, R0, R10, RZ ;  /* 0x0000000a000b7227 */ /* 0x000fe200078e00ff */
[C---:B------:R-:W-:Y:S01]  /*122b0*/  ISETP.GT.U32.AND P5, PT, R56.reuse, R18, PT ;  /* 0x000000123800720c */ /* 0x040fe20003fa4070 */
[----:B------:R1:W-:Y:S01]  /*122c0*/  STL [R1+0x2e8], R8 ;  /* 0x0002e80801007387 */ /* 0x0003e20000100800 */
[----:B------:R-:W-:Y:S01]  /*122d0*/  ISETP.GT.U32.AND P6, PT, R56, R5, PT ;  /* 0x000000053800720c */ /* 0x000fe20003fc4070 */
[----:B------:R-:W-:Y:S01]  /*122e0*/  @!P2 IMAD.IADD R13, R13, 0x1, -R56 ;  /* 0x000000010d0da824 */ /* 0x000fe200078e0a38 */
[----:B------:R-:W-:Y:S01]  /*122f0*/  IABS R4, R9 ;  /* 0x0000000900047213 */ /* 0x000fe20000000000 */
[----:B------:R-:W-:Y:S01]  /*12300*/  IMAD.MOV R11, RZ, RZ, -R11 ;  /* 0x000000ffff0b7224 */ /* 0x000fe200078e0a0b */
[----:B------:R-:W-:Y:S01]  /*12310*/  ISETP.GE.AND P2, PT, R7, RZ, PT ;  /* 0x000000ff0700720c */ /* 0x000fe20003f46270 */
[----:B------:R-:W-:-:S02]  /*12320*/  VIADD R7, R2, 0x17c ;  /* 0x0000017c02077836 */ /* 0x000fc40000000000 */
[----:B------:R-:W-:Y:S02]  /*12330*/  IMAD R10, R56, R11, R10 ;  /* 0x0000000b380a7224 */ /* 0x000fe400078e020a */
[----:B-1----:R-:W-:Y:S01]  /*12340*/  IMAD.MOV.U32 R8, RZ, RZ, R13 ;  /* 0x000000ffff087224 */ /* 0x002fe200078e000d */
[----:B------:R-:W-:Y:S01]  /*12350*/  IABS R12, R7 ;  /* 0x00000007000c7213 */ /* 0x000fe20000000000 */
[--C-:B------:R-:W-:Y:S01]  /*12360*/  @!P3 IMAD.IADD R6, R6, 0x1, -R56.reuse ;  /* 0x000000010606b824 */ /* 0x100fe200078e0a38 */
[----:B------:R-:W-:Y:S01]  /*12370*/  IADD3 R13, R2, 0x17d, RZ ;  /* 0x0000017d020d7810 */ /* 0x000fe20007ffe0ff */
[----:B------:R-:W-:Y:S01]  /*12380*/  @!P5 IMAD.IADD R18, R18, 0x1, -R56 ;  /* 0x000000011212d824 */ /* 0x000fe200078e0a38 */
[----:B------:R-:W-:Y:S01]  /*12390*/  ISETP.GE.AND P5, PT, R3, RZ, PT ;  /* 0x000000ff0300720c */ /* 0x000fe20003fa6270 */
[----:B------:R-:W-:Y:S01]  /*123a0*/  @!P4 IMAD.MOV R8, RZ, RZ, -R8 ;  /* 0x000000ffff08c224 */ /* 0x000fe200078e0a08 */
[----:B------:R-:W-:Y:S01]  /*123b0*/  ISETP.GT.U32.AND P4, PT, R56, R6, PT ;  /* 0x000000063800720c */ /* 0x000fe20003f84070 */
[----:B------:R-:W-:Y:S01]  /*123c0*/  IMAD.HI.U32 R3, R0, R4, RZ ;  /* 0x0000000400037227 */ /* 0x000fe200078e00ff */
[----:B------:R-:W-:-:S02]  /*123d0*/  ISETP.GE.AND P3, PT, R9, RZ, PT ;  /* 0x000000ff0900720c */ /* 0x000fc40003f66270 */
[----:B------:R1:W-:Y:S01]  /*123e0*/  STL [R1+0x2e4], R8 ;  /* 0x0002e40801007387 */ /* 0x0003e20000100800 */
[----:B------:R-:W-:Y:S01]  /*123f0*/  @!P6 IMAD.IADD R5, R5, 0x1, -R56 ;  /* 0x000000010505e824 */ /* 0x000fe200078e0a38 */
[----:B------:R-:W-:Y:S01]  /*12400*/  ISETP.GT.U32.AND P6, PT, R56, R10, PT ;  /* 0x0000000a3800720c */ /* 0x000fe20003fc4070 */
[----:B------:R-:W-:Y:S01]  /*12410*/  IMAD.MOV R3, RZ, RZ, -R3 ;  /* 0x000000ffff037224 */ /* 0x000fe200078e0a03 */
[----:B------:R-:W-:Y:S01]  /*12420*/  IABS R16, R13 ;  /* 0x0000000d00107213 */ /* 0x000fe20000000000 */
[----:B------:R-:W-:-:S04]  /*12430*/  IMAD.HI.U32 R9, R0, R12, RZ ;  /* 0x0000000c00097227 */ /* 0x000fc800078e00ff */
[----:B------:R-:W-:Y:S02]  /*12440*/  IMAD R4, R56, R3, R4 ;  /* 0x0000000338047224 */ /* 0x000fe400078e0204 */
[----:B------:R-:W-:Y:S02]  /*12450*/  @!P4 IMAD.IADD R6, R6, 0x1, -R56 ;  /* 0x000000010606c824 */ /* 0x000fe400078e0a38 */
[----:B-1----:R-:W-:Y:S01]  /*12460*/  IMAD.MOV.U32 R8, RZ, RZ, R18 ;  /* 0x000000ffff087224 */ /* 0x002fe200078e0012 */
[----:B------:R-:W-:Y:S01]  /*12470*/  ISETP.GT.U32.AND P4, PT, R56, R4, PT ;  /* 0x000000043800720c */ /* 0x000fe20003f84070 */
[----:B------:R-:W-:Y:S02]  /*12480*/  @!P6 IMAD.IADD R10, R10, 0x1, -R56 ;  /* 0x000000010a0ae824 */ /* 0x000fe400078e0a38 */
[----:B------:R-:W-:Y:S02]  /*12490*/  VIADD R14, R2, 0x17e ;  /* 0x0000017e020e7836 */ /* 0x000fe40000000000 */
[----:B------:R-:W-:-:S02]  /*124a0*/  IMAD.MOV R9, RZ, RZ, -R9 ;  /* 0x000000ffff097224 */ /* 0x000fc400078e0a09 */
[----:B------:R-:W-:Y:S01]  /*124b0*/  @!P0 IMAD.MOV R8, RZ, RZ, -R8 ;  /* 0x000000ffff088224 */ /* 0x000fe200078e0a08 */
[----:B------:R-:W-:Y:S01]  /*124c0*/  ISETP.GT.U32.AND P0, PT, R56, R10, PT ;  /* 0x0000000a3800720c */ /* 0x000fe20003f04070 */
[----:B------:R-:W-:Y:S01]  /*124d0*/  VIADD R3, R2, 0x17f ;  /* 0x0000017f02037836 */ /* 0x000fe20000000000 */
[----:B------:R-:W-:Y:S01]  /*124e0*/  IABS R15, R14 ;  /* 0x0000000e000f7213 */ /* 0x000fe20000000000 */
[----:B------:R-:W-:Y:S01]  /*124f0*/  IMAD.HI.U32 R19, R0, R16, RZ ;  /* 0x0000001000137227 */ /* 0x000fe200078e00ff */
[----:B------:R1:W-:Y:S03]  /*12500*/  STL [R1+0x2d8], R8 ;  /* 0x0002d80801007387 */ /* 0x0003e60000100800 */
[----:B------:R-:W-:Y:S01]  /*12510*/  IMAD R12, R56, R9, R12 ;  /* 0x00000009380c7224 */ /* 0x000fe200078e020c */
[----:B------:R-:W-:Y:S01]  /*12520*/  IABS R9, R3 ;  /* 0x0000000300097213 */ /* 0x000fe20000000000 */
[----:B------:R-:W-:-:S02]  /*12530*/  IMAD.MOV R19, RZ, RZ, -R19 ;  /* 0x000000ffff137224 */ /* 0x000fc400078e0a13 */
[----:B------:R-:W-:Y:S01]  /*12540*/  IMAD.HI.U32 R17, R0, R15, RZ ;  /* 0x0000000f00117227 */ /* 0x000fe200078e00ff */
[----:B------:R-:W-:-:S03]  /*12550*/  ISETP.GT.U32.AND P6, PT, R56, R12, PT ;  /* 0x0000000c3800720c */ /* 0x000fc60003fc4070 */
[----:B------:R-:W-:Y:S01]  /*12560*/  @!P4 IMAD.IADD R4, R4, 0x1, -R56 ;  /* 0x000000010404c824 */ /* 0x000fe200078e0a38 */
[----:B------:R-:W-:Y:S01]  /*12570*/  ISETP.GE.AND P4, PT, R7, RZ, PT ;  /* 0x000000ff0700720c */ /* 0x000fe20003f86270 */
[----:B-1----:R-:W-:Y:S01]  /*12580*/  IMAD.MOV.U32 R8, RZ, RZ, R5 ;  /* 0x000000ffff087224 */ /* 0x002fe200078e0005 */
[----:B------:R-:W-:Y:S01]  /*12590*/  IADD3 R17, -R17, RZ, RZ ;  /* 0x000000ff11117210 */ /* 0x000fe20007ffe1ff */
[----:B------:R-:W-:Y:S02]  /*125a0*/  VIADD R11, R2, 0x180 ;  /* 0x00000180020b7836 */ /* 0x000fe40000000000 */
[C---:B------:R-:W-:Y:S02]  /*125b0*/  IMAD R7, R56.reuse, R19, R16 ;  /* 0x0000001338077224 */ /* 0x040fe400078e0210 */
[----:B------:R-:W-:Y:S01]  /*125c0*/  IMAD.MOV.U32 R18, RZ, RZ, R9 ;  /* 0x000000ffff127224 */ /* 0x000fe200078e0009 */
[----:B------:R-:W-:Y:S01]  /*125d0*/  IABS R16, R11 ;  /* 0x0000000b00107213 */ /* 0x000fe20000000000 */
[----:B------:R-:W-:Y:S01]  /*125e0*/  @!P1 IMAD.MOV R8, RZ, RZ, -R8 ;  /* 0x000000ffff089224 */ /* 0x000fe200078e0a08 */
[----:B------:R-:W-:Y:S01]  /*125f0*/  ISETP.GT.U32.AND P1, PT, R56, R4, PT ;  /* 0x000000043800720c */ /* 0x000fe20003f24070 */
[----:B------:R-:W-:Y:S01]  /*12600*/  @!P0 IMAD.IADD R10, R10, 0x1, -R56 ;  /* 0x000000010a0a8824 */ /* 0x000fe200078e0a38 */
[----:B------:R-:W-:Y:S01]  /*12610*/  ISETP.GT.U32.AND P0, PT, R56, R7, PT ;  /* 0x000000073800720c */ /* 0x000fe20003f04070 */
[----:B------:R-:W-:Y:S01]  /*12620*/  IMAD.HI.U32 R5, R0, R18, RZ ;  /* 0x0000001200057227 */ /* 0x000fe200078e00ff */
[----:B------:R1:W-:Y:S03]  /*12630*/  STL [R1+0x2cc], R8 ;  /* 0x0002cc0801007387 */ /* 0x0003e60000100800 */
[----:B------:R-:W-:-:S02]  /*12640*/  IMAD R9, R56, R17, R15 ;  /* 0x0000001138097224 */ /* 0x000fc400078e020f */
[----:B------:R-:W-:Y:S02]  /*12650*/  IMAD.MOV.U32 R15, RZ, RZ, R6 ;  /* 0x000000ffff0f7224 */ /* 0x000fe400078e0006 */
[----:B------:R-:W-:-:S03]  /*12660*/  IMAD.HI.U32 R6, R0, R16, RZ ;  /* 0x0000001000067227 */ /* 0x000fc600078e00ff */
[----:B------:R-:W-:Y:S01]  /*12670*/  @!P2 IADD3 R15, -R15, RZ, RZ ;  /* 0x000000ff0f0fa210 */ /* 0x000fe20007ffe1ff */
[----:B-1----:R-:W-:Y:S01]  /*12680*/  IMAD.MOV.U32 R8, RZ, RZ, R10 ;  /* 0x000000ffff087224 */ /* 0x002fe200078e000a */
[----:B------:R-:W-:Y:S01]  /*12690*/  ISETP.GE.AND P2, PT, R13, RZ, PT ;  /* 0x000000ff0d00720c */ /* 0x000fe20003f46270 */
[----:B------:R-:W-:Y:S02]  /*126a0*/  IMAD.MOV R5, RZ, RZ, -R5 ;  /* 0x000000ffff057224 */ /* 0x000fe400078e0a05 */
[----:B------:R-:W-:Y:S01]  /*126b0*/  @!P6 IMAD.IADD R12, R12, 0x1, -R56 ;  /* 0x000000010c0ce824 */ /* 0x000fe200078e0a38 */
[----:B------:R1:W-:Y:S01]  /*126c0*/  STL [R1+0x2c8], R15 ;  /* 0x0002c80f01007387 */ /* 0x0003e20000100800 */
[----:B------:R-:W-:Y:S01]  /*126d0*/  @!P5 IMAD.MOV R8, RZ, RZ, -R8 ;  /* 0x000000ffff08d224 */ /* 0x000fe200078e0a08 */
[C---:B------:R-:W-:Y:S01]  /*126e0*/  ISETP.GT.U32.AND P5, PT, R56.reuse, R9, PT ;  /* 0x000000093800720c */ /* 0x040fe20003fa4070 */
[----:B------:R-:W-:Y:S01]  /*126f0*/  IMAD.MOV R10, RZ, RZ, -R6 ;  /* 0x000000ffff0a7224 */ /* 0x000fe200078e0a06 */
[C---:B------:R-:W-:Y:S01]  /*12700*/  ISETP.GT.U32.AND P6, PT, R56.reuse, R12, PT ;  /* 0x0000000c3800720c */ /* 0x040fe20003fc4070 */
[----:B------:R-:W-:Y:S01]  /*12710*/  IMAD R6, R56, R5, R18 ;  /* 0x0000000538067224 */ /* 0x000fe200078e0212 */
[----:B------:R2:W-:Y:S01]  /*12720*/  STL [R1+0x2c4], R8 ;  /* 0x0002c40801007387 */ /* 0x0005e20000100800 */
[----:B------:R-:W-:-:S02]  /*12730*/  @!P0 IMAD.IADD R7, R7, 0x1, -R56 ;  /* 0x0000000107078824 */ /* 0x000fc400078e0a38 */
[--C-:B------:R-:W-:Y:S01]  /*12740*/  @!P1 IMAD.IADD R4, R4, 0x1, -R56.reuse ;  /* 0x0000000104049824 */ /* 0x100fe200078e0a38 */
[----:B------:R-:W-:Y:S01]  /*12750*/  ISETP.GT.U32.AND P0, PT, R56, R6, PT ;  /* 0x000000063800720c */ /* 0x000fe20003f04070 */
[----:B-1----:R-:W-:Y:S01]  /*12760*/  VIADD R15, R2, 0x181 ;  /* 0x00000181020f7836 */ /* 0x002fe20000000000 */
[----:B------:R-:W-:Y:S01]  /*12770*/  ISETP.GE.AND P1, PT, R14, RZ, PT ;  /* 0x000000ff0e00720c */ /* 0x000fe20003f26270 */
[----:B------:R-:W-:Y:S02]  /*12780*/  VIADD R5, R2, 0x184 ;  /* 0x0000018402057836 */ /* 0x000fe40000000000 */
[----:B------:R-:W-:Y:S01]  /*12790*/  @!P5 IMAD.IADD R9, R9, 0x1, -R56 ;  /* 0x000000010909d824 */ /* 0x000fe200078e0a38 */
[----:B------:R-:W-:Y:S01]  /*127a0*/  ISETP.GT.U32.AND P5, PT, R56, R7, PT ;  /* 0x000000073800720c */ /* 0x000fe20003fa4070 */
[----:B--2---:R-:W-:Y:S01]  /*127b0*/  IMAD.MOV.U32 R8, RZ, RZ, R4 ;  /* 0x000000ffff087224 */ /* 0x004fe200078e0004 */
[----:B------:R-:W-:Y:S01]  /*127c0*/  IADD3 R4, R2, 0x183, RZ ;  /* 0x0000018302047810 */ /* 0x000fe20007ffe0ff */
[----:B------:R-:W-:Y:S01]  /*127d0*/  @!P6 IMAD.IADD R12, R12, 0x1, -R56 ;  /* 0x000000010c0ce824 */ /* 0x000fe200078e0a38 */
[----:B------:R-:W-:Y:S01]  /*127e0*/  ISETP.GE.AND P6, PT, R3, RZ, PT ;  /* 0x000000ff0300720c */ /* 0x000fe20003fc6270 */
[----:B------:R-:W-:Y:S01]  /*127f0*/  @!P3 IMAD.MOV R8, RZ, RZ, -R8 ;  /* 0x000000ffff08b224 */ /* 0x000fe200078e0a08 */
[C---:B------:R-:W-:Y:S01]  /*12800*/  ISETP.GT.U32.AND P3, PT, R56.reuse, R9, PT ;  /* 0x000000093800720c */ /* 0x040fe20003f64070 */
[----:B------:R-:W-:Y:S01]  /*12810*/  IMAD R3, R56, R10, R16 ;  /* 0x0000000a38037224 */ /* 0x000fe200078e0210 */
[----:B------:R-:W-:Y:S01]  /*12820*/  IABS R16, R15 ;  /* 0x0000000f00107213 */ /* 0x000fe20000000000 */
[----:B------:R-:W-:Y:S01]  /*12830*/  @!P0 IMAD.IADD R6, R6, 0x1, -R56 ;  /* 0x0000000106068824 */ /* 0x000fe200078e0a38 */
[----:B------:R-:W-:Y:S01]  /*12840*/  IABS R14, R4 ;  /* 0x00000004000e7213 */ /* 0x000fe20000000000 */
[----:B------:R-:W-:Y:S01]  /*12850*/  VIADD R10, R2, 0x182 ;  /* 0x00000182020a7836 */ /* 0x000fe20000000000 */
[----:B------:R1:W-:Y:S01]  /*12860*/  STL [R1+0x2c0], R8 ;  /* 0x0002c00801007387 */ /* 0x0003e20000100800 */
[----:B------:R-:W-:Y:S01]  /*12870*/  IMAD.HI.U32 R18, R0, R16, RZ ;  /* 0x0000001000127227 */ /* 0x000fe200078e00ff */
[----:B------:R-:W-:-:S02]  /*12880*/  ISETP.GT.U32.AND P0, PT, R56, R6, PT ;  /* 0x000000063800720c */ /* 0x000fc40003f04070 */
[----:B------:R-:W-:Y:S01]  /*12890*/  IABS R17, R10 ;  /* 0x0000000a00117213 */ /* 0x000fe20000000000 */
[----:B------:R-:W-:Y:S01]  /*128a0*/  IMAD.MOV R18, RZ, RZ, -R18 ;  /* 0x000000ffff127224 */ /* 0x000fe200078e0a12 */
[----:B------:R-:W-:Y:S01]  /*128b0*/  IABS R13, R5 ;  /* 0x00000005000d7213 */ /* 0x000fe20000000000 */
[--C-:B------:R-:W-:Y:S01]  /*128c0*/  @!P3 IMAD.IADD R9, R9, 0x1, -R56.reuse ;  /* 0x000000010909b824 */ /* 0x100fe200078e0a38 */
[----:B------:R-:W-:Y:S01]  /*128d0*/  ISETP.GE.AND P3, PT, R11, RZ, PT ;  /* 0x000000ff0b00720c */ /* 0x000fe20003f66270 */
[----:B------:R-:W-:Y:S01]  /*128e0*/  @!P5 IMAD.IADD R7, R7, 0x1, -R56 ;  /* 0x000000010707d824 */ /* 0x000fe200078e0a38 */
[C---:B------:R-:W-:Y:S01]  /*128f0*/  ISETP.GT.U32.AND P5, PT, R56.reuse, R3, PT ;  /* 0x000000033800720c */ /* 0x040fe20003fa4070 */
[----:B------:R-:W-:Y:S02]  /*12900*/  IMAD R11, R56, R18, R16 ;  /* 0x00000012380b7224 */ /* 0x000fe400078e0210 */
[----:B------:R-:W-:-:S04]  /*12910*/  IMAD.HI.U32 R19, R0, R14, RZ ;  /* 0x0000000e00137227 */ /* 0x000fc800078e00ff */
[----:B------:R-:W-:Y:S01]  /*12920*/  @!P0 IMAD.IADD R6, R6, 0x1, -R56 ;  /* 0x0000000106068824 */ /* 0x000fe200078e0a38 */
[----:B------:R-:W-:Y:S01]  /*12930*/  ISETP.GT.U32.AND P0, PT, R56, R11, PT ;  /* 0x0000000b3800720c */ /* 0x000fe20003f04070 */
[----:B------:R-:W-:Y:S01]  /*12940*/  IMAD.MOV.U32 R20, RZ, RZ, R12 ;  /* 0x000000ffff147224 */ /* 0x000fe200078e000c */
[----:B------:R-:W-:Y:S01]  /*12950*/  IADD3 R19, -R19, RZ, RZ ;  /* 0x000000ff13137210 */ /* 0x000fe20007ffe1ff */
[----:B-1----:R-:W-:Y:S02]  /*12960*/  IMAD.MOV.U32 R8, RZ, RZ, R7 ;  /* 0x000000ffff087224 */ /* 0x002fe400078e0007 */
[----:B------:R-:W-:Y:S01]  /*12970*/  @!P5 IMAD.IADD R3, R3, 0x1, -R56 ;  /* 0x000000010303d824 */ /* 0x000fe200078e0a38 */
[----:B------:R-:W-:Y:S01]  /*12980*/  ISETP.GE.AND P5, PT, R15, RZ, PT ;  /* 0x000000ff0f00720c */ /* 0x000fe20003fa6270 */
[----:B------:R-:W-:-:S04]  /*12990*/  IMAD.HI.U32 R16, R0, R17, RZ ;  /* 0x0000001100107227 */ /* 0x000fc800078e00ff */
[C---:B------:R-:W-:Y:S02]  /*129a0*/  IMAD R14, R56.reuse, R19, R14 ;  /* 0x00000013380e7224 */ /* 0x040fe400078e020e */
[----:B------:R-:W-:Y:S01]  /*129b0*/  @!P0 IMAD.IADD R11, R11, 0x1, -R56 ;  /* 0x000000010b0b8824 */ /* 0x000fe200078e0a38 */
[C---:B------:R-:W-:Y:S01]  /*129c0*/  ISETP.GT.U32.AND P0, PT, R56.reuse, R3, PT ;  /* 0x000000033800720c */ /* 0x040fe20003f04070 */
[----:B------:R-:W-:Y:S02]  /*129d0*/  @!P4 IMAD.MOV R20, RZ, RZ, -R20 ;  /* 0x000000ffff14c224 */ /* 0x000fe400078e0a14 */
[----:B------:R-:W-:Y:S01]  /*129e0*/  @!P2 IMAD.MOV R8, RZ, RZ, -R8 ;  /* 0x000000ffff08a224 */ /* 0x000fe200078e0a08 */
[C---:B------:R-:W-:Y:S01]  /*129f0*/  ISETP.GT.U32.AND P4, PT, R56.reuse, R11, PT ;  /* 0x0000000b3800720c */ /* 0x040fe20003f84070 */
[----:B------:R-:W-:Y:S01]  /*12a00*/  IMAD.MOV R16, RZ, RZ, -R16 ;  /* 0x000000ffff107224 */ /* 0x000fe200078e0a10 */
[----:B------:R-:W-:Y:S01]  /*12a10*/  STL [R1+0x2bc], R20 ;  /* 0x0002bc1401007387 */ /* 0x000fe20000100800 */
[----:B------:R-:W-:Y:S01]  /*12a20*/  @!P1 IMAD.MOV R9, RZ, RZ, -R9 ;  /* 0x000000ffff099224 */ /* 0x000fe200078e0a09 */
[C---:B------:R-:W-:Y:S01]  /*12a30*/  ISETP.GT.U32.AND P1, PT, R56.reuse, R14, PT ;  /* 0x0000000e3800720c */ /* 0x040fe20003f24070 */
[----:B------:R-:W-:Y:S01]  /*12a40*/  IMAD R16, R56, R16, R17 ;  /* 0x0000001038107224 */ /* 0x000fe200078e0211 */
[----:B------:R1:W-:Y:S01]  /*12a50*/  STL [R1+0x2b8], R8 ;  /* 0x0002b80801007387 */ /* 0x0003e20000100800 */
[----:B------:R-:W-:-:S03]  /*12a60*/  IMAD.HI.U32 R18, R0, R13, RZ ;  /* 0x0000000d00127227 */ /* 0x000fc600078e00ff */
[----:B------:R-:W-:Y:S01]  /*12a70*/  ISETP.GT.U32.AND P2, PT, R56, R16, PT ;  /* 0x000000103800720c */ /* 0x000fe20003f44070 */
[C---:B------:R-:W-:Y:S01]  /*12a80*/  VIADD R15, R2.reuse, 0x185 ;  /* 0x00000185020f7836 */ /* 0x040fe20000000000 */
[----:B------:R-:W-:Y:S01]  /*12a90*/  STL [R1+0x2b4], R9 ;  /* 0x0002b40901007387 */ /* 0x000fe20000100800 */
[----:B------:R-:W-:Y:S02]  /*12aa0*/  IMAD.MOV R18, RZ, RZ, -R18 ;  /* 0x000000ffff127224 */ /* 0x000fe400078e0a12 */
[----:B------:R-:W-:Y:S01]  /*12ab0*/  VIADD R17, R2, 0x186 ;  /* 0x0000018602117836 */ /* 0x000fe20000000000 */
[----:B-1----:R-:W-:Y:S01]  /*12ac0*/  MOV R8, R6 ;  /* 0x0000000600087202 */ /* 0x002fe20000000f00 */
[----:B------:R-:W-:Y:S01]  /*12ad0*/  @!P0 IMAD.IADD R3, R3, 0x1, -R56 ;  /* 0x0000000103038824 */ /* 0x000fe200078e0a38 */
[----:B------:R-:W-:Y:S01]  /*12ae0*/  IABS R12, R15 ;  /* 0x0000000f000c7213 */ /* 0x000fe20000000000 */
[----:B------:R-:W-:Y:S01]  /*12af0*/  IMAD R13, R56, R18, R13 ;  /* 0x00000012380d7224 */ /* 0x000fe200078e020d */
[----:B------:R-:W-:Y:S01]  /*12b00*/  IABS R7, R17 ;  /* 0x0000001100077213 */ /* 0x000fe20000000000 */
[----:B------:R-:W-:Y:S01]  /*12b10*/  @!P6 IMAD.MOV R8, RZ, RZ, -R8 ;  /* 0x000000ffff08e224 */ /* 0x000fe200078e0a08 */
[----:B------:R-:W-:Y:S01]  /*12b20*/  ISETP.GE.AND P6, PT, R10, RZ, PT ;  /* 0x000000ff0a00720c */ /* 0x000fe20003fc6270 */
[--C-:B------:R-:W-:Y:S01]  /*12b30*/  @!P1 IMAD.IADD R14, R14, 0x1, -R56.reuse ;  /* 0x000000010e0e9824 */ /* 0x100fe200078e0a38 */
[----:B------:R-:W-:Y:S01]  /*12b40*/  ISETP.GT.U32.AND P0, PT, R56, R13, PT ;  /* 0x0000000d3800720c */ /* 0x000fe20003f04070 */
[----:B------:R-:W-:Y:S01]  /*12b50*/  IMAD.HI.U32 R6, R0, R12, RZ ;  /* 0x0000000c00067227 */ /* 0x000fe200078e00ff */
[----:B------:R1:W-:Y:S03]  /*12b60*/  STL [R1+0x2b0], R8 ;  /* 0x0002b00801007387 */ /* 0x0003e60000100800 */
[----:B------:R-:W-:Y:S01]  /*12b70*/  @!P4 IMAD.IADD R11, R11, 0x1, -R56 ;  /* 0x000000010b0bc824 */ /* 0x000fe200078e0a38 */
[----:B------:R-:W-:Y:S01]  /*12b80*/  ISETP.GE.AND P4, PT, R4, RZ, PT ;  /* 0x000000ff0400720c */ /* 0x000fe20003f86270 */
[----:B------:R-:W-:-:S04]  /*12b90*/  IMAD.HI.U32 R4, R0, R7, RZ ;  /* 0x0000000700047227 */ /* 0x000fc800078e00ff */
[----:B------:R-:W-:Y:S02]  /*12ba0*/  IMAD.MOV R6, RZ, RZ, -R6 ;  /* 0x000000ffff067224 */ /* 0x000fe400078e0a06 */
[----:B-1----:R-:W-:Y:S01]  /*12bb0*/  IMAD.MOV.U32 R8, RZ, RZ, R3 ;  /* 0x000000ffff087224 */ /* 0x002fe200078e0003 */
[----:B------:R-:W-:Y:S01]  /*12bc0*/  @!P0 IADD3 R13, R13, -R56, RZ ;  /* 0x800000380d0d8210 */ /* 0x000fe20007ffe0ff */
[----:B------:R-:W-:Y:S01]  /*12bd0*/  @!P2 IMAD.IADD R16, R16, 0x1, -R56 ;  /* 0x000000011010a824 */ /* 0x000fe200078e0a38 */
[----:B------:R-:W-:Y:S01]  /*12be0*/  ISETP.GE.AND P2, PT, R5, RZ, PT ;  /* 0x000000ff0500720c */ /* 0x000fe20003f46270 */
[----:B------:R-:W-:Y:S01]  /*12bf0*/  @!P3 IMAD.MOV R8, RZ, RZ, -R8 ;  /* 0x000000ffff08b224 */ /* 0x000fe200078e0a08 */
[C---:B------:R-:W-:Y:S01]  /*12c00*/  ISETP.GT.U32.AND P3, PT, R56.reuse, R14, PT ;  /* 0x0000000e3800720c */ /* 0x040fe20003f64070 */
[----:B------:R-:W-:Y:S01]  /*12c10*/  IMAD.MOV R4, RZ, RZ, -R4 ;  /* 0x000000ffff047224 */ /* 0x000fe200078e0a04 */
[C---:B------:R-:W-:Y:S01]  /*12c20*/  ISETP.GT.U32.AND P1, PT, R56.reuse, R16, PT ;  /* 0x000000103800720c */ /* 0x040fe20003f24070 */
[C---:B------:R-:W-:Y:S01]  /*12c30*/  IMAD R6, R56.reuse, R6, R12 ;  /* 0x0000000638067224 */ /* 0x040fe200078e020c */
[C---:B------:R-:W-:Y:S01]  /*12c40*/  ISETP.GT.U32.AND P0, PT, R56.reuse, R13, PT ;  /* 0x0000000d3800720c */ /* 0x040fe20003f04070 */
[----:B------:R-:W-:Y:S01]  /*12c50*/  IMAD.MOV.U32 R5, RZ, RZ, R11 ;  /* 0x000000ffff057224 */ /* 0x000fe200078e000b */
[----:B------:R1:W-:Y:S01]  /*12c60*/  STL [R1+0x2ac], R8 ;  /* 0x0002ac0801007387 */ /* 0x0003e20000100800 */
[----:B------:R-:W-:-:S02]  /*12c70*/  IMAD R3, R56, R4, R7 ;  /* 0x0000000438037224 */ /* 0x000fc400078e0207 */
[----:B------:R-:W-:Y:S01]  /*12c80*/  @!P5 IMAD.MOV R5, RZ, RZ, -R5 ;  /* 0x000000ffff05d224 */ /* 0x000fe200078e0a05 */
[----:B------:R-:W-:Y:S01]  /*12c90*/  ISETP.GT.U32.AND P5, PT, R56, R6, PT ;  /* 0x000000063800720c */ /* 0x000fe20003fa4070 */
[----:B------:R-:W-:Y:S02]  /*12ca0*/  VIADD R10, R2, 0x187 ;  /* 0x00000187020a7836 */ /* 0x000fe40000000000 */
[--C-:B------:R-:W-:Y:S01]  /*12cb0*/  @!P3 IMAD.IADD R14, R14, 0x1, -R56.reuse ;  /* 0x000000010e0eb824 */ /* 0x100fe200078e0a38 */
[----:B------:R-:W-:Y:S01]  /*12cc0*/  ISETP.GT.U32.AND P3, PT, R56, R3, PT ;  /* 0x000000033800720c */ /* 0x000fe20003f64070 */
[----:B------:R-:W-:Y:S01]  /*12cd0*/  VIADD R7, R2, 0x188 ;  /* 0x0000018802077836 */ /* 0x000fe20000000000 */
[----:B------:R-:W-:Y:S01]  /*12ce0*/  IABS R4, R10 ;  /* 0x0000000a00047213 */ /* 0x000fe20000000000 */
[----:B------:R-:W-:Y:S01]  /*12cf0*/  @!P1 IMAD.IADD R16, R16, 0x1, -R56 ;  /* 0x0000000110109824 */ /* 0x000fe200078e0a38 */
[----:B------:R2:W-:Y:S01]  /*12d00*/  STL [R1+0x2a8], R5 ;  /* 0x0002a80501007387 */ /* 0x0005e20000100800 */
[----:B------:R-:W-:Y:S01]  /*12d10*/  ISETP.GE.AND P1, PT, R15, RZ, PT ;  /* 0x000000ff0f00720c */ /* 0x000fe20003f26270 */
[----:B------:R-:W-:-:S02]  /*12d20*/  VIADD R9, R2, 0x189 ;  /* 0x0000018902097836 */ /* 0x000fc40000000000 */
[----:B------:R-:W-:Y:S01]  /*12d30*/  IMAD.HI.U32 R15, R0, R4, RZ ;  /* 0x00000004000f7227 */ /* 0x000fe200078e00ff */
[----:B------:R-:W-:Y:S02]  /*12d40*/  @!P5 IADD3 R6, R6, -R56, RZ ;  /* 0x800000380606d210 */ /* 0x000fe40007ffe0ff */
[----:B------:R-:W-:Y:S01]  /*12d50*/  ISETP.GE.AND P5, PT, R10, RZ, PT ;  /* 0x000000ff0a00720c */ /* 0x000fe20003fa6270 */
[----:B-1----:R-:W-:Y:S01]  /*12d60*/  IMAD.MOV.U32 R8, RZ, RZ, R16 ;  /* 0x000000ffff087224 */ /* 0x002fe200078e0010 */
[----:B------:R-:W-:Y:S01]  /*12d70*/  IABS R11, R9 ;  /* 0x00000009000b7213 */ /* 0x000fe20000000000 */
[----:B------:R-:W-:Y:S01]  /*12d80*/  IMAD.MOV R15, RZ, RZ, -R15 ;  /* 0x000000ffff0f7224 */ /* 0x000fe200078e0a0f */
[----:B--2---:R-:W-:Y:S01]  /*12d90*/  IABS R5, R7 ;  /* 0x0000000700057213 */ /* 0x004fe20000000000 */
[----:B------:R-:W-:Y:S01]  /*12da0*/  @!P3 IMAD.IADD R3, R3, 0x1, -R56 ;  /* 0x000000010303b824 */ /* 0x000fe200078e0a38 */
[----:B------:R-:W-:Y:S01]  /*12db0*/  ISETP.GT.U32.AND P3, PT, R56, R6, PT ;  /* 0x000000063800720c */ /* 0x000fe20003f64070 */
[----:B------:R-:W-:-:S02]  /*12dc0*/  @!P6 IMAD.MOV R8, RZ, RZ, -R8 ;  /* 0x000000ffff08e224 */ /* 0x000fc400078e0a08 */
[----:B------:R-:W-:Y:S01]  /*12dd0*/  IMAD.HI.U32 R12, R0, R5, RZ ;  /* 0x00000005000c7227 */ /* 0x000fe200078e00ff */
[C---:B------:R-:W-:Y:S02]  /*12de0*/  ISETP.GT.U32.AND P6, PT, R56.reuse, R3, PT ;  /* 0x000000033800720c */ /* 0x040fe40003fc4070 */
[----:B------:R1:W-:Y:S01]  /*12df0*/  STL [R1+0x2a4], R8 ;  /* 0x0002a40801007387 */ /* 0x0003e20000100800 */
[----:B------:R-:W-:Y:S01]  /*12e00*/  @!P0 IMAD.IADD R13, R13, 0x1, -R56 ;  /* 0x000000010d0d8824 */ /* 0x000fe200078e0a38 */
[----:B------:R-:W-:Y:S01]  /*12e10*/  ISETP.GE.AND P0, PT, R17, RZ, PT ;  /* 0x000000ff1100720c */ /* 0x000fe20003f06270 */
[----:B------:R-:W-:Y:S02]  /*12e20*/  IMAD.MOV R10, RZ, RZ, -R12 ;  /* 0x000000ffff0a7224 */ /* 0x000fe400078e0a0c */
[----:B------:R-:W-:Y:S02]  /*12e30*/  IMAD R4, R56, R15, R4 ;  /* 0x0000000f38047224 */ /* 0x000fe400078e0204 */
[----:B------:R-:W-:-:S02]  /*12e40*/  IMAD.MOV.U32 R12, RZ, RZ, R14 ;  /* 0x000000ffff0c7224 */ /* 0x000fc400078e000e */
[----:B------:R-:W-:Y:S02]  /*12e50*/  @!P3 IMAD.IADD R6, R6, 0x1, -R56 ;  /* 0x000000010606b824 */ /* 0x000fe400078e0a38 */
[----:B-1----:R-:W-:Y:S02]  /*12e60*/  IMAD.MOV.U32 R8, RZ, RZ, R13 ;  /* 0x000000ffff087224 */ /* 0x002fe400078e000d */
[----:B------:R-:W-:-:S04]  /*12e70*/  IMAD.HI.U32 R13, R0, R11, RZ ;  /* 0x0000000b000d7227 */ /* 0x000fc800078e00ff */
[----:B------:R-:W-:Y:S01]  /*12e80*/  @!P4 IMAD.MOV R12, RZ, RZ, -R12 ;  /* 0x000000ffff0cc224 */ /* 0x000fe200078e0a0c */
[C---:B------:R-:W-:Y:S01]  /*12e90*/  ISETP.GT.U32.AND P4, PT, R56.reuse, R4, PT ;  /* 0x000000043800720c */ /* 0x040fe20003f84070 */
[C---:B------:R-:W-:Y:S01]  /*12ea0*/  IMAD R5, R56.reuse, R10, R5 ;  /* 0x0000000a38057224 */ /* 0x040fe200078e0205 */
[----:B------:R-:W-:Y:S01]  /*12eb0*/  IADD3 R13, -R13, RZ, RZ ;  /* 0x000000ff0d0d7210 */ /* 0x000fe20007ffe1ff */
[----:B------:R-:W-:Y:S01]  /*12ec0*/  @!P2 IMAD.MOV R8, RZ, RZ, -R8 ;  /* 0x000000ffff08a224 */ /* 0x000fe200078e0a08 */
[----:B------:R1:W-:Y:S01]  /*12ed0*/  STL [R1+0x2a0], R12 ;  /* 0x0002a00c01007387 */ /* 0x0003e20000100800 */
[--C-:B------:R-:W-:Y:S01]  /*12ee0*/  @!P6 IMAD.IADD R3, R3, 0x1, -R56.reuse ;  /* 0x000000010303e824 */ /* 0x100fe200078e0a38 */
[C---:B------:R-:W-:Y:S01]  /*12ef0*/  ISETP.GT.U32.AND P3, PT, R56.reuse, R5, PT ;  /* 0x000000053800720c */ /* 0x040fe20003f64070 */
[----:B------:R-:W-:Y:S01]  /*12f00*/  IMAD R13, R56, R13, R11 ;  /* 0x0000000d380d7224 */ /* 0x000fe200078e020b */
[----:B------:R2:W-:Y:S01]  /*12f10*/  STL [R1+0x29c], R8 ;  /* 0x00029c0801007387 */ /* 0x0005e20000100800 */
[C---:B------:R-:W-:Y:S01]  /*12f20*/  VIADD R10, R2.reuse, 0x18a ;  /* 0x0000018a020a7836 */ /* 0x040fe20000000000 */
[----:B------:R-:W-:Y:S01]  /*12f30*/  ISETP.GE.AND P2, PT, R7, RZ, PT ;  /* 0x000000ff0700720c */ /* 0x000fe20003f46270 */
[----:B------:R-:W-:Y:S01]  /*12f40*/  VIADD R7, R2, 0x18c ;  /* 0x0000018c02077836 */ /* 0x000fe20000000000 */
[----:B------:R-:W-:Y:S01]  /*12f50*/  ISETP.GE.AND P6, PT, R9, RZ, PT ;  /* 0x000000ff0900720c */ /* 0x000fe20003fc6270 */
[----:B------:R-:W-:Y:S01]  /*12f60*/  @!P4 IMAD.IADD R4, R4, 0x1, -R56 ;  /* 0x000000010404c824 */ /* 0x000fe200078e0a38 */
[----:B------:R-:W-:Y:S01]  /*12f70*/  IABS R19, R10 ;  /* 0x0000000a00137213 */ /* 0x000fe20000000000 */
[----:B-1----:R-:W-:Y:S01]  /*12f80*/  IMAD.MOV.U32 R12, RZ, RZ, R6 ;  /* 0x000000ffff0c7224 */ /* 0x002fe200078e0006 */
[----:B------:R-:W-:Y:S01]  /*12f90*/  IABS R11, R7 ;  /* 0x00000007000b7213 */ /* 0x000fe20000000000 */
[----:B------:R-:W-:Y:S01]  /*12fa0*/  VIADD R9, R2, 0x18b ;  /* 0x0000018b02097836 */ /* 0x000fe20000000000 */
[C---:B------:R-:W-:Y:S01]  /*12fb0*/  ISETP.GT.U32.AND P4, PT, R56.reuse, R4, PT ;  /* 0x000000043800720c */ /* 0x040fe20003f84070 */
[----:B------:R-:W-:Y:S01]  /*12fc0*/  @!P1 IMAD.MOV R12, RZ, RZ, -R12 ;  /* 0x000000ffff0c9224 */ /* 0x000fe200078e0a0c */
[C---:B------:R-:W-:Y:S01]  /*12fd0*/  ISETP.GT.U32.AND P1, PT, R56.reuse, R13, PT ;  /* 0x0000000d3800720c */ /* 0x040fe20003f24070 */
[----:B------:R-:W-:Y:S01]  /*12fe0*/  @!P3 IMAD.IADD R5, R5, 0x1, -R56 ;  /* 0x000000010505b824 */ /* 0x000fe200078e0a38 */
[----:B--2---:R-:W-:Y:S01]  /*12ff0*/  MOV R8, R3 ;  /* 0x0000000300087202 */ /* 0x004fe20000000f00 */
[----:B------:R-:W-:Y:S01]  /*13000*/  IMAD.MOV.U32 R6, RZ, RZ, R11 ;  /* 0x000000ffff067224 */ /* 0x000fe200078e000b */
[----:B------:R-:W-:Y:S01]  /*13010*/  IABS R20, R9 ;  /* 0x0000000900147213 */ /* 0x000fe20000000000 */
[----:B------:R1:W-:Y:S01]  /*13020*/  STL [R1+0x298], R12 ;  /* 0x0002980c01007387 */ /* 0x0003e20000100800 */
[----:B------:R-:W-:Y:S01]  /*13030*/  ISETP.GT.U32.AND P3, PT, R56, R5, PT ;  /* 0x000000053800720c */ /* 0x000fe20003f64070 */
[----:B------:R-:W-:Y:S01]  /*13040*/  @!P0 IMAD.MOV R8, RZ, RZ, -R8 ;  /* 0x000000ffff088224 */ /* 0x000fe200078e0a08 */
[----:B------:R-:W-:Y:S01]  /*13050*/  ISETP.GE.AND P0, PT, R10, RZ, PT ;  /* 0x000000ff0a00720c */ /* 0x000fe20003f06270 */
[----:B------:R-:W-:-:S03]  /*13060*/  IMAD.HI.U32 R10, R0, R19, RZ ;  /* 0x00000013000a7227 */ /* 0x000fc600078e00ff */
[----:B------:R2:W-:Y:S01]  /*13070*/  STL [R1+0x294], R8 ;  /* 0x0002940801007387 */ /* 0x0005e20000100800 */
[--C-:B------:R-:W-:Y:S02]  /*13080*/  @!P1 IMAD.IADD R13, R13, 0x1, -R56.reuse ;  /* 0x000000010d0d9824 */ /* 0x100fe400078e0a38 */
[----:B------:R-:W-:Y:S01]  /*13090*/  @!P4 IMAD.IADD R4, R4, 0x1, -R56 ;  /* 0x000000010404c824 */ /* 0x000fe200078e0a38 */
[----:B------:R-:W-:Y:S01]  /*130a0*/  ISETP.GE.AND P4, PT, R9, RZ, PT ;  /* 0x000000ff0900720c */ /* 0x000fe20003f86270 */
[----:B------:R-:W-:Y:S01]  /*130b0*/  IMAD.MOV R10, RZ, RZ, -R10 ;  /* 0x000000ffff0a7224 */ /* 0x000fe200078e0a0a */
[----:B------:R-:W-:Y:S01]  /*130c0*/  ISETP.GT.U32.AND P1, PT, R56, R13, PT ;  /* 0x0000000d3800720c */ /* 0x000fe20003f24070 */
[----:B------:R-:W-:-:S04]  /*130d0*/  IMAD.HI.U32 R11, R0, R20, RZ ;  /* 0x00000014000b7227 */ /* 0x000fc800078e00ff */
[----:B------:R-:W-:Y:S01]  /*130e0*/  IMAD R19, R56, R10, R19 ;  /* 0x0000000a38137224 */ /* 0x000fe200078e0213 */
[----:B------:R-:W-:Y:S01]  /*130f0*/  IADD3 R10, R2, 0x18d, RZ ;  /* 0x0000018d020a7810 */ /* 0x000fe20007ffe0ff */
[----:B-1----:R-:W-:Y:S02]  /*13100*/  IMAD.MOV.U32 R12, RZ, RZ, R4 ;  /* 0x000000ffff0c7224 */ /* 0x002fe400078e0004 */
[----:B------:R-:W-:Y:S02]  /*13110*/  IMAD.MOV R9, RZ, RZ, -R11 ;  /* 0x000000ffff097224 */ /* 0x000fe400078e0a0b */
[----:B------:R-:W-:Y:S01]  /*13120*/  @!P5 IMAD.MOV R12, RZ, RZ, -R12 ;  /* 0x000000ffff0cd224 */ /* 0x000fe200078e0a0c */
[C---:B------:R-:W-:Y:S01]  /*13130*/  ISETP.GT.U32.AND P5, PT, R56.reuse, R19, PT ;  /* 0x000000133800720c */ /* 0x040fe20003fa4070 */
[C---:B------:R-:W-:Y:S02]  /*13140*/  IMAD R20, R56.reuse, R9, R20 ;  /* 0x0000000938147224 */ /* 0x040fe400078e0214 */
[--C-:B------:R-:W-:Y:S01]  /*13150*/  @!P1 IMAD.IADD R13, R13, 0x1, -R56.reuse ;  /* 0x000000010d0d9824 */ /* 0x100fe200078e0a38 */
[----:B------:R-:W-:Y:S01]  /*13160*/  STL [R1+0x290], R12 ;  /* 0x0002900c01007387 */ /* 0x000fe20000100800 */
[----:B------:R-:W-:Y:S01]  /*13170*/  @!P3 IMAD.IADD R5, R5, 0x1, -R56 ;  /* 0x000000010505b824 */ /* 0x000fe200078e0a38 */
[----:B------:R-:W-:Y:S01]  /*13180*/  ISETP.GT.U32.AND P1, PT, R56, R20, PT ;  /* 0x000000143800720c */ /* 0x000fe20003f24070 */
[----:B------:R-:W-:Y:S01]  /*13190*/  IMAD.HI.U32 R3, R0, R6, RZ ;  /* 0x0000000600037227 */ /* 0x000fe200078e00ff */
[----:B------:R-:W-:-:S03]  /*131a0*/  ISETP.GE.AND P3, PT, R7, RZ, PT ;  /* 0x000000ff0700720c */ /* 0x000fc60003f66270 */
[----:B--2---:R-:W-:Y:S02]  /*131b0*/  IMAD.MOV.U32 R8, RZ, RZ, R5 ;  /* 0x000000ffff087224 */ /* 0x004fe400078e0005 */
[----:B------:R-:W-:Y:S02]  /*131c0*/  @!P5 IMAD.IADD R19, R19, 0x1, -R56 ;  /* 0x000000011313d824 */ /* 0x000fe400078e0a38 */
[----:B------:R-:W-:Y:S01]  /*131d0*/  @!P2 IMAD.MOV R8, RZ, RZ, -R8 ;  /* 0x000000ffff08a224 */ /* 0x000fe200078e0a08 */
[----:B------:R-:W-:Y:S01]  /*131e0*/  ISETP.GE.AND P2, PT, R10, RZ, PT ;  /* 0x000000ff0a00720c */ /* 0x000fe20003f46270 */
[----:B------:R-:W-:Y:S01]  /*131f0*/  IMAD.MOV R3, RZ, RZ, -R3 ;  /* 0x000000ffff037224 */ /* 0x000fe200078e0a03 */
[----:B------:R-:W-:Y:S01]  /*13200*/  IABS R10, R10 ;  /* 0x0000000a000a7213 */ /* 0x000fe20000000000 */
[----:B------:R-:W-:Y:S01]  /*13210*/  VIADD R4, R2, 0x18e ;  /* 0x0000018e02047836 */ /* 0x000fe20000000000 */
[----:B------:R-:W-:Y:S01]  /*13220*/  ISETP.GT.U32.AND P5, PT, R56, R19, PT ;  /* 0x000000133800720c */ /* 0x000fe20003fa4070 */
[----:B------:R1:W-:Y:S01]  /*13230*/  STL [R1+0x28c], R8 ;  /* 0x00028c0801007387 */ /* 0x0003e20000100800 */
[----:B------:R-:W-:-:S02]  /*13240*/  @!P1 IMAD.IADD R20, R20, 0x1, -R56 ;  /* 0x0000000114149824 */ /* 0x000fc400078e0a38 */
[----:B------:R-:W-:Y:S01]  /*13250*/  IMAD R3, R56, R3, R6 ;  /* 0x0000000338037224 */ /* 0x000fe200078e0206 */
[----:B------:R-:W-:Y:S01]  /*13260*/  IABS R5, R4 ;  /* 0x0000000400057213 */ /* 0x000fe20000000000 */
[----:B------:R-:W-:Y:S01]  /*13270*/  IMAD.HI.U32 R11, R0, R10, RZ ;  /* 0x0000000a000b7227 */ /* 0x000fe200078e00ff */
[----:B------:R-:W-:-:S03]  /*13280*/  ISETP.GT.U32.AND P1, PT, R56, R20, PT ;  /* 0x000000143800720c */ /* 0x000fc60003f24070 */
[----:B------:R-:W-:Y:S01]  /*13290*/  IMAD.HI.U32 R9, R0, R5, RZ ;  /* 0x0000000500097227 */ /* 0x000fe200078e00ff */
[----:B------:R-:W-:-:S03]  /*132a0*/  IADD3 R11, -R11, RZ, RZ ;  /* 0x000000ff0b0b7210 */ /* 0x000fc60007ffe1ff */
[----:B-1----:R-:W-:Y:S02]  /*132b0*/  IMAD.MOV.U32 R8, RZ, RZ, R13 ;  /* 0x000000ffff087224 */ /* 0x002fe400078e000d */
[----:B------:R-:W-:Y:S02]  /*132c0*/  IMAD.MOV R9, RZ, RZ, -R9 ;  /* 0x000000ffff097224 */ /* 0x000fe400078e0a09 */
[----:B------:R-:W-:Y:S01]  /*132d0*/  @!P6 IMAD.MOV R8, RZ, RZ, -R8 ;  /* 0x000000ffff08e224 */ /* 0x000fe200078e0a08 */
[----:B------:R-:W-:Y:S01]  /*132e0*/  ISETP.GT.U32.AND P6, PT, R56, R3, PT ;  /* 0x000000033800720c */ /* 0x000fe20003fc4070 */
[----:B------:R-:W-:Y:S01]  /*132f0*/  @!P5 IMAD.IADD R19, R19, 0x1, -R56 ;  /* 0x000000011313d824 */ /* 0x000fe200078e0a38 */
[----:B------:R-:W-:Y:S01]  /*13300*/  ISETP.GE.AND P5, PT, R4, RZ, PT ;  /* 0x000000ff0400720c */ /* 0x000fe20003fa6270 */
[C---:B------:R-:W-:Y:S01]  /*13310*/  IMAD R4, R56.reuse, R11, R10 ;  /* 0x0000000b38047224 */ /* 0x040fe200078e020a */
[----:B------:R1:W-:Y:S01]  /*13320*/  STL [R1+0x288], R8 ;  /* 0x0002880801007387 */ /* 0x0003e20000100800 */
[----:B------:R-:W-:-:S02]  /*13330*/  IMAD R5, R56, R9, R5 ;  /* 0x0000000938057224 */ /* 0x000fc400078e0205 */
[--C-:B------:R-:W-:Y:S01]  /*13340*/  @!P1 IMAD.IADD R20, R20, 0x1, -R56.reuse ;  /* 0x0000000114149824 */ /* 0x100fe200078e0a38 */
[----:B------:R-:W-:Y:S01]  /*13350*/  ISETP.GT.U32.AND P1, PT, R56, R4, PT ;  /* 0x000000043800720c */ /* 0x000fe20003f24070 */
[C---:B------:R-:W-:Y:S02]  /*13360*/  VIADD R16, R2.reuse, 0x18f ;  /* 0x0000018f02107836 */ /* 0x040fe40000000000 */
[----:B------:R-:W-:Y:S02]  /*13370*/  VIADD R14, R2, 0x190 ;  /* 0x00000190020e7836 */ /* 0x000fe40000000000 */
[--C-:B------:R-:W-:Y:S01]  /*13380*/  @!P6 IMAD.IADD R3, R3, 0x1, -R56.reuse ;  /* 0x000000010303e824 */ /* 0x100fe200078e0a38 */
[----:B------:R-:W-:Y:S01]  /*13390*/  ISETP.GT.U32.AND P6, PT, R56, R5, PT ;  /* 0x000000053800720c */ /* 0x000fe20003fc4070 */
[C---:B------:R-:W-:Y:S01]  /*133a0*/  VIADD R9, R2.reuse, 0x191 ;  /* 0x0000019102097836 */ /* 0x040fe20000000000 */
[----:B------:R-:W-:Y:S01]  /*133b0*/  IABS R12, R16 ;  /* 0x00000010000c7213 */ /* 0x000fe20000000000 */
[----:B------:R-:W-:Y:S01]  /*133c0*/  VIADD R10, R2, 0x192 ;  /* 0x00000192020a7836 */ /* 0x000fe20000000000 */
[----:B------:R-:W-:Y:S01]  /*133d0*/  IABS R15, R14 ;  /* 0x0000000e000f7213 */ /* 0x000fe20000000000 */
[----:B-1----:R-:W-:Y:S01]  /*133e0*/  IMAD.MOV.U32 R8, RZ, RZ, R19 ;  /* 0x000000ffff087224 */ /* 0x002fe200078e0013 */
[----:B------:R-:W-:Y:S01]  /*133f0*/  IABS R13, R9 ;  /* 0x00000009000d7213 */ /* 0x000fe20000000000 */
[----:B------:R-:W-:Y:S01]  /*13400*/  @!P1 IMAD.IADD R4, R4, 0x1, -R56 ;  /* 0x0000000104049824 */ /* 0x000fe200078e0a38 */
[----:B------:R-:W-:Y:S01]  /*13410*/  IABS R17, R10 ;  /* 0x0000000a00117213 */ /* 0x000fe20000000000 */
[----:B------:R-:W-:Y:S01]  /*13420*/  IMAD.HI.U32 R7, R0, R12, RZ ;  /* 0x0000000c00077227 */ /* 0x000fe200078e00ff */
[----:B------:R-:W-:-:S03]  /*13430*/  ISETP.GT.U32.AND P1, PT, R56, R3, PT ;  /* 0x000000033800720c */ /* 0x000fc60003f24070 */
[----:B------:R-:W-:Y:S01]  /*13440*/  @!P6 IMAD.IADD R5, R5, 0x1, -R56 ;  /* 0x000000010505e824 */ /* 0x000fe200078e0a38 */
[----:B------:R-:W-:Y:S01]  /*13450*/  ISETP.GT.U32.AND P6, PT, R56, R4, PT ;  /* 0x000000043800720c */ /* 0x000fe20003fc4070 */
[----:B------:R-:W-:-:S04]  /*13460*/  IMAD.HI.U32 R6, R0, R15, RZ ;  /* 0x0000000f00067227 */ /* 0x000fc800078e00ff */
[----:B------:R-:W-:Y:S01]  /*13470*/  @!P0 IMAD.MOV R8, RZ, RZ, -R8 ;  /* 0x000000ffff088224 */ /* 0x000fe200078e0a08 */
[----:B------:R-:W-:Y:S01]  /*13480*/  ISETP.GT.U32.AND P0, PT, R56, R5, PT ;  /* 0x000000053800720c */ /* 0x000fe20003f04070 */
[----:B------:R-:W-:Y:S02]  /*13490*/  IMAD.MOV R7, RZ, RZ, -R7 ;  /* 0x000000ffff077224 */ /* 0x000fe400078e0a07 */
[C---:B------:R-:W-:Y:S01]  /*134a0*/  IMAD.HI.U32 R21, R0.reuse, R13, RZ ;  /* 0x0000000d00157227 */ /* 0x040fe200078e00ff */
[----:B------:R1:W-:Y:S03]  /*134b0*/  STL [R1+0x284], R8 ;  /* 0x0002840801007387 */ /* 0x0003e60000100800 */
[----:B------:R-:W-:Y:S02]  /*134c0*/  IMAD.MOV R6, RZ, RZ, -R6 ;  /* 0x000000ffff067224 */ /* 0x000fe400078e0a06 */
[----:B------:R-:W-:-:S04]  /*134d0*/  IMAD.HI.U32 R19, R0, R17, RZ ;  /* 0x0000001100137227 */ /* 0x000fc800078e00ff */
[C---:B------:R-:W-:Y:S02]  /*134e0*/  IMAD R12, R56.reuse, R7, R12 ;  /* 0x00000007380c7224 */ /* 0x040fe400078e020c */
[----:B-1----:R-:W-:Y:S02]  /*134f0*/  IMAD.MOV.U32 R8, RZ, RZ, R20 ;  /* 0x000000ffff087224 */ /* 0x002fe400078e0014 */
[----:B------:R-:W-:Y:S02]  /*13500*/  IMAD.MOV R21, RZ, RZ, -R21 ;  /* 0x000000ffff157224 */ /* 0x000fe400078e0a15 */
[----:B------:R-:W-:Y:S01]  /*13510*/  IMAD R15, R56, R6, R15 ;  /* 0x00000006380f7224 */ /* 0x000fe200078e020f */
[----:B------:R-:W-:Y:S01]  /*13520*/  @!P4 IADD3 R8, -R8, RZ, RZ ;  /* 0x000000ff0808c210 */ /* 0x000fe20007ffe1ff */
[----:B------:R-:W-:Y:S01]  /*13530*/  IMAD.MOV R19, RZ, RZ, -R19 ;  /* 0x000000ffff137224 */ /* 0x000fe200078e0a13 */
[C---:B------:R-:W-:Y:S01]  /*13540*/  ISETP.GT.U32.AND P4, PT, R56.reuse, R12, PT ;  /* 0x0000000c3800720c */ /* 0x040fe20003f84070 */
[----:B------:R-:W-:Y:S01]  /*13550*/  IMAD R13, R56, R21, R13 ;  /* 0x00000015380d7224 */ /* 0x000fe200078e020d */
[----:B------:R-:W-:Y:S01]  /*13560*/  IADD3 R6, R2, 0x193, RZ ;  /* 0x0000019302067810 */ /* 0x000fe20007ffe0ff */
[--C-:B------:R-:W-:Y:S01]  /*13570*/  @!P1 IMAD.IADD R3, R3, 0x1, -R56.reuse ;  /* 0x0000000103039824 */ /* 0x100fe200078e0a38 */
[C---:B------:R-:W-:Y:S01]  /*13580*/  ISETP.GT.U32.AND P1, PT, R56.reuse, R15, PT ;  /* 0x0000000f3800720c */ /* 0x040fe20003f24070 */
[----:B------:R-:W-:Y:S01]  /*13590*/  IMAD R17, R56, R19, R17 ;  /* 0x0000001338117224 */ /* 0x000fe200078e0211 */
[----:B------:R-:W-:Y:S01]  /*135a0*/  IABS R18, R6 ;  /* 0x0000000600127213 */ /* 0x000fe20000000000 */
[--C-:B------:R-:W-:Y:S01]  /*135b0*/  @!P6 IMAD.IADD R4, R4, 0x1, -R56.reuse ;  /* 0x000000010404e824 */ /* 0x100fe200078e0a38 */
[C---:B------:R-:W-:Y:S01]  /*135c0*/  ISETP.GT.U32.AND P6, PT, R56.reuse, R13, PT ;  /* 0x0000000d3800720c */ /* 0x040fe20003fc4070 */
[--C-:B------:R-:W-:Y:S01]  /*135d0*/  @!P0 IMAD.IADD R5, R5, 0x1, -R56.reuse ;  /* 0x0000000105058824 */ /* 0x100fe200078e0a38 */
[----:B------:R-:W-:Y:S01]  /*135e0*/  ISETP.GT.U32.AND P0, PT, R56, R17, PT ;  /* 0x000000113800720c */ /* 0x000fe20003f04070 */
[----:B------:R-:W-:Y:S01]  /*135f0*/  VIADD R7, R2, 0x194 ;  /* 0x0000019402077836 */ /* 0x000fe20000000000 */
[----:B------:R1:W-:Y:S01]  /*13600*/  STL [R1+0x280], R8 ;  /* 0x0002800801007387 */ /* 0x0003e20000100800 */
[----:B------:R-:W-:Y:S01]  /*13610*/  @!P4 IMAD.IADD R12, R12, 0x1, -R56 ;  /* 0x000000010c0cc824 */ /* 0x000fe200078e0a38 */
[----:B------:R-:W-:Y:S01]  /*13620*/  ISETP.GE.AND P4, PT, R16, RZ, PT ;  /* 0x000000ff1000720c */ /* 0x000fe20003f86270 */
[----:B------:R-:W-:Y:S01]  /*13630*/  IMAD.HI.U32 R20, R0, R18, RZ ;  /* 0x0000001200147227 */ /* 0x000fe200078e00ff */
[----:B------:R-:W-:-:S03]  /*13640*/  IABS R11, R7 ;  /* 0x00000007000b7213 */ /* 0x000fc60000000000 */
[--C-:B------:R-:W-:Y:S01]  /*13650*/  @!P1 IMAD.IADD R15, R15, 0x1, -R56.reuse ;  /* 0x000000010f0f9824 */ /* 0x100fe200078e0a38 */
[----:B------:R-:W-:Y:S01]  /*13660*/  ISETP.GE.AND P1, PT, R14, RZ, PT ;  /* 0x000000ff0e00720c */ /* 0x000fe20003f26270 */
[----:B------:R-:W-:Y:S01]  /*13670*/  IMAD.MOV.U32 R22, RZ, RZ, R3 ;  /* 0x000000ffff167224 */ /* 0x000fe200078e0003 */
[----:B------:R-:W-:Y:S01]  /*13680*/  @!P6 IADD3 R13, R13, -R56, RZ ;  /* 0x800000380d0de210 */ /* 0x000fe20007ffe0ff */
[----:B------:R-:W-:Y:S01]  /*13690*/  @!P0 IMAD.IADD R17, R17, 0x1, -R56 ;  /* 0x0000000111118824 */ /* 0x000fe200078e0a38 */
[C---:B------:R-:W-:Y:S01]  /*136a0*/  ISETP.GT.U32.AND P6, PT, R56.reuse, R12, PT ;  /* 0x0000000c3800720c */ /* 0x040fe20003fc4070 */
[----:B-1----:R-:W-:Y:S01]  /*136b0*/  IMAD.MOV.U32 R8, RZ, RZ, R4 ;  /* 0x000000ffff087224 */ /* 0x002fe200078e0004 */
[----:B------:R-:W-:Y:S01]  /*136c0*/  ISETP.GT.U32.AND P0, PT, R56, R15, PT ;  /* 0x0000000f3800720c */ /* 0x000fe20003f04070 */
[----:B------:R-:W-:-:S04]  /*136d0*/  IMAD.HI.U32 R21, R0, R11, RZ ;  /* 0x0000000b00157227 */ /* 0x000fc800078e00ff */
[----:B------:R-:W-:Y:S02]  /*136e0*/  IMAD.MOV R20, RZ, RZ, -R20 ;  /* 0x000000ffff147224 */ /* 0x000fe400078e0a14 */
[----:B------:R-:W-:Y:S01]  /*136f0*/  @!P3 IMAD.MOV R22, RZ, RZ, -R22 ;  /* 0x000000ffff16b224 */ /* 0x000fe200078e0a16 */
[C---:B------:R-:W-:Y:S01]  /*13700*/  ISETP.GT.U32.AND P3, PT, R56.reuse, R13, PT ;  /* 0x0000000d3800720c */ /* 0x040fe20003f64070 */
[----:B------:R-:W-:Y:S01]  /*13710*/  @!P2 IMAD.MOV R8, RZ, RZ, -R8 ;  /* 0x000000ffff08a224 */ /* 0x000fe200078e0a08 */
[----:B------:R-:W-:Y:S01]  /*13720*/  ISETP.GT.U32.AND P2, PT, R56, R17, PT ;  /* 0x000000113800720c */ /* 0x000fe20003f44070 */
[----:B------:R-:W-:Y:S01]  /*13730*/  IMAD.MOV R21, RZ, RZ, -R21 ;  /* 0x000000ffff157224 */ /* 0x000fe200078e0a15 */
[----:B------:R-:W-:Y:S01]  /*13740*/  STL [R1+0x278], R22 ;  /* 0x0002781601007387 */ /* 0x000fe20000100800 */
[----:B------:R-:W-:Y:S02]  /*13750*/  VIADD R16, R2, 0x195 ;  /* 0x0000019502107836 */ /* 0x000fe40000000000 */
[C---:B------:R-:W-:Y:S01]  /*13760*/  IMAD R18, R56.reuse, R20, R18 ;  /* 0x0000001438127224 */ /* 0x040fe200078e0212 */
[----:B------:R1:W-:Y:S01]  /*13770*/  STL [R1+0x274], R8 ;  /* 0x0002740801007387 */ /* 0x0003e20000100800 */
[----:B------:R-:W-:Y:S01]  /*13780*/  IMAD R11, R56, R21, R11 ;  /* 0x00000015380b7224 */ /* 0x000fe200078e020b */
[----:B------:R-:W-:Y:S01]  /*13790*/  IABS R4, R16 ;  /* 0x0000001000047213 */ /* 0x000fe20000000000 */
[----:B------:R-:W-:Y:S01]  /*137a0*/  @!P6 IMAD.IADD R12, R12, 0x1, -R56 ;  /* 0x000000010c0ce824 */ /* 0x000fe200078e0a38 */
[----:B------:R-:W-:Y:S01]  /*137b0*/  ISETP.GE.AND P6, PT, R9, RZ, PT ;  /* 0x000000ff0900720c */ /* 0x000fe20003fc6270 */
[----:B------:R-:W-:-:S02]  /*137c0*/  VIADD R14, R2, 0x196 ;  /* 0x00000196020e7836 */ /* 0x000fc40000000000 */
[----:B------:R-:W-:Y:S01]  /*137d0*/  @!P0 IMAD.IADD R15, R15, 0x1, -R56 ;  /* 0x000000010f0f8824 */ /* 0x000fe200078e0a38 */
[C---:B------:R-:W-:Y:S01]  /*137e0*/  ISETP.GT.U32.AND P0, PT, R56.reuse, R11, PT ;  /* 0x0000000b3800720c */ /* 0x040fe20003f04070 */
[----:B------:R-:W-:Y:S01]  /*137f0*/  @!P5 IMAD.MOV R5, RZ, RZ, -R5 ;  /* 0x000000ffff05d224 */ /* 0x000fe200078e0a05 */
[----:B------:R-:W-:Y:S01]  /*13800*/  ISETP.GT.U32.AND P5, PT, R56, R18, PT ;  /* 0x000000123800720c */ /* 0x000fe20003fa4070 */
[----:B------:R-:W-:Y:S01]  /*13810*/  IMAD.MOV.U32 R19, RZ, RZ, R12 ;  /* 0x000000ffff137224 */ /* 0x000fe200078e000c */
[----:B------:R-:W-:Y:S01]  /*13820*/  IABS R3, R14 ;  /* 0x0000000e00037213 */ /* 0x000fe20000000000 */
[----:B-1----:R-:W-:Y:S01]  /*13830*/  IMAD.MOV.U32 R8, RZ, RZ, R15 ;  /* 0x000000ffff087224 */ /* 0x002fe200078e000f */
[----:B------:R-:W-:Y:S01]  /*13840*/  @!P2 IADD3 R17, R17, -R56, RZ ;  /* 0x800000381111a210 */ /* 0x000fe20007ffe0ff */
[----:B------:R-:W-:Y:S01]  /*13850*/  IMAD.HI.U32 R9, R0, R4, RZ ;  /* 0x0000000400097227 */ /* 0x000fe200078e00ff */
[----:B------:R1:W-:Y:S01]  /*13860*/  STL [R1+0x270], R5 ;  /* 0x0002700501007387 */ /* 0x0003e20000100800 */
[----:B------:R-:W-:-:S02]  /*13870*/  ISETP.GE.AND P2, PT, R6, RZ, PT ;  /* 0x000000ff0600720c */ /* 0x000fc40003f46270 */
[----:B------:R-:W-:Y:S01]  /*13880*/  @!P4 IMAD.MOV R19, RZ, RZ, -R19 ;  /* 0x000000ffff13c224 */ /* 0x000fe200078e0a13 */
[----:B------:R-:W-:Y:S01]  /*13890*/  ISETP.GE.AND P4, PT, R16, RZ, PT ;  /* 0x000000ff1000720c */ /* 0x000fe20003f86270 */
[----:B------:R-:W-:Y:S01]  /*138a0*/  @!P3 IMAD.IADD R13, R13, 0x1, -R56 ;  /* 0x000000010d0db824 */ /* 0x000fe200078e0a38 */
[----:B------:R-:W-:Y:S01]  /*138b0*/  ISETP.GE.AND P3, PT, R10, RZ, PT ;  /* 0x000000ff0a00720c */ /* 0x000fe20003f66270 */
[----:B------:R-:W-:Y:S01]  /*138c0*/  @!P1 IMAD.MOV R8, RZ, RZ, -R8 ;  /* 0x000000ffff089224 */ /* 0x000fe200078e0a08 */
[----:B------:R-:W-:Y:S01]  /*138d0*/  STL [R1+0x268], R19 ;  /* 0x0002681301007387 */ /* 0x000fe20000100800 */
[----:B------:R-:W-:Y:S02]  /*138e0*/  IMAD.MOV R6, RZ, RZ, -R9 ;  /* 0x000000ffff067224 */ /* 0x000fe400078e0a09 */
[----:B-1----:R-:W-:Y:S01]  /*138f0*/  IMAD.HI.U32 R5, R0, R3, RZ ;  /* 0x0000000300057227 */ /* 0x002fe200078e00ff */
[----:B------:R1:W-:Y:S03]  /*13900*/  STL [R1+0x264], R8 ;  /* 0x0002640801007387 */ /* 0x0003e60000100800 */
[----:B------:R-:W-:-:S02]  /*13910*/  IMAD.MOV R5, RZ, RZ, -R5 ;  /* 0x000000ffff057224 */ /* 0x000fc400078e0a05 */
[----:B------:R-:W-:Y:S02]  /*13920*/  IMAD R6, R56, R6, R4 ;  /* 0x0000000638067224 */ /* 0x000fe400078e0204 */
[--C-:B------:R-:W-:Y:S01]  /*13930*/  @!P5 IMAD.IADD R18, R18, 0x1, -R56.reuse ;  /* 0x000000011212d824 */ /* 0x100fe200078e0a38 */
[----:B------:R-:W-:Y:S01]  /*13940*/  ISETP.GE.AND P5, PT, R7, RZ, PT ;  /* 0x000000ff0700720c */ /* 0x000fe20003fa6270 */
[----:B------:R-:W-:Y:S01]  /*13950*/  @!P0 IMAD.IADD R11, R11, 0x1, -R56 ;  /* 0x000000010b0b8824 */ /* 0x000fe200078e0a38 */
[----:B------:R-:W-:Y:S01]  /*13960*/  MOV R7, R17 ;  /* 0x0000001100077202 */ /* 0x000fe20000000f00 */
[----:B-1----:R-:W-:Y:S01]  /*13970*/  IMAD.MOV.U32 R8, RZ, RZ, R13 ;  /* 0x000000ffff087224 */ /* 0x002fe200078e000d */
[C---:B------:R-:W-:Y:S01]  /*13980*/  ISETP.GT.U32.AND P0, PT, R56.reuse, R18, PT ;  /* 0x000000123800720c */ /* 0x040fe20003f04070 */
[C---:B------:R-:W-:Y:S01]  /*13990*/  IMAD R3, R56.reuse, R5, R3 ;  /* 0x0000000538037224 */ /* 0x040fe200078e0203 */
[C---:B------:R-:W-:Y:S01]  /*139a0*/  ISETP.GT.U32.AND P1, PT, R56.reuse, R11, PT ;  /* 0x0000000b3800720c */ /* 0x040fe20003f24070 */
[----:B------:R-:W-:Y:S01]  /*139b0*/  @!P6 IMAD.MOV R8, RZ, RZ, -R8 ;  /* 0x000000ffff08e224 */ /* 0x000fe200078e0a08 */
[C---:B------:R-:W-:Y:S01]  /*139c0*/  ISETP.GT.U32.AND P6, PT, R56.reuse, R6, PT ;  /* 0x000000063800720c */ /* 0x040fe20003fc4070 */
[----:B------:R-:W-:Y:S01]  /*139d0*/  @!P3 IMAD.MOV R7, RZ, RZ, -R7 ;  /* 0x000000ffff07b224 */ /* 0x000fe200078e0a07 */
[----:B------:R-:W-:Y:S01]  /*139e0*/  ISETP.GT.U32.AND P3, PT, R56, R3, PT ;  /* 0x000000033800720c */ /* 0x000fe20003f64070 */
[C---:B------:R-:W-:Y:S01]  /*139f0*/  VIADD R4, R2.reuse, 0x198 ;  /* 0x0000019802047836 */ /* 0x040fe20000000000 */
[----:B------:R1:W-:Y:S01]  /*13a00*/  STL [R1+0x260], R8 ;  /* 0x0002600801007387 */ /* 0x0003e20000100800 */
[----:B------:R-:W-:-:S02]  /*13a10*/  VIADD R5, R2, 0x197 ;  /* 0x0000019702057836 */ /* 0x000fc40000000000 */
[----:B------:R-:W-:Y:S01]  /*13a20*/  VIADD R12, R2, 0x199 ;  /* 0x00000199020c7836 */ /* 0x000fe20000000000 */
[----:B------:R2:W-:Y:S01]  /*13a30*/  STL [R1+0x25c], R7 ;  /* 0x00025c0701007387 */ /* 0x0005e20000100800 */
[--C-:B------:R-:W-:Y:S01]  /*13a40*/  @!P0 IMAD.IADD R18, R18, 0x1, -R56.reuse ;  /* 0x0000000112128824 */ /* 0x100fe200078e0a38 */
[----:B------:R-:W-:Y:S01]  /*13a50*/  IABS R13, R5 ;  /* 0x00000005000d7213 */ /* 0x000fe20000000000 */
[--C-:B------:R-:W-:Y:S01]  /*13a60*/  @!P1 IMAD.IADD R11, R11, 0x1, -R56.reuse ;  /* 0x000000010b0b9824 */ /* 0x100fe200078e0a38 */
[----:B------:R-:W-:Y:S01]  /*13a70*/  ISETP.GE.AND P1, PT, R5, RZ, PT ;  /* 0x000000ff0500720c */ /* 0x000fe20003f26270 */
[----:B------:R-:W-:Y:S01]  /*13a80*/  @!P6 IMAD.IADD R6, R6, 0x1, -R56 ;  /* 0x000000010606e824 */ /* 0x000fe200078e0a38 */
[----:B------:R-:W-:Y:S01]  /*13a90*/  ISETP.GE.AND P6, PT, R4, RZ, PT ;  /* 0x000000ff0400720c */ /* 0x000fe20003fc6270 */
[----:B-1----:R-:W-:Y:S01]  /*13aa0*/  IMAD.MOV.U32 R8, RZ, RZ, R18 ;  /* 0x000000ffff087224 */ /* 0x002fe200078e0012 */
[----:B------:R-:W-:Y:S01]  /*13ab0*/  @!P3 IADD3 R3, R3, -R56, RZ ;  /* 0x800000380303b210 */ /* 0x000fe20007ffe0ff */
[----:B------:R-:W-:Y:S01]  /*13ac0*/  VIADD R9, R2, 0x19a ;  /* 0x0000019a02097836 */ /* 0x000fe20000000000 */
[----:B--2---:R-:W-:Y:S01]  /*13ad0*/  IABS R7, R4 ;  /* 0x0000000400077213 */ /* 0x004fe20000000000 */
[----:B------:R-:W-:Y:S01]  /*13ae0*/  @!P2 IMAD.MOV R8, RZ, RZ, -R8 ;  /* 0x000000ffff08a224 */ /* 0x000fe200078e0a08 */
[----:B------:R-:W-:Y:S01]  /*13af0*/  ISETP.GT.U32.AND P3, PT, R56, R6, PT ;  /* 0x000000063800720c */ /* 0x000fe20003f64070 */
[----:B------:R-:W-:Y:S01]  /*13b00*/  VIADD R18, R2, 0x19d ;  /* 0x0000019d02127836 */ /* 0x000fe20000000000 */
[----:B------:R-:W-:Y:S01]  /*13b10*/  ISETP.GT.U32.AND P2, PT, R56, R3, PT ;  /* 0x000000033800720c */ /* 0x000fe20003f44070 */
[----:B------:R-:W-:Y:S01]  /*13b20*/  IMAD.MOV.U32 R5, RZ, RZ, R7 ;  /* 0x000000ffff057224 */ /* 0x000fe200078e0007 */
[----:B------:R1:W-:Y:S01]  /*13b30*/  STL [R1+0x258], R8 ;  /* 0x0002580801007387 */ /* 0x0003e20000100800 */
[----:B------:R-:W-:Y:S01]  /*13b40*/  IMAD.HI.U32 R7, R0, R13, RZ ;  /* 0x0000000d00077227 */ /* 0x000fe200078e00ff */
[----:B------:R-:W-:-:S03]  /*13b50*/  ISETP.GE.AND P0, PT, R14, RZ, PT ;  /* 0x000000ff0e00720c */ /* 0x000fc60003f06270 */
[----:B------:R-:W-:Y:S02]  /*13b60*/  IMAD.MOV R7, RZ, RZ, -R7 ;  /* 0x000000ffff077224 */ /* 0x000fe400078e0a07 */
[----:B------:R-:W-:-:S04]  /*13b70*/  IMAD.HI.U32 R4, R0, R5, RZ ;  /* 0x0000000500047227 */ /* 0x000fc800078e00ff */
[----:B------:R-:W-:Y:S02]  /*13b80*/  IMAD R13, R56, R7, R13 ;  /* 0x00000007380d7224 */ /* 0x000fe400078e020d */
[----:B------:R-:W-:Y:S02]  /*13b90*/  @!P3 IMAD.IADD R6, R6, 0x1, -R56 ;  /* 0x000000010606b824 */ /* 0x000fe400078e0a38 */
[----:B------:R-:W-:Y:S01]  /*13ba0*/  IMAD.MOV R4, RZ, RZ, -R4 ;  /* 0x000000ffff047224 */ /* 0x000fe200078e0a04 */
[C---:B------:R-:W-:Y:S01]  /*13bb0*/  ISETP.GT.U32.AND P3, PT, R56.reuse, R13, PT ;  /* 0x0000000d3800720c */ /* 0x040fe20003f64070 */
[----:B------:R-:W-:Y:S02]  /*13bc0*/  IMAD.MOV.U32 R10, RZ, RZ, R6 ;  /* 0x000000ffff0a7224 */ /* 0x000fe400078e0006 */
[----:B------:R-:W-:Y:S02]  /*13bd0*/  IMAD R5, R56, R4, R5 ;  /* 0x0000000438057224 */ /* 0x000fe400078e0205 */
[----:B-1----:R-:W-:Y:S01]  /*13be0*/  IMAD.MOV.U32 R8, RZ, RZ, R11 ;  /* 0x000000ffff087224 */ /* 0x002fe200078e000b */
[----:B------:R-:W-:Y:S01]  /*13bf0*/  IADD3 R11, R2, 0x19b, RZ ;  /* 0x0000019b020b7810 */ /* 0x000fe20007ffe0ff */
[----:B------:R-:W-:Y:S01]  /*13c00*/  @!P4 IMAD.MOV R10, RZ, RZ, -R10 ;  /* 0x000000ffff0ac224 */ /* 0x000fe200078e0a0a */
[----:B------:R-:W-:Y:S01]  /*13c10*/  ISETP.GT.U32.AND P4, PT, R56, R5, PT ;  /* 0x000000053800720c */ /* 0x000fe20003f84070 */
[----:B------:R-:W-:Y:S01]  /*13c20*/  @!P5 IMAD.MOV R8, RZ, RZ, -R8 ;  /* 0x000000ffff08d224 */ /* 0x000fe200078e0a08 */
[----:B------:R-:W-:Y:S01]  /*13c30*/  ISETP.GE.AND P5, PT, R12, RZ, PT ;  /* 0x000000ff0c00720c */ /* 0x000fe20003fa6270 */
[--C-:B------:R-:W-:Y:S01]  /*13c40*/  @!P2 IMAD.IADD R3, R3, 0x1, -R56.reuse ;  /* 0x000000010303a824 */ /* 0x100fe200078e0a38 */
[----:B------:R-:W-:Y:S01]  /*13c50*/  IABS R12, R12 ;  /* 0x0000000c000c7213 */ /* 0x000fe20000000000 */
[----:B------:R-:W-:Y:S01]  /*13c60*/  @!P3 IMAD.IADD R13, R13, 0x1, -R56 ;  /* 0x000000010d0db824 */ /* 0x000fe200078e0a38 */
[----:B------:R1:W-:Y:S01]  /*13c70*/  STL [R1+0x254], R8 ;  /* 0x0002540801007387 */ /* 0x0003e20000100800 */
[----:B------:R-:W-:Y:S01]  /*13c80*/  VIADD R4, R2, 0x19c ;  /* 0x0000019c02047836 */ /* 0x000fe20000000000 */
[----:B------:R-:W-:Y:S01]  /*13c90*/  ISETP.GE.AND P2, PT, R9, RZ, PT ;  /* 0x000000ff0900720c */ /* 0x000fe20003f46270 */
[----:B------:R-:W-:Y:S01]  /*13ca0*/  IMAD.HI.U32 R7, R0, R12, RZ ;  /* 0x0000000c00077227 */ /* 0x000fe200078e00ff */
[----:B------:R-:W-:Y:S01]  /*13cb0*/  ISETP.GT.U32.AND P3, PT, R56, R13, PT ;  /* 0x0000000d3800720c */ /* 0x000fe20003f64070 */
[----:B------:R2:W-:Y:S01]  /*13cc0*/  STL [R1+0x250], R10 ;  /* 0x0002500a01007387 */ /* 0x0005e20000100800 */
[----:B------:R-:W-:Y:S01]  /*13cd0*/  IABS R9, R9 ;  /* 0x0000000900097213 */ /* 0x000fe20000000000 */
[----:B------:R-:W-:Y:S01]  /*13ce0*/  IMAD.MOV R6, RZ, RZ, -R7 ;  /* 0x000000ffff067224 */ /* 0x000fe200078e0a07 */
[----:B------:R-:W-:Y:S01]  /*13cf0*/  @!P4 IADD3 R5, R5, -R56, RZ ;  /* 0x800000380505c210 */ /* 0x000fe20007ffe0ff */
[----:B------:R-:W-:-:S02]  /*13d00*/  VIADD R14, R2, 0x19e ;  /* 0x0000019e020e7836 */ /* 0x000fc40000000000 */
[----:B-1----:R-:W-:Y:S01]  /*13d10*/  IMAD.MOV.U32 R8, RZ, RZ, R3 ;  /* 0x000000ffff087224 */ /* 0x002fe200078e0003 */
[C---:B------:R-:W-:Y:S01]  /*13d20*/  ISETP.GT.U32.AND P4, PT, R56.reuse, R5, PT ;  /* 0x000000053800720c */ /* 0x040fe20003f84070 */
[----:B------:R-:W-:Y:S02]  /*13d30*/  IMAD R12, R56, R6, R12 ;  /* 0x00000006380c7224 */ /* 0x000fe400078e020c */
[----:B------:R-:W-:Y:S01]  /*13d40*/  @!P0 IMAD.MOV R8, RZ, RZ, -R8 ;  /* 0x000000ffff088224 */ /* 0x000fe200078e0a08 */
[----:B------:R-:W-:Y:S01]  /*13d50*/  ISETP.GE.AND P0, PT, R11, RZ, PT ;  /* 0x000000ff0b00720c */ /* 0x000fe20003f06270 */
[----:B------:R-:W-:Y:S01]  /*13d60*/  @!P3 IMAD.IADD R13, R13, 0x1, -R56 ;  /* 0x000000010d0db824 */ /* 0x000fe200078e0a38 */
[----:B------:R-:W-:Y:S01]  /*13d70*/  IABS R11, R11 ;  /* 0x0000000b000b7213 */ /* 0x000fe20000000000 */
[----:B------:R-:W-:Y:S01]  /*13d80*/  IMAD.HI.U32 R3, R0, R9, RZ ;  /* 0x0000000900037227 */ /* 0x000fe200078e00ff */
[----:B--2---:R-:W-:Y:S01]  /*13d90*/  IABS R10, R4 ;  /* 0x00000004000a7213 */ /* 0x004fe20000000000 */
[----:B------:R1:W-:Y:S01]  /*13da0*/  STL [R1+0x24c], R8 ;  /* 0x00024c0801007387 */ /* 0x0003e20000100800 */
[----:B------:R-:W-:Y:S01]  /*13db0*/  ISETP.GT.U32.AND P3, PT, R56, R12, PT ;  /* 0x0000000c3800720c */ /* 0x000fe20003f64070 */
[----:B------:R-:W-:-:S04]  /*13dc0*/  IMAD.HI.U32 R6, R0, R11, RZ ;  /* 0x0000000b00067227 */ /* 0x000fc800078e00ff */
[----:B------:R-:W-:-:S04]  /*13dd0*/  IMAD.HI.U32 R7, R0, R10, RZ ;  /* 0x0000000a00077227 */ /* 0x000fc800078e00ff */
[----:B------:R-:W-:Y:S02]  /*13de0*/  IMAD.MOV R6, RZ, RZ, -R6 ;  /* 0x000000ffff067224 */ /* 0x000fe400078e0a06 */
[----:B------:R-:W-:Y:S02]  /*13df0*/  IMAD.MOV R3, RZ, RZ, -R3 ;  /* 0x000000ffff037224 */ /* 0x000fe400078e0a03 */
[----:B------:R-:W-:Y:S01]  /*13e00*/  IMAD.MOV R7, RZ, RZ, -R7 ;  /* 0x000000ffff077224 */ /* 0x000fe200078e0a07 */
[----:B------:R-:W-:Y:S01]  /*13e10*/  @!P3 IADD3 R12, R12, -R56, RZ ;  /* 0x800000380c0cb210 */ /* 0x000fe20007ffe0ff */
[C---:B------:R-:W-:Y:S02]  /*13e20*/  IMAD R11, R56.reuse, R6, R11 ;  /* 0x00000006380b7224 */ /* 0x040fe400078e020b */
[C---:B------:R-:W-:Y:S01]  /*13e30*/  IMAD R9, R56.reuse, R3, R9 ;  /* 0x0000000338097224 */ /* 0x040fe200078e0209 */
[----:B------:R-:W-:Y:S01]  /*13e40*/  IABS R3, R18 ;  /* 0x0000001200037213 */ /* 0x000fe20000000000 */
[----:B-1----:R-:W-:Y:S01]  /*13e50*/  IMAD.MOV.U32 R8, RZ, RZ, R13 ;  /* 0x000000ffff087224 */ /* 0x002fe200078e000d */
[----:B------:R-:W-:Y:S01]  /*13e60*/  IABS R13, R14 ;  /* 0x0000000e000d7213 */ /* 0x000fe20000000000 */
[----:B------:R-:W-:-:S02]  /*13e70*/  IMAD R10, R56, R7, R10 ;  /* 0x00000007380a7224 */ /* 0x000fc400078e020a */
[----:B------:R-:W-:Y:S01]  /*13e80*/  @!P4 IMAD.IADD R5, R5, 0x1, -R56 ;  /* 0x000000010505c824 */ /* 0x000fe200078e0a38 */
[C---:B------:R-:W-:Y:S01]  /*13e90*/  ISETP.GT.U32.AND P4, PT, R56.reuse, R11, PT ;  /* 0x0000000b3800720c */ /* 0x040fe20003f84070 */
[----:B------:R-:W-:Y:S01]  /*13ea0*/  @!P1 IMAD.MOV R8, RZ, RZ, -R8 ;  /* 0x000000ffff089224 */ /* 0x000fe200078e0a08 */
[----:B------:R-:W-:Y:S01]  /*13eb0*/  ISETP.GT.U32.AND P1, PT, R56, R9, PT ;  /* 0x000000093800720c */ /* 0x000fe20003f24070 */
[----:B------:R-:W-:Y:S01]  /*13ec0*/  IMAD.HI.U32 R6, R0, R3, RZ ;  /* 0x0000000300067227 */ /* 0x000fe200078e00ff */
[----:B------:R-:W-:Y:S02]  /*13ed0*/  ISETP.GT.U32.AND P3, PT, R56, R10, PT ;  /* 0x0000000a3800720c */ /* 0x000fe40003f64070 */
[----:B------:R1:W-:Y:S01]  /*13ee0*/  STL [R1+0x248], R8 ;  /* 0x0002480801007387 */ /* 0x0003e20000100800 */
[----:B------:R-:W-:Y:S02]  /*13ef0*/  IMAD.MOV R6, RZ, RZ, -R6 ;  /* 0x000000ffff067224 */ /* 0x000fe400078e0a06 */
[----:B------:R-:W-:-:S02]  /*13f00*/  VIADD R7, R2, 0x19f ;  /* 0x0000019f02077836 */ /* 0x000fc40000000000 */
[C---:B------:R-:W-:Y:S02]  /*13f10*/  IMAD R3, R56.reuse, R6, R3 ;  /* 0x0000000638037224 */ /* 0x040fe400078e0203 */
[--C-:B------:R-:W-:Y:S01]  /*13f20*/  @!P4 IMAD.IADD R11, R11, 0x1, -R56.reuse ;  /* 0x000000010b0bc824 */ /* 0x100fe200078e0a38 */
[----:B------:R-:W-:Y:S01]  /*13f30*/  IABS R17, R7 ;  /* 0x0000000700117213 */ /* 0x000fe20000000000 */
[--C-:B------:R-:W-:Y:S01]  /*13f40*/  @!P1 IMAD.IADD R9, R9, 0x1, -R56.reuse ;  /* 0x0000000109099824 */ /* 0x100fe200078e0a38 */
[----:B------:R-:W-:Y:S01]  /*13f50*/  ISETP.GT.U32.AND P1, PT, R56, R12, PT ;  /* 0x0000000c3800720c */ /* 0x000fe20003f24070 */
        /* <DEDUP_REMOVED lines=8> */
[----:B------:R-:W-:Y:S02]  /*13fe0*/  IMAD R13, R56, R5, R13 ;  /* 0x00000005380d7224 */ /* 0x000fe400078e020d */
        /* <DEDUP_REMOVED lines=8> */
[----:B------:R-:W-:Y:S01]  /*14070*/  IMAD.MOV.U32 R19, RZ, RZ, R12 ;  /* 0x000000ffff137224 */ /* 0x000fe200078e000c */
[----:B------:R-:W-:Y:S01]  /*14080*/  IADD3 R4, R2, 0x1a1, RZ ;  /* 0x000001a102047810 */ /* 0x000fe20007ffe0ff */
[--C-:B------:R-:W-:Y:S01]  /*14090*/  @!P6 IMAD.IADD R10, R10, 0x1, -R56.reuse ;  /* 0x000000010a0ae824 */ /* 0x100fe200078e0a38 */
[----:B------:R-:W-:Y:S01]  /*140a0*/  IABS R16, R6 ;  /* 0x0000000600107213 */ /* 0x000fe20000000000 */
[----:B------:R-:W-:Y:S01]  /*140b0*/  @!P5 IMAD.MOV R19, RZ, RZ, -R19 ;  /* 0x000000ffff13d224 */ /* 0x000fe200078e0a13 */
[----:B------:R-:W-:Y:S01]  /*140c0*/  ISETP.GE.AND P6, PT, R18, RZ, PT ;  /* 0x000000ff1200720c */ /* 0x000fe20003fc6270 */
[--C-:B------:R-:W-:Y:S01]  /*140d0*/  @!P1 IMAD.IADD R3, R3, 0x1, -R56.reuse ;  /* 0x0000000103039824 */ /* 0x100fe200078e0a38 */
[----:B------:R-:W-:Y:S01]  /*140e0*/  IABS R18, R4 ;  /* 0x0000000400127213 */ /* 0x000fe20000000000 */
[----:B------:R-:W-:Y:S01]  /*140f0*/  IMAD.HI.U32 R5, R0, R16, RZ ;  /* 0x0000001000057227 */ /* 0x000fe200078e00ff */
[----:B-1----:R-:W-:Y:S01]  /*14100*/  MOV R8, R9 ;  /* 0x0000000900087202 */ /* 0x002fe20000000f00 */
[----:B------:R-:W-:Y:S01]  /*14110*/  STL [R1+0x240], R19 ;  /* 0x0002401301007387 */ /* 0x000fe20000100800 */
[----:B------:R-:W-:Y:S01]  /*14120*/  ISETP.GE.AND P1, PT, R14, RZ, PT ;  /* 0x000000ff0e00720c */ /* 0x000fe20003f26270 */
[----:B------:R-:W-:Y:S01]  /*14130*/  @!P3 IMAD.IADD R13, R13, 0x1, -R56 ;  /* 0x000000010d0db824 */ /* 0x000fe200078e0a38 */
[----:B------:R-:W-:Y:S01]  /*14140*/  ISETP.GT.U32.AND P3, PT, R56, R3, PT ;  /* 0x000000033800720c */ /* 0x000fe20003f64070 */
[----:B------:R-:W-:-:S02]  /*14150*/  IMAD.MOV.U32 R14, RZ, RZ, R18 ;  /* 0x000000ffff0e7224 */ /* 0x000fc400078e0012 */
[----:B------:R-:W-:Y:S01]  /*14160*/  @!P2 IMAD.MOV R8, RZ, RZ, -R8 ;  /* 0x000000ffff08a224 */ /* 0x000fe200078e0a08 */
[----:B------:R-:W-:Y:S01]  /*14170*/  ISETP.GT.U32.AND P5, PT, R56, R13, PT ;  /* 0x0000000d3800720c */ /* 0x000fe20003fa4070 */
[----:B------:R-:W-:Y:S02]  /*14180*/  IMAD.MOV R5, RZ, RZ, -R5 ;  /* 0x000000ffff057224 */ /* 0x000fe400078e0a05 */
[----:B------:R-:W-:Y:S01]  /*14190*/  IMAD.HI.U32 R12, R0, R14, RZ ;  /* 0x0000000e000c7227 */ /* 0x000fe200078e00ff */
[----:B------:R1:W-:Y:S03]  /*141a0*/  STL [R1+0x23c], R8 ;  /* 0x00023c0801007387 */ /* 0x0003e60000100800 */
[----:B------:R-:W-:Y:S02]  /*141b0*/  IMAD R16, R56, R5, R16 ;  /* 0x0000000538107224 */ /* 0x000fe400078e0210 */
[----:B------:R-:W-:-:S02]  /*141c0*/  IMAD.MOV R9, RZ, RZ, -R12 ;  /* 0x000000ffff097224 */ /* 0x000fc400078e0a0c */
[----:B------:R-:W-:-:S04]  /*141d0*/  IMAD.HI.U32 R15, R0, R17, RZ ;  /* 0x00000011000f7227 */ /* 0x000fc800078e00ff */
[----:B-1----:R-:W-:Y:S02]  /*141e0*/  IMAD.MOV.U32 R8, RZ, RZ, R10 ;  /* 0x000000ffff087224 */ /* 0x002fe400078e000a */
[C---:B------:R-:W-:Y:S02]  /*141f0*/  IMAD R14, R56.reuse, R9, R14 ;  /* 0x00000009380e7224 */ /* 0x040fe400078e020e */
[----:B------:R-:W-:Y:S01]  /*14200*/  @!P4 IMAD.MOV R8, RZ, RZ, -R8 ;  /* 0x000000ffff08c224 */ /* 0x000fe200078e0a08 */
[C---:B------:R-:W-:Y:S01]  /*14210*/  ISETP.GT.U32.AND P4, PT, R56.reuse, R16, PT ;  /* 0x000000103800720c */ /* 0x040fe20003f84070 */
[----:B------:R-:W-:Y:S02]  /*14220*/  IMAD.MOV R15, RZ, RZ, -R15 ;  /* 0x000000ffff0f7224 */ /* 0x000fe400078e0a0f */
[----:B------:R-:W-:Y:S01]  /*14230*/  @!P5 IMAD.IADD R13, R13, 0x1, -R56 ;  /* 0x000000010d0dd824 */ /* 0x000fe200078e0a38 */
[C---:B------:R-:W-:Y:S01]  /*14240*/  ISETP.GT.U32.AND P5, PT, R56.reuse, R14, PT ;  /* 0x0000000e3800720c */ /* 0x040fe20003fa4070 */
[----:B------:R-:W-:-:S02]  /*14250*/  IMAD R17, R56, R15, R17 ;  /* 0x0000000f38117224 */ /* 0x000fc400078e0211 */
[--C-:B------:R-:W-:Y:S01]  /*14260*/  @!P3 IMAD.IADD R3, R3, 0x1, -R56.reuse ;  /* 0x000000010303b824 */ /* 0x100fe200078e0a38 */
[----:B------:R-:W-:Y:S01]  /*14270*/  ISETP.GE.AND P3, PT, R6, RZ, PT ;  /* 0x000000ff0600720c */ /* 0x000fe20003f66270 */
[----:B------:R-:W-:Y:S01]  /*14280*/  VIADD R6, R2, 0x1a3 ;  /* 0x000001a302067836 */ /* 0x000fe20000000000 */
[----:B------:R-:W-:Y:S01]  /*14290*/  ISETP.GT.U32.AND P2, PT, R56, R17, PT ;  /* 0x000000113800720c */ /* 0x000fe20003f44070 */
[----:B------:R-:W-:Y:S01]  /*142a0*/  @!P0 IMAD.MOV R11, RZ, RZ, -R11 ;  /* 0x000000ffff0b8224 */ /* 0x000fe200078e0a0b */
[----:B------:R-:W-:Y:S01]  /*142b0*/  ISETP.GE.AND P0, PT, R7, RZ, PT ;  /* 0x000000ff0700720c */ /* 0x000fe20003f06270 */
[--C-:B------:R-:W-:Y:S01]  /*142c0*/  @!P4 IMAD.IADD R16, R16, 0x1, -R56.reuse ;  /* 0x000000011010c824 */ /* 0x100fe200078e0a38 */
[----:B------:R-:W-:Y:S01]  /*142d0*/  IABS R9, R6 ;  /* 0x0000000600097213 */ /* 0x000fe20000000000 */
[----:B------:R-:W-:Y:S01]  /*142e0*/  VIADD R5, R2, 0x1a2 ;  /* 0x000001a202057836 */ /* 0x000fe20000000000 */
[----:B------:R-:W-:Y:S01]  /*142f0*/  STL [R1+0x238], R11 ;  /* 0x0002380b01007387 */ /* 0x000fe20000100800 */
[----:B------:R-:W-:Y:S01]  /*14300*/  @!P5 IMAD.IADD R14, R14, 0x1, -R56 ;  /* 0x000000010e0ed824 */ /* 0x000fe200078e0a38 */
[----:B------:R-:W-:Y:S01]  /*14310*/  ISETP.GT.U32.AND P4, PT, R56, R16, PT ;  /* 0x000000103800720c */ /* 0x000fe20003f84070 */
[----:B------:R-:W-:Y:S01]  /*14320*/  IMAD.HI.U32 R10, R0, R9, RZ ;  /* 0x00000009000a7227 */ /* 0x000fe200078e00ff */
[----:B------:R1:W-:Y:S01]  /*14330*/  STL [R1+0x234], R8 ;  /* 0x0002340801007387 */ /* 0x0003e20000100800 */
[----:B------:R-:W-:-:S02]  /*14340*/  IABS R12, R5 ;  /* 0x00000005000c7213 */ /* 0x000fc40000000000 */
[----:B------:R-:W-:Y:S01]  /*14350*/  ISETP.GT.U32.AND P5, PT, R56, R14, PT ;  /* 0x0000000e3800720c */ /* 0x000fe20003fa4070 */
[----:B------:R-:W-:Y:S01]  /*14360*/  IMAD.MOV R10, RZ, RZ, -R10 ;  /* 0x000000ffff0a7224 */ /* 0x000fe200078e0a0a */
[----:B------:R-:W-:Y:S01]  /*14370*/  @!P2 IADD3 R17, R17, -R56, RZ ;  /* 0x800000381111a210 */ /* 0x000fe20007ffe0ff */
[----:B------:R-:W-:Y:S01]  /*14380*/  VIADD R7, R2, 0x1a4 ;  /* 0x000001a402077836 */ /* 0x000fe20000000000 */
[----:B------:R-:W-:Y:S01]  /*14390*/  ISETP.GE.AND P2, PT, R4, RZ, PT ;  /* 0x000000ff0400720c */ /* 0x000fe20003f46270 */
[----:B------:R-:W-:-:S03]  /*143a0*/  IMAD.HI.U32 R4, R0, R12, RZ ;  /* 0x0000000c00047227 */ /* 0x000fc600078e00ff */
[----:B------:R-:W-:Y:S01]  /*143b0*/  @!P4 IADD3 R16, R16, -R56, RZ ;  /* 0x800000381010c210 */ /* 0x000fe20007ffe0ff */
[----:B-1----:R-:W-:Y:S01]  /*143c0*/  IMAD.MOV.U32 R8, RZ, RZ, R3 ;  /* 0x000000ffff087224 */ /* 0x002fe200078e0003 */
[----:B------:R-:W-:Y:S01]  /*143d0*/  ISETP.GE.AND P4, PT, R5, RZ, PT ;  /* 0x000000ff0500720c */ /* 0x000fe20003f86270 */
[C---:B------:R-:W-:Y:S01]  /*143e0*/  IMAD R5, R56.reuse, R10, R9 ;  /* 0x0000000a38057224 */ /* 0x040fe200078e0209 */
[----:B------:R-:W-:Y:S01]  /*143f0*/  IABS R15, R7 ;  /* 0x00000007000f7213 */ /* 0x000fe20000000000 */
[----:B------:R-:W-:Y:S01]  /*14400*/  @!P6 IMAD.MOV R8, RZ, RZ, -R8 ;  /* 0x000000ffff08e224 */ /* 0x000fe200078e0a08 */
[----:B------:R-:W-:Y:S01]  /*14410*/  ISETP.GT.U32.AND P6, PT, R56, R17, PT ;  /* 0x000000113800720c */ /* 0x000fe20003fc4070 */
[----:B------:R-:W-:Y:S02]  /*14420*/  IMAD.MOV R4, RZ, RZ, -R4 ;  /* 0x000000ffff047224 */ /* 0x000fe400078e0a04 */
[----:B------:R-:W-:Y:S01]  /*14430*/  @!P5 IMAD.IADD R14, R14, 0x1, -R56 ;  /* 0x000000010e0ed824 */ /* 0x000fe200078e0a38 */
[C---:B------:R-:W-:Y:S01]  /*14440*/  ISETP.GT.U32.AND P5, PT, R56.reuse, R5, PT ;  /* 0x000000053800720c */ /* 0x040fe20003fa4070 */
[----:B------:R-:W-:Y:S01]  /*14450*/  IMAD R12, R56, R4, R12 ;  /* 0x00000004380c7224 */ /* 0x000fe200078e020c */
[----:B------:R1:W-:Y:S01]  /*14460*/  STL [R1+0x22c], R8 ;  /* 0x00022c0801007387 */ /* 0x0003e20000100800 */
[----:B------:R-:W-:-:S02]  /*14470*/  VIADD R9, R2, 0x1a6 ;  /* 0x000001a602097836 */ /* 0x000fc40000000000 */
[----:B------:R-:W-:Y:S02]  /*14480*/  VIADD R3, R2, 0x1a5 ;  /* 0x000001a502037836 */ /* 0x000fe40000000000 */
[----:B------:R-:W-:Y:S01]  /*14490*/  IMAD.MOV.U32 R19, RZ, RZ, R13 ;  /* 0x000000ffff137224 */ /* 0x000fe200078e000d */
[----:B------:R-:W-:Y:S01]  /*144a0*/  IABS R11, R9 ;  /* 0x00000009000b7213 */ /* 0x000fe20000000000 */
[--C-:B------:R-:W-:Y:S01]  /*144b0*/  @!P6 IMAD.IADD R17, R17, 0x1, -R56.reuse ;  /* 0x000000011111e824 */ /* 0x100fe200078e0a38 */
[----:B------:R-:W-:Y:S01]  /*144c0*/  ISETP.GT.U32.AND P6, PT, R56, R12, PT ;  /* 0x0000000c3800720c */ /* 0x000fe20003fc4070 */
[----:B------:R-:W-:Y:S01]  /*144d0*/  IMAD.HI.U32 R18, R0, R15, RZ ;  /* 0x0000000f00127227 */ /* 0x000fe200078e00ff */
[----:B------:R-:W-:Y:S02]  /*144e0*/  IABS R4, R3 ;  /* 0x0000000300047213 */ /* 0x000fe40000000000 */
[----:B------:R-:W-:Y:S01]  /*144f0*/  @!P1 IADD3 R19, -R19, RZ, RZ ;  /* 0x000000ff13139210 */ /* 0x000fe20007ffe1ff */
[----:B------:R-:W-:-:S02]  /*14500*/  @!P5 IMAD.IADD R5, R5, 0x1, -R56 ;  /* 0x000000010505d824 */ /* 0x000fc400078e0a38 */
[----:B-1----:R-:W-:Y:S02]  /*14510*/  IMAD.MOV.U32 R8, RZ, RZ, R17 ;  /* 0x000000ffff087224 */ /* 0x002fe400078e0011 */
[----:B------:R-:W-:Y:S01]  /*14520*/  IMAD.HI.U32 R13, R0, R11, RZ ;  /* 0x0000000b000d7227 */ /* 0x000fe200078e00ff */
[----:B------:R-:W-:Y:S03]  /*14530*/  STL [R1+0x228], R19 ;  /* 0x0002281301007387 */ /* 0x000fe60000100800 */
[----:B------:R-:W-:Y:S01]  /*14540*/  @!P0 IMAD.MOV R8, RZ, RZ, -R8 ;  /* 0x000000ffff088224 */ /* 0x000fe200078e0a08 */
[----:B------:R-:W-:Y:S01]  /*14550*/  ISETP.GT.U32.AND P0, PT, R56, R5, PT ;  /* 0x000000053800720c */ /* 0x000fe20003f04070 */
[----:B------:R-:W-:Y:S01]  /*14560*/  @!P6 IMAD.IADD R12, R12, 0x1, -R56 ;  /* 0x000000010c0ce824 */ /* 0x000fe200078e0a38 */
[----:B------:R-:W-:Y:S01]  /*14570*/  ISETP.GE.AND P6, PT, R6, RZ, PT ;  /* 0x000000ff0600720c */ /* 0x000fe20003fc6270 */
[----:B------:R-:W-:Y:S01]  /*14580*/  IMAD.MOV R13, RZ, RZ, -R13 ;  /* 0x000000ffff0d7224 */ /* 0x000fe200078e0a0d */
[----:B------:R1:W-:Y:S01]  /*14590*/  STL [R1+0x224], R8 ;  /* 0x0002240801007387 */ /* 0x0003e20000100800 */
[----:B------:R-:W-:Y:S01]  /*145a0*/  IMAD.HI.U32 R10, R0, R4, RZ ;  /* 0x00000004000a7227 */ /* 0x000fe200078e00ff */
[----:B------:R-:W-:-:S03]  /*145b0*/  ISETP.GT.U32.AND P1, PT, R56, R12, PT ;  /* 0x0000000c3800720c */ /* 0x000fc60003f24070 */
[----:B------:R-:W-:Y:S02]  /*145c0*/  IMAD.MOV R18, RZ, RZ, -R18 ;  /* 0x000000ffff127224 */ /* 0x000fe400078e0a12 */
[C---:B------:R-:W-:Y:S02]  /*145d0*/  IMAD R11, R56.reuse, R13, R11 ;  /* 0x0000000d380b7224 */ /* 0x040fe400078e020b */
[----:B------:R-:W-:Y:S02]  /*145e0*/  IMAD.MOV R10, RZ, RZ, -R10 ;  /* 0x000000ffff0a7224 */ /* 0x000fe400078e0a0a */
[C---:B------:R-:W-:Y:S02]  /*145f0*/  IMAD R15, R56.reuse, R18, R15 ;  /* 0x00000012380f7224 */ /* 0x040fe400078e020f */
[----:B-1----:R-:W-:Y:S02]  /*14600*/  IMAD.MOV.U32 R8, RZ, RZ, R14 ;  /* 0x000000ffff087224 */ /* 0x002fe400078e000e */
[----:B------:R-:W-:Y:S01]  /*14610*/  @!P0 IMAD.IADD R5, R5, 0x1, -R56 ;  /* 0x0000000105058824 */ /* 0x000fe200078e0a38 */
[C---:B------:R-:W-:Y:S01]  /*14620*/  ISETP.GT.U32.AND P0, PT, R56.reuse, R11, PT ;  /* 0x0000000b3800720c */ /* 0x040fe20003f04070 */
[C---:B------:R-:W-:Y:S01]  /*14630*/  IMAD R4, R56.reuse, R10, R4 ;  /* 0x0000000a38047224 */ /* 0x040fe200078e0204 */
[C---:B------:R-:W-:Y:S01]  /*14640*/  ISETP.GT.U32.AND P5, PT, R56.reuse, R15, PT ;  /* 0x0000000f3800720c */ /* 0x040fe20003fa4070 */
[----:B------:R-:W-:Y:S01]  /*14650*/  @!P3 IMAD.MOV R16, RZ, RZ, -R16 ;  /* 0x000000ffff10b224 */ /* 0x000fe200078e0a10 */
[----:B------:R-:W-:Y:S01]  /*14660*/  ISETP.GE.AND P3, PT, R7, RZ, PT ;  /* 0x000000ff0700720c */ /* 0x000fe20003f66270 */
[----:B------:R-:W-:Y:S01]  /*14670*/  @!P2 IMAD.MOV R8, RZ, RZ, -R8 ;  /* 0x000000ffff08a224 */ /* 0x000fe200078e0a08 */
[----:B------:R-:W-:Y:S01]  /*14680*/  ISETP.GT.U32.AND P2, PT, R56, R4, PT ;  /* 0x000000043800720c */ /* 0x000fe20003f44070 */
[----:B------:R-:W-:Y:S01]  /*14690*/  @!P1 IMAD.IADD R12, R12, 0x1, -R56 ;  /* 0x000000010c0c9824 */ /* 0x000fe200078e0a38 */
[----:B------:R-:W-:Y:S01]  /*146a0*/  STL [R1+0x220], R16 ;  /* 0x0002201001007387 */ /* 0x000fe20000100800 */
[----:B------:R-:W-:Y:S01]  /*146b0*/  ISETP.GE.AND P1, PT, R3, RZ, PT ;  /* 0x000000ff0300720c */ /* 0x000fe20003f26270 */
[----:B------:R-:W-:-:S02]  /*146c0*/  VIADD R3, R2, 0x1a8 ;  /* 0x000001a802037836 */ /* 0x000fc40000000000 */
[----:B------:R1:W-:Y:S01]  /*146d0*/  STL [R1+0x21c], R8 ;  /* 0x00021c0801007387 */ /* 0x0003e20000100800 */
[----:B------:R-:W-:Y:S02]  /*146e0*/  VIADD R6, R2, 0x1a7 ;  /* 0x000001a702067836 */ /* 0x000fe40000000000 */
[--C-:B------:R-:W-:Y:S01]  /*146f0*/  @!P0 IMAD.IADD R11, R11, 0x1, -R56.reuse ;  /* 0x000000010b0b8824 */ /* 0x100fe200078e0a38 */
[----:B------:R-:W-:Y:S01]  /*14700*/  IABS R13, R3 ;  /* 0x00000003000d7213 */ /* 0x000fe20000000000 */
[--C-:B------:R-:W-:Y:S01]  /*14710*/  @!P5 IMAD.IADD R15, R15, 0x1, -R56.reuse ;  /* 0x000000010f0fd824 */ /* 0x100fe200078e0a38 */
[----:B------:R-:W-:Y:S01]  /*14720*/  IABS R10, R6 ;  /* 0x00000006000a7213 */ /* 0x000fe20000000000 */
[----:B------:R-:W-:Y:S01]  /*14730*/  @!P2 IMAD.IADD R4, R4, 0x1, -R56 ;  /* 0x000000010404a824 */ /* 0x000fe200078e0a38 */
[----:B------:R-:W-:Y:S01]  /*14740*/  ISETP.GT.U32.AND P0, PT, R56, R11, PT ;  /* 0x0000000b3800720c */ /* 0x000fe20003f04070 */
[----:B------:R-:W-:Y:S01]  /*14750*/  VIADD R18, R2, 0x1bc ;  /* 0x000001bc02127836 */ /* 0x000fe20000000000 */
[----:B------:R-:W-:Y:S01]  /*14760*/  ISETP.GT.U32.AND P2, PT, R56, R15, PT ;  /* 0x0000000f3800720c */ /* 0x000fe20003f44070 */
[----:B-1----:R-:W-:Y:S01]  /*14770*/  IMAD.MOV.U32 R8, RZ, RZ, R12 ;  /* 0x000000ffff087224 */ /* 0x002fe200078e000c */
[----:B------:R-:W-:Y:S01]  /*14780*/  ISETP.GE.AND P5, PT, R9, RZ, PT ;  /* 0x000000ff0900720c */ /* 0x000fe20003fa6270 */
[----:B------:R-:W-:Y:S01]  /*14790*/  IMAD.HI.U32 R7, R0, R10, RZ ;  /* 0x0000000a00077227 */ /* 0x000fe200078e00ff */
[----:B------:R-:W-:-:S02]  /*147a0*/  IADD3 R9, R2, 0x1a9, RZ ;  /* 0x000001a902097810 */ /* 0x000fc40007ffe0ff */
[----:B------:R-:W-:Y:S01]  /*147b0*/  IABS R19, R18 ;  /* 0x0000001200137213 */ /* 0x000fe20000000000 */
[----:B------:R-:W-:Y:S01]  /*147c0*/  @!P4 IMAD.MOV R8, RZ, RZ, -R8 ;  /* 0x000000ffff08c224 */ /* 0x000fe200078e0a08 */
[C---:B------:R-:W-:Y:S01]  /*147d0*/  ISETP.GT.U32.AND P4, PT, R56.reuse, R4, PT ;  /* 0x000000043800720c */ /* 0x040fe20003f84070 */
[----:B------:R-:W-:Y:S01]  /*147e0*/  IMAD.MOV R7, RZ, RZ, -R7 ;  /* 0x000000ffff077224 */ /* 0x000fe200078e0a07 */
[----:B------:R-:W-:Y:S01]  /*147f0*/  IABS R12, R9 ;  /* 0x00000009000c7213 */ /* 0x000fe20000000000 */
[----:B------:R-:W-:Y:S01]  /*14800*/  @!P0 IMAD.IADD R11, R11, 0x1, -R56 ;  /* 0x000000010b0b8824 */ /* 0x000fe200078e0a38 */
[----:B------:R1:W-:Y:S01]  /*14810*/  STL [R1+0x218], R8 ;  /* 0x0002180801007387 */ /* 0x0003e20000100800 */
[----:B------:R-:W-:Y:S02]  /*14820*/  IMAD R10, R56, R7, R10 ;  /* 0x00000007380a7224 */ /* 0x000fe400078e020a */
[----:B------:R-:W-:Y:S02]  /*14830*/  @!P2 IMAD.IADD R15, R15, 0x1, -R56 ;  /* 0x000000010f0fa824 */ /* 0x000fe400078e0a38 */
[----:B------:R-:W-:Y:S01]  /*14840*/  IMAD.HI.U32 R14, R0, R12, RZ ;  /* 0x0000000c000e7227 */ /* 0x000fe200078e00ff */
[----:B------:R-:W-:-:S03]  /*14850*/  ISETP.GT.U32.AND P2, PT, R56, R10, PT ;  /* 0x0000000a3800720c */ /* 0x000fc60003f44070 */
[----:B------:R-:W-:Y:S01]  /*14860*/  @!P4 IADD3 R4, R4, -R56, RZ ;  /* 0x800000380404c210 */ /* 0x000fe20007ffe0ff */
[----:B-1----:R-:W-:Y:S01]  /*14870*/  IMAD.MOV.U32 R8, RZ, RZ, R5 ;  /* 0x000000ffff087224 */ /* 0x002fe200078e0005 */
[----:B------:R-:W-:Y:S01]  /*14880*/  ISETP.GE.AND P4, PT, R3, RZ, PT ;  /* 0x000000ff0300720c */ /* 0x000fe20003f86270 */
[----:B------:R-:W-:-:S04]  /*14890*/  IMAD.HI.U32 R5, R0, R13, RZ ;  /* 0x0000000d00057227 */ /* 0x000fc800078e00ff */
[----:B------:R-:W-:Y:S02]  /*148a0*/  IMAD.MOV R5, RZ, RZ, -R5 ;  /* 0x000000ffff057224 */ /* 0x000fe400078e0a05 */
[----:B------:R-:W-:Y:S01]  /*148b0*/  @!P6 IMAD.MOV R8, RZ, RZ, -R8 ;  /* 0x000000ffff08e224 */ /* 0x000fe200078e0a08 */
[----:B------:R-:W-:Y:S01]  /*148c0*/  ISETP.GE.AND P6, PT, R6, RZ, PT ;  /* 0x000000ff0600720c */ /* 0x000fe20003fc6270 */
[----:B------:R-:W-:Y:S02]  /*148d0*/  IMAD R13, R56, R5, R13 ;  /* 0x00000005380d7224 */ /* 0x000fe400078e020d */
[----:B------:R-:W-:Y:S01]  /*148e0*/  VIADD R5, R2, 0x1aa ;  /* 0x000001aa02057836 */ /* 0x000fe20000000000 */
[----:B------:R1:W-:Y:S01]  /*148f0*/  STL [R1+0x210], R8 ;  /* 0x0002100801007387 */ /* 0x0003e20000100800 */
[----:B------:R-:W-:Y:S01]  /*14900*/  IMAD.MOV R14, RZ, RZ, -R14 ;  /* 0x000000ffff0e7224 */ /* 0x000fe200078e0a0e */
[----:B------:R-:W-:Y:S01]  /*14910*/  ISETP.GT.U32.AND P0, PT, R56, R13, PT ;  /* 0x0000000d3800720c */ /* 0x000fe20003f04070 */
[----:B------:R-:W-:Y:S01]  /*14920*/  @!P2 IMAD.IADD R10, R10, 0x1, -R56 ;  /* 0x000000010a0aa824 */ /* 0x000fe200078e0a38 */
[----:B------:R-:W-:Y:S01]  /*14930*/  IABS R3, R5 ;  /* 0x0000000500037213 */ /* 0x000fe20000000000 */
[----:B------:R-:W-:Y:S01]  /*14940*/  IMAD R12, R56, R14, R12 ;  /* 0x0000000e380c7224 */ /* 0x000fe200078e020c */
[----:B------:R-:W-:Y:S01]  /*14950*/  ISETP.GE.AND P2, PT, R9, RZ, PT ;  /* 0x000000ff0900720c */ /* 0x000fe20003f46270 */
[----:B------:R-:W-:-:S02]  /*14960*/  VIADD R6, R2, 0x1ab ;  /* 0x000001ab02067836 */ /* 0x000fc40000000000 */
[----:B------:R-:W-:-:S03]  /*14970*/  IMAD.HI.U32 R9, R0, R3, RZ ;  /* 0x0000000300097227 */ /* 0x000fc600078e00ff */
[----:B------:R-:W-:Y:S01]  /*14980*/  IABS R7, R6 ;  /* 0x0000000600077213 */ /* 0x000fe20000000000 */
[----:B-1----:R-:W-:Y:S02]  /*14990*/  IMAD.MOV.U32 R8, RZ, RZ, R15 ;  /* 0x000000ffff087224 */ /* 0x002fe400078e000f */
[----:B------:R-:W-:Y:S02]  /*149a0*/  @!P0 IMAD.IADD R13, R13, 0x1, -R56 ;  /* 0x000000010d0d8824 */ /* 0x000fe400078e0a38 */
[----:B------:R-:W-:Y:S01]  /*149b0*/  @!P3 IMAD.MOV R8, RZ, RZ, -R8 ;  /* 0x000000ffff08b224 */ /* 0x000fe200078e0a08 */
[C---:B------:R-:W-:Y:S01]  /*149c0*/  ISETP.GT.U32.AND P3, PT, R56.reuse, R10, PT ;  /* 0x0000000a3800720c */ /* 0x040fe20003f64070 */
[----:B------:R-:W-:Y:S01]  /*149d0*/  IMAD.MOV.U32 R15, RZ, RZ, R4 ;  /* 0x000000ffff0f7224 */ /* 0x000fe200078e0004 */
[----:B------:R-:W-:Y:S01]  /*149e0*/  ISETP.GT.U32.AND P0, PT, R56, R13, PT ;  /* 0x0000000d3800720c */ /* 0x000fe20003f04070 */
[----:B------:R-:W-:Y:S01]  /*149f0*/  IMAD.HI.U32 R4, R0, R7, RZ ;  /* 0x0000000700047227 */ /* 0x000fe200078e00ff */
[----:B------:R1:W-:Y:S03]  /*14a00*/  STL [R1+0x20c], R8 ;  /* 0x00020c0801007387 */ /* 0x0003e60000100800 */
[----:B------:R-:W-:Y:S01]  /*14a10*/  @!P1 IMAD.MOV R15, RZ, RZ, -R15 ;  /* 0x000000ffff0f9224 */ /* 0x000fe200078e0a0f */
[----:B------:R-:W-:Y:S01]  /*14a20*/  ISETP.GT.U32.AND P1, PT, R56, R12, PT ;  /* 0x0000000c3800720c */ /* 0x000fe20003f24070 */
[----:B------:R-:W-:-:S02]  /*14a30*/  IMAD.MOV R4, RZ, RZ, -R4 ;  /* 0x000000ffff047224 */ /* 0x000fc400078e0a04 */
[----:B------:R-:W-:Y:S01]  /*14a40*/  IMAD.HI.U32 R22, R0, R19, RZ ;  /* 0x0000001300167227 */ /* 0x000fe200078e00ff */
[----:B------:R-:W-:Y:S01]  /*14a50*/  STL [R1+0x208], R15 ;  /* 0x0002080f01007387 */ /* 0x000fe20000100800 */
[----:B-1----:R-:W-:Y:S02]  /*14a60*/  MOV R8, R11 ;  /* 0x0000000b00087202 */ /* 0x002fe40000000f00 */
[--C-:B------:R-:W-:Y:S01]  /*14a70*/  @!P0 IMAD.IADD R13, R13, 0x1, -R56.reuse ;  /* 0x000000010d0d8824 */ /* 0x100fe200078e0a38 */
[----:B------:R-:W-:Y:S01]  /*14a80*/  IADD3 R22, -R22, RZ, RZ ;  /* 0x000000ff16167210 */ /* 0x000fe20007ffe1ff */
[----:B------:R-:W-:Y:S01]  /*14a90*/  @!P3 IMAD.IADD R10, R10, 0x1, -R56 ;  /* 0x000000010a0ab824 */ /* 0x000fe200078e0a38 */
[----:B------:R-:W-:Y:S01]  /*14aa0*/  ISETP.GE.AND P3, PT, R6, RZ, PT ;  /* 0x000000ff0600720c */ /* 0x000fe20003f66270 */
[----:B------:R-:W-:Y:S01]  /*14ab0*/  @!P5 IMAD.MOV R8, RZ, RZ, -R8 ;  /* 0x000000ffff08d224 */ /* 0x000fe200078e0a08 */
[----:B------:R-:W-:Y:S01]  /*14ac0*/  ISETP.GE.AND P5, PT, R5, RZ, PT ;  /* 0x000000ff0500720c */ /* 0x000fe20003fa6270 */
[----:B------:R-:W-:-:S02]  /*14ad0*/  IMAD.MOV R5, RZ, RZ, -R9 ;  /* 0x000000ffff057224 */ /* 0x000fc400078e0a09 */
[----:B------:R-:W-:Y:S01]  /*14ae0*/  @!P1 IMAD.IADD R12, R12, 0x1, -R56 ;  /* 0x000000010c0c9824 */ /* 0x000fe200078e0a38 */
[----:B------:R1:W-:Y:S01]  /*14af0*/  STL [R1+0x204], R8 ;  /* 0x0002040801007387 */ /* 0x0003e20000100800 */
[C---:B------:R-:W-:Y:S02]  /*14b00*/  IMAD R3, R56.reuse, R5, R3 ;  /* 0x0000000538037224 */ /* 0x040fe400078e0203 */
[C---:B------:R-:W-:Y:S01]  /*14b10*/  IMAD R7, R56.reuse, R4, R7 ;  /* 0x0000000438077224 */ /* 0x040fe200078e0207 */
[C---:B------:R-:W-:Y:S01]  /*14b20*/  ISETP.GT.U32.AND P1, PT, R56.reuse, R12, PT ;  /* 0x0000000c3800720c */ /* 0x040fe20003f24070 */
[----:B------:R-:W-:Y:S01]  /*14b30*/  IMAD.MOV.U32 R14, RZ, RZ, R10 ;  /* 0x000000ffff0e7224 */ /* 0x000fe200078e000a */
[----:B------:R-:W-:Y:S01]  /*14b40*/  ISETP.GT.U32.AND P0, PT, R56, R3, PT ;  /* 0x000000033800720c */ /* 0x000fe20003f04070 */
[C---:B------:R-:W-:Y:S01]  /*14b50*/  VIADD R9, R2.reuse, 0x1ac ;  /* 0x000001ac02097836 */ /* 0x040fe20000000000 */
[----:B------:R-:W-:Y:S01]  /*14b60*/  IADD3 R4, R2, 0x1ae, RZ ;  /* 0x000001ae02047810 */ /* 0x000fe20007ffe0ff */
[----:B------:R-:W-:Y:S01]  /*14b70*/  @!P6 IMAD.MOV R14, RZ, RZ, -R14 ;  /* 0x000000ffff0ee224 */ /* 0x000fe200078e0a0e */
[----:B------:R-:W-:Y:S01]  /*14b80*/  ISETP.GT.U32.AND P6, PT, R56, R7, PT ;  /* 0x000000073800720c */ /* 0x000fe20003fc4070 */
[C---:B------:R-:W-:Y:S01]  /*14b90*/  VIADD R5, R2.reuse, 0x1ad ;  /* 0x000001ad02057836 */ /* 0x040fe20000000000 */
[----:B------:R-:W-:Y:S01]  /*14ba0*/  IABS R6, R9 ;  /* 0x0000000900067213 */ /* 0x000fe20000000000 */
[----:B-1----:R-:W-:Y:S01]  /*14bb0*/  IMAD.MOV.U32 R8, RZ, RZ, R13 ;  /* 0x000000ffff087224 */ /* 0x002fe200078e000d */
[----:B------:R-:W-:Y:S01]  /*14bc0*/  STL [R1+0x200], R14 ;  /* 0x0002000e01007387 */ /* 0x000fe20000100800 */
[----:B------:R-:W-:Y:S01]  /*14bd0*/  IABS R10, R4 ;  /* 0x00000004000a7213 */ /* 0x000fe20000000000 */
[----:B------:R-:W-:Y:S01]  /*14be0*/  VIADD R15, R2, 0x1af ;  /* 0x000001af020f7836 */ /* 0x000fe20000000000 */
[----:B------:R-:W-:Y:S01]  /*14bf0*/  IABS R11, R5 ;  /* 0x00000005000b7213 */ /* 0x000fe20000000000 */
[----:B------:R-:W-:Y:S01]  /*14c00*/  @!P4 IMAD.MOV R8, RZ, RZ, -R8 ;  /* 0x000000ffff08c224 */ /* 0x000fe200078e0a08 */
[----:B------:R-:W-:Y:S01]  /*14c10*/  ISETP.GE.AND P4, PT, R9, RZ, PT ;  /* 0x000000ff0900720c */ /* 0x000fe20003f86270 */
[----:B------:R-:W-:-:S02]  /*14c20*/  @!P0 IMAD.IADD R3, R3, 0x1, -R56 ;  /* 0x0000000103038824 */ /* 0x000fc400078e0a38 */
[--C-:B------:R-:W-:Y:S01]  /*14c30*/  @!P1 IMAD.IADD R12, R12, 0x1, -R56.reuse ;  /* 0x000000010c0c9824 */ /* 0x100fe200078e0a38 */
[----:B------:R1:W-:Y:S01]  /*14c40*/  STL [R1+0x1fc], R8 ;  /* 0x0001fc0801007387 */ /* 0x0003e20000100800 */
[----:B------:R-:W-:Y:S01]  /*14c50*/  @!P6 IMAD.IADD R7, R7, 0x1, -R56 ;  /* 0x000000010707e824 */ /* 0x000fe200078e0a38 */
[----:B------:R-:W-:Y:S01]  /*14c60*/  ISETP.GT.U32.AND P0, PT, R56, R3, PT ;  /* 0x000000033800720c */ /* 0x000fe20003f04070 */
[----:B------:R-:W-:Y:S01]  /*14c70*/  IMAD.HI.U32 R13, R0, R6, RZ ;  /* 0x00000006000d7227 */ /* 0x000fe200078e00ff */
[----:B------:R-:W-:Y:S02]  /*14c80*/  ISETP.GE.AND P1, PT, R5, RZ, PT ;  /* 0x000000ff0500720c */ /* 0x000fe40003f26270 */
[----:B------:R-:W-:Y:S01]  /*14c90*/  ISETP.GT.U32.AND P6, PT, R56, R7, PT ;  /* 0x000000073800720c */ /* 0x000fe20003fc4070 */
[----:B------:R-:W-:-:S04]  /*14ca0*/  IMAD.HI.U32 R5, R0, R11, RZ ;  /* 0x0000000b00057227 */ /* 0x000fc800078e00ff */
[----:B-1----:R-:W-:Y:S01]  /*14cb0*/  IMAD.MOV.U32 R8, RZ, RZ, R12 ;  /* 0x000000ffff087224 */ /* 0x002fe200078e000c */
[----:B------:R-:W-:Y:S01]  /*14cc0*/  IADD3 R5, -R5, RZ, RZ ;  /* 0x000000ff05057210 */ /* 0x000fe20007ffe1ff */
[----:B------:R-:W-:Y:S02]  /*14cd0*/  IMAD.MOV R13, RZ, RZ, -R13 ;  /* 0x000000ffff0d7224 */ /* 0x000fe400078e0a0d */
[----:B------:R-:W-:Y:S01]  /*14ce0*/  @!P2 IMAD.MOV R8, RZ, RZ, -R8 ;  /* 0x000000ffff08a224 */ /* 0x000fe200078e0a08 */
[----:B------:R-:W-:Y:S01]  /*14cf0*/  ISETP.GE.AND P2, PT, R4, RZ, PT ;  /* 0x000000ff0400720c */ /* 0x000fe20003f46270 */
[----:B------:R-:W-:Y:S02]  /*14d00*/  @!P0 IMAD.IADD R3, R3, 0x1, -R56 ;  /* 0x0000000103038824 */ /* 0x000fe400078e0a38 */
[C---:B------:R-:W-:Y:S01]  /*14d10*/  IMAD R6, R56.reuse, R13, R6 ;  /* 0x0000000d38067224 */ /* 0x040fe200078e0206 */
[----:B------:R1:W-:Y:S01]  /*14d20*/  STL [R1+0x1f8], R8 ;  /* 0x0001f80801007387 */ /* 0x0003e20000100800 */
[----:B------:R-:W-:Y:S01]  /*14d30*/  IMAD R11, R56, R5, R11 ;  /* 0x00000005380b7224 */ /* 0x000fe200078e020b */
[----:B------:R-:W-:Y:S01]  /*14d40*/  @!P6 IADD3 R7, R7, -R56, RZ ;  /* 0x800000380707e210 */ /* 0x000fe20007ffe0ff */
[----:B------:R-:W-:Y:S01]  /*14d50*/  IMAD.HI.U32 R9, R0, R10, RZ ;  /* 0x0000000a00097227 */ /* 0x000fe200078e00ff */
[----:B------:R-:W-:-:S02]  /*14d60*/  ISETP.GT.U32.AND P0, PT, R56, R6, PT ;  /* 0x000000063800720c */ /* 0x000fc40003f04070 */
[----:B------:R-:W-:Y:S01]  /*14d70*/  ISETP.GE.AND P6, PT, R15, RZ, PT ;  /* 0x000000ff0f00720c */ /* 0x000fe20003fc6270 */
[----:B------:R-:W-:Y:S01]  /*14d80*/  IMAD.MOV R9, RZ, RZ, -R9 ;  /* 0x000000ffff097224 */ /* 0x000fe200078e0a09 */
[----:B------:R-:W-:Y:S01]  /*14d90*/  IABS R15, R15 ;  /* 0x0000000f000f7213 */ /* 0x000fe20000000000 */
[----:B------:R-:W-:Y:S02]  /*14da0*/  VIADD R12, R2, 0x1b0 ;  /* 0x000001b0020c7836 */ /* 0x000fe40000000000 */
[----:B-1----:R-:W-:Y:S02]  /*14db0*/  IMAD.MOV.U32 R8, RZ, RZ, R3 ;  /* 0x000000ffff087224 */ /* 0x002fe400078e0003 */
[C---:B------:R-:W-:Y:S01]  /*14dc0*/  IMAD R10, R56.reuse, R9, R10 ;  /* 0x00000009380a7224 */ /* 0x040fe200078e020a */
[----:B------:R-:W-:Y:S01]  /*14dd0*/  IABS R13, R12 ;  /* 0x0000000c000d7213 */ /* 0x000fe20000000000 */
[----:B------:R-:W-:Y:S01]  /*14de0*/  @!P5 IMAD.MOV R8, RZ, RZ, -R8 ;  /* 0x000000ffff08d224 */ /* 0x000fe200078e0a08 */
[----:B------:R-:W-:Y:S01]  /*14df0*/  ISETP.GT.U32.AND P5, PT, R56, R11, PT ;  /* 0x0000000b3800720c */ /* 0x000fe20003fa4070 */
[----:B------:R-:W-:-:S02]  /*14e00*/  @!P0 IMAD.IADD R6, R6, 0x1, -R56 ;  /* 0x0000000106068824 */ /* 0x000fc400078e0a38 */
[----:B------:R-:W-:Y:S01]  /*14e10*/  IMAD.HI.U32 R16, R0, R15, RZ ;  /* 0x0000000f00107227 */ /* 0x000fe200078e00ff */
[----:B------:R1:W-:Y:S02]  /*14e20*/  STL [R1+0x1f4], R8 ;  /* 0x0001f40801007387 */ /* 0x0003e40000100800 */
[----:B------:R-:W-:Y:S01]  /*14e30*/  ISETP.GT.U32.AND P0, PT, R56, R6, PT ;  /* 0x000000063800720c */ /* 0x000fe20003f04070 */
[----:B------:R-:W-:Y:S02]  /*14e40*/  VIADD R9, R2, 0x1b2 ;  /* 0x000001b202097836 */ /* 0x000fe40000000000 */
[----:B------:R-:W-:Y:S02]  /*14e50*/  IMAD.MOV R16, RZ, RZ, -R16 ;  /* 0x000000ffff107224 */ /* 0x000fe400078e0a10 */
[----:B------:R-:W-:Y:S01]  /*14e60*/  IMAD.HI.U32 R14, R0, R13, RZ ;  /* 0x0000000d000e7227 */ /* 0x000fe200078e00ff */
[----:B------:R-:W-:-:S03]  /*14e70*/  IABS R3, R9 ;  /* 0x0000000900037213 */ /* 0x000fc60000000000 */
[----:B-1----:R-:W-:Y:S02]  /*14e80*/  IMAD.MOV.U32 R8, RZ, RZ, R7 ;  /* 0x000000ffff087224 */ /* 0x002fe400078e0007 */
[----:B------:R-:W-:Y:S02]  /*14e90*/  @!P5 IMAD.IADD R11, R11, 0x1, -R56 ;  /* 0x000000010b0bd824 */ /* 0x000fe400078e0a38 */
[----:B------:R-:W-:Y:S01]  /*14ea0*/  @!P3 IMAD.MOV R8, RZ, RZ, -R8 ;  /* 0x000000ffff08b224 */ /* 0x000fe200078e0a08 */
[----:B------:R-:W-:Y:S01]  /*14eb0*/  ISETP.GT.U32.AND P3, PT, R56, R10, PT ;  /* 0x0000000a3800720c */ /* 0x000fe20003f64070 */
[----:B------:R-:W-:Y:S01]  /*14ec0*/  @!P0 IMAD.IADD R6, R6, 0x1, -R56 ;  /* 0x0000000106068824 */ /* 0x000fe200078e0a38 */
[----:B------:R-:W-:Y:S01]  /*14ed0*/  ISETP.GT.U32.AND P5, PT, R56, R11, PT ;  /* 0x0000000b3800720c */ /* 0x000fe20003fa4070 */
[----:B------:R-:W-:Y:S01]  /*14ee0*/  IMAD.MOV R14, RZ, RZ, -R14 ;  /* 0x000000ffff0e7224 */ /* 0x000fe200078e0a0e */
[----:B------:R-:W-:Y:S01]  /*14ef0*/  ISETP.GE.AND P0, PT, R12, RZ, PT ;  /* 0x000000ff0c00720c */ /* 0x000fe20003f06270 */
[----:B------:R-:W-:Y:S01]  /*14f00*/  IMAD R12, R56, R16, R15 ;  /* 0x00000010380c7224 */ /* 0x000fe200078e020f */
[----:B------:R1:W-:Y:S01]  /*14f10*/  STL [R1+0x1f0], R8 ;  /* 0x0001f00801007387 */ /* 0x0003e20000100800 */
[----:B------:R-:W-:-:S02]  /*14f20*/  IMAD.MOV.U32 R17, RZ, RZ, R6 ;  /* 0x000000ffff117224 */ /* 0x000fc400078e0006 */
[----:B------:R-:W-:Y:S02]  /*14f30*/  IMAD R13, R56, R14, R13 ;  /* 0x0000000e380d7224 */ /* 0x000fe400078e020d */
[----:B------:R-:W-:Y:S02]  /*14f40*/  IMAD.HI.U32 R14, R0, R3, RZ ;  /* 0x00000003000e7227 */ /* 0x000fe400078e00ff */
[----:B------:R-:W-:Y:S02]  /*14f50*/  @!P3 IADD3 R10, R10, -R56, RZ ;  /* 0x800000380a0ab210 */ /* 0x000fe40007ffe0ff */
[----:B------:R-:W-:Y:S01]  /*14f60*/  @!P5 IMAD.IADD R11, R11, 0x1, -R56 ;  /* 0x000000010b0bd824 */ /* 0x000fe200078e0a38 */
[C---:B------:R-:W-:Y:S01]  /*14f70*/  ISETP.GT.U32.AND P5, PT, R56.reuse, R12, PT ;  /* 0x0000000c3800720c */ /* 0x040fe20003fa4070 */
[----:B------:R-:W-:Y:S01]  /*14f80*/  @!P4 IMAD.MOV R17, RZ, RZ, -R17 ;  /* 0x000000ffff11c224 */ /* 0x000fe200078e0a11 */
[C---:B------:R-:W-:Y:S01]  /*14f90*/  ISETP.GT.U32.AND P3, PT, R56.reuse, R10, PT ;  /* 0x0000000a3800720c */ /* 0x040fe20003f64070 */
[----:B-1----:R-:W-:Y:S01]  /*14fa0*/  IMAD.MOV.U32 R8, RZ, RZ, R11 ;  /* 0x000000ffff087224 */ /* 0x002fe200078e000b */
[----:B------:R-:W-:Y:S01]  /*14fb0*/  ISETP.GT.U32.AND P4, PT, R56, R13, PT ;  /* 0x0000000d3800720c */ /* 0x000fe20003f84070 */
[----:B------:R-:W-:Y:S01]  /*14fc0*/  IMAD.MOV R6, RZ, RZ, -R14 ;  /* 0x000000ffff067224 */ /* 0x000fe200078e0a0e */
[----:B------:R-:W-:Y:S01]  /*14fd0*/  STL [R1+0x1ec], R17 ;  /* 0x0001ec1101007387 */ /* 0x000fe20000100800 */
[----:B------:R-:W-:-:S02]  /*14fe0*/  @!P1 IMAD.MOV R8, RZ, RZ, -R8 ;  /* 0x000000ffff089224 */ /* 0x000fc400078e0a08 */
[----:B------:R-:W-:Y:S02]  /*14ff0*/  VIADD R4, R2, 0x1b1 ;  /* 0x000001b102047836 */ /* 0x000fe40000000000 */
[----:B------:R-:W-:Y:S01]  /*15000*/  IMAD R3, R56, R6, R3 ;  /* 0x0000000638037224 */ /* 0x000fe200078e0203 */
[----:B------:R1:W-:Y:S01]  /*15010*/  STL [R1+0x1e8], R8 ;  /* 0x0001e80801007387 */ /* 0x0003e20000100800 */
[--C-:B------:R-:W-:Y:S01]  /*15020*/  @!P5 IMAD.IADD R12, R12, 0x1, -R56.reuse ;  /* 0x000000010c0cd824 */ /* 0x100fe200078e0a38 */
[----:B------:R-:W-:Y:S01]  /*15030*/  IABS R5, R4 ;  /* 0x0000000400057213 */ /* 0x000fe20000000000 */
[----:B------:R-:W-:Y:S01]  /*15040*/  VIADD R6, R2, 0x1b4 ;  /* 0x000001b402067836 */ /* 0x000fe20000000000 */
[----:B------:R-:W-:Y:S01]  /*15050*/  @!P3 IADD3 R10, R10, -R56, RZ ;  /* 0x800000380a0ab210 */ /* 0x000fe20007ffe0ff */
[----:B------:R-:W-:Y:S01]  /*15060*/  @!P4 IMAD.IADD R13, R13, 0x1, -R56 ;  /* 0x000000010d0dc824 */ /* 0x000fe200078e0a38 */
[----:B------:R-:W-:Y:S01]  /*15070*/  ISETP.GT.U32.AND P5, PT, R56, R12, PT ;  /* 0x0000000c3800720c */ /* 0x000fe20003fa4070 */
[----:B------:R-:W-:Y:S01]  /*15080*/  IMAD.HI.U32 R7, R0, R5, RZ ;  /* 0x0000000500077227 */ /* 0x000fe200078e00ff */
[----:B------:R-:W-:-:S02]  /*15090*/  ISETP.GE.AND P1, PT, R4, RZ, PT ;  /* 0x000000ff0400720c */ /* 0x000fc40003f26270 */
[C---:B------:R-:W-:Y:S01]  /*150a0*/  ISETP.GT.U32.AND P4, PT, R56.reuse, R13, PT ;  /* 0x0000000d3800720c */ /* 0x040fe20003f84070 */
[----:B-1----:R-:W-:Y:S01]  /*150b0*/  IMAD.MOV.U32 R8, RZ, RZ, R10 ;  /* 0x000000ffff087224 */ /* 0x002fe200078e000a */
[----:B------:R-:W-:Y:S01]  /*150c0*/  IABS R10, R6 ;  /* 0x00000006000a7213 */ /* 0x000fe20000000000 */
[----:B------:R-:W-:Y:S02]  /*150d0*/  IMAD.MOV R7, RZ, RZ, -R7 ;  /* 0x000000ffff077224 */ /* 0x000fe400078e0a07 */
[----:B------:R-:W-:Y:S01]  /*150e0*/  @!P2 IMAD.MOV R8, RZ, RZ, -R8 ;  /* 0x000000ffff08a224 */ /* 0x000fe200078e0a08 */
[C---:B------:R-:W-:Y:S01]  /*150f0*/  ISETP.GT.U32.AND P2, PT, R56.reuse, R3, PT ;  /* 0x000000033800720c */ /* 0x040fe20003f44070 */
[----:B------:R-:W-:Y:S02]  /*15100*/  IMAD R4, R56, R7, R5 ;  /* 0x0000000738047224 */ /* 0x000fe400078e0205 */
[----:B------:R-:W-:Y:S01]  /*15110*/  VIADD R5, R2, 0x1b3 ;  /* 0x000001b302057836 */ /* 0x000fe20000000000 */
[----:B------:R1:W-:Y:S01]  /*15120*/  STL [R1+0x1e0], R8 ;  /* 0x0001e00801007387 */ /* 0x0003e20000100800 */
[--C-:B------:R-:W-:Y:S01]  /*15130*/  @!P5 IMAD.IADD R12, R12, 0x1, -R56.reuse ;  /* 0x000000010c0cd824 */ /* 0x100fe200078e0a38 */
[----:B------:R-:W-:Y:S01]  /*15140*/  ISETP.GT.U32.AND P3, PT, R56, R4, PT ;  /* 0x000000043800720c */ /* 0x000fe20003f64070 */
[----:B------:R-:W-:Y:S01]  /*15150*/  @!P4 IMAD.IADD R13, R13, 0x1, -R56 ;  /* 0x000000010d0dc824 */ /* 0x000fe200078e0a38 */
[----:B------:R-:W-:Y:S01]  /*15160*/  IABS R11, R5 ;  /* 0x00000005000b7213 */ /* 0x000fe20000000000 */
[----:B------:R-:W-:Y:S01]  /*15170*/  IMAD.MOV.U32 R15, RZ, RZ, R12 ;  /* 0x000000ffff0f7224 */ /* 0x000fe200078e000c */
[----:B------:R-:W-:Y:S01]  /*15180*/  ISETP.GE.AND P5, PT, R9, RZ, PT ;  /* 0x000000ff0900720c */ /* 0x000fe20003fa6270 */
[----:B------:R-:W-:Y:S01]  /*15190*/  IMAD.HI.U32 R9, R0, R10, RZ ;  /* 0x0000000a00097227 */ /* 0x000fe200078e00ff */
[----:B-1----:R-:W-:-:S03]  /*151a0*/  MOV R8, R13 ;  /* 0x0000000d00087202 */ /* 0x002fc60000000f00 */
[----:B------:R-:W-:Y:S02]  /*151b0*/  @!P2 IMAD.IADD R3, R3, 0x1, -R56 ;  /* 0x000000010303a824 */ /* 0x000fe400078e0a38 */
[----:B------:R-:W-:-:S03]  /*151c0*/  IMAD.HI.U32 R14, R0, R11, RZ ;  /* 0x0000000b000e7227 */ /* 0x000fc600078e00ff */
[C---:B------:R-:W-:Y:S01]  /*151d0*/  ISETP.GT.U32.AND P2, PT, R56.reuse, R3, PT ;  /* 0x000000033800720c */ /* 0x040fe20003f44070 */
[----:B------:R-:W-:Y:S02]  /*151e0*/  IMAD.MOV R9, RZ, RZ, -R9 ;  /* 0x000000ffff097224 */ /* 0x000fe400078e0a09 */
[----:B------:R-:W-:Y:S02]  /*151f0*/  IMAD.MOV R14, RZ, RZ, -R14 ;  /* 0x000000ffff0e7224 */ /* 0x000fe400078e0a0e */
[----:B------:R-:W-:Y:S02]  /*15200*/  IMAD R10, R56, R9, R10 ;  /* 0x00000009380a7224 */ /* 0x000fe400078e020a */
[--C-:B------:R-:W-:Y:S02]  /*15210*/  @!P3 IMAD.IADD R4, R4, 0x1, -R56.reuse ;  /* 0x000000010404b824 */ /* 0x100fe400078e0a38 */
[C---:B------:R-:W-:Y:S02]  /*15220*/  IMAD R11, R56.reuse, R14, R11 ;  /* 0x0000000e380b7224 */ /* 0x040fe400078e020b */
[----:B------:R-:W-:Y:S01]  /*15230*/  @!P6 IMAD.MOV R15, RZ, RZ, -R15 ;  /* 0x000000ffff0fe224 */ /* 0x000fe200078e0a0f */
[C---:B------:R-:W-:Y:S01]  /*15240*/  ISETP.GT.U32.AND P3, PT, R56.reuse, R4, PT ;  /* 0x000000043800720c */ /* 0x040fe20003f64070 */
[----:B------:R-:W-:Y:S01]  /*15250*/  @!P2 IMAD.IADD R3, R3, 0x1, -R56 ;  /* 0x000000010303a824 */ /* 0x000fe200078e0a38 */
[C---:B------:R-:W-:Y:S01]  /*15260*/  ISETP.GT.U32.AND P2, PT, R56.reuse, R10, PT ;  /* 0x0000000a3800720c */ /* 0x040fe20003f44070 */
[----:B------:R-:W-:Y:S01]  /*15270*/  @!P0 IMAD.MOV R8, RZ, RZ, -R8 ;  /* 0x000000ffff088224 */ /* 0x000fe200078e0a08 */
[----:B------:R-:W-:Y:S01]  /*15280*/  ISETP.GT.U32.AND P4, PT, R56, R11, PT ;  /* 0x0000000b3800720c */ /* 0x000fe20003f84070 */
[C---:B------:R-:W-:Y:S01]  /*15290*/  VIADD R7, R2.reuse, 0x1b5 ;  /* 0x000001b502077836 */ /* 0x040fe20000000000 */
[----:B------:R-:W-:Y:S01]  /*152a0*/  ISETP.GE.AND P6, PT, R5, RZ, PT ;  /* 0x000000ff0500720c */ /* 0x000fe20003fc6270 */
[----:B------:R-:W-:Y:S01]  /*152b0*/  VIADD R5, R2, 0x1b6 ;  /* 0x000001b602057836 */ /* 0x000fe20000000000 */
[----:B------:R-:W-:Y:S01]  /*152c0*/  ISETP.GE.AND P0, PT, R6, RZ, PT ;  /* 0x000000ff0600720c */ /* 0x000fe20003f06270 */
[----:B------:R-:W-:Y:S01]  /*152d0*/  STL [R1+0x1dc], R15 ;  /* 0x0001dc0f01007387 */ /* 0x000fe20000100800 */
[----:B------:R-:W-:Y:S01]  /*152e0*/  IABS R16, R7 ;  /* 0x0000000700107213 */ /* 0x000fe20000000000 */
[----:B------:R-:W-:Y:S01]  /*152f0*/  IMAD R19, R56, R22, R19 ;  /* 0x0000001638137224 */ /* 0x000fe200078e0213 */
[----:B------:R-:W-:Y:S01]  /*15300*/  IABS R6, R5 ;  /* 0x0000000500067213 */ /* 0x000fe20000000000 */
[--C-:B------:R-:W-:Y:S01]  /*15310*/  @!P3 IMAD.IADD R4, R4, 0x1, -R56.reuse ;  /* 0x000000010404b824 */ /* 0x100fe200078e0a38 */
[----:B------:R1:W-:Y:S01]  /*15320*/  STL [R1+0x1d8], R8 ;  /* 0x0001d80801007387 */ /* 0x0003e20000100800 */
[--C-:B------:R-:W-:Y:S01]  /*15330*/  @!P2 IMAD.IADD R10, R10, 0x1, -R56.reuse ;  /* 0x000000010a0aa824 */ /* 0x100fe200078e0a38 */
[----:B------:R-:W-:Y:S01]  /*15340*/  ISETP.GE.AND P3, PT, R7, RZ, PT ;  /* 0x000000ff0700720c */ /* 0x000fe20003f66270 */
[----:B------:R-:W-:-:S02]  /*15350*/  @!P4 IMAD.IADD R11, R11, 0x1, -R56 ;  /* 0x000000010b0bc824 */ /* 0x000fc400078e0a38 */
[----:B------:R-:W-:Y:S01]  /*15360*/  IMAD.MOV.U32 R13, RZ, RZ, R4 ;  /* 0x000000ffff0d7224 */ /* 0x000fe200078e0004 */
[----:B------:R-:W-:Y:S01]  /*15370*/  ISETP.GT.U32.AND P2, PT, R56, R10, PT ;  /* 0x0000000a3800720c */ /* 0x000fe20003f44070 */
[----:B------:R-:W-:Y:S01]  /*15380*/  IMAD.HI.U32 R9, R0, R6, RZ ;  /* 0x0000000600097227 */ /* 0x000fe200078e00ff */
[----:B------:R-:W-:Y:S02]  /*15390*/  ISETP.GT.U32.AND P4, PT, R56, R11, PT ;  /* 0x0000000b3800720c */ /* 0x000fe40003f84070 */
[----:B------:R-:W-:Y:S01]  /*153a0*/  IADD3 R4, R2, 0x1b7, RZ ;  /* 0x000001b702047810 */ /* 0x000fe20007ffe0ff */
[----:B-1----:R-:W-:Y:S02]  /*153b0*/  IMAD.MOV.U32 R8, RZ, RZ, R3 ;  /* 0x000000ffff087224 */ /* 0x002fe400078e0003 */
[----:B------:R-:W-:Y:S01]  /*153c0*/  IMAD.MOV R9, RZ, RZ, -R9 ;  /* 0x000000ffff097224 */ /* 0x000fe200078e0a09 */
[----:B------:R-:W-:Y:S01]  /*153d0*/  IABS R14, R4 ;  /* 0x00000004000e7213 */ /* 0x000fe20000000000 */
[----:B------:R-:W-:Y:S01]  /*153e0*/  @!P5 IMAD.MOV R8, RZ, RZ, -R8 ;  /* 0x000000ffff08d224 */ /* 0x000fe200078e0a08 */
[----:B------:R-:W-:Y:S01]  /*153f0*/  ISETP.GE.AND P5, PT, R4, RZ, PT ;  /* 0x000000ff0400720c */ /* 0x000fe20003fa6270 */
[----:B------:R-:W-:-:S02]  /*15400*/  IMAD R6, R56, R9, R6 ;  /* 0x0000000938067224 */ /* 0x000fc400078e0206 */
[----:B------:R-:W-:-:S04]  /*15410*/  IMAD.HI.U32 R4, R0, R14, RZ ;  /* 0x0000000e00047227 */ /* 0x000fc800078e00ff */
[----:B------:R-:W-:-:S04]  /*15420*/  IMAD.HI.U32 R12, R0, R16, RZ ;  /* 0x00000010000c7227 */ /* 0x000fc800078e00ff */
[----:B------:R-:W-:Y:S01]  /*15430*/  @!P1 IMAD.MOV R13, RZ, RZ, -R13 ;  /* 0x000000ffff0d9224 */ /* 0x000fe200078e0a0d */
[----:B------:R-:W-:Y:S01]  /*15440*/  ISETP.GE.AND P1, PT, R5, RZ, PT ;  /* 0x000000ff0500720c */ /* 0x000fe20003f26270 */
[--C-:B------:R-:W-:Y:S01]  /*15450*/  @!P2 IMAD.IADD R10, R10, 0x1, -R56.reuse ;  /* 0x000000010a0aa824 */ /* 0x100fe200078e0a38 */
[C---:B------:R-:W-:Y:S01]  /*15460*/  ISETP.GT.U32.AND P2, PT, R56.reuse, R6, PT ;  /* 0x000000063800720c */ /* 0x040fe20003f44070 */
[----:B------:R-:W-:Y:S01]  /*15470*/  @!P4 IMAD.IADD R11, R11, 0x1, -R56 ;  /* 0x000000010b0bc824 */ /* 0x000fe200078e0a38 */
[----:B------:R1:W-:Y:S01]  /*15480*/  STL [R1+0x1d4], R13 ;  /* 0x0001d40d01007387 */ /* 0x0003e20000100800 */
[----:B------:R-:W-:Y:S02]  /*15490*/  IMAD.MOV R4, RZ, RZ, -R4 ;  /* 0x000000ffff047224 */ /* 0x000fe400078e0a04 */
[----:B------:R-:W-:Y:S01]  /*154a0*/  IMAD.MOV R12, RZ, RZ, -R12 ;  /* 0x000000ffff0c7224 */ /* 0x000fe200078e0a0c */
[----:B------:R2:W-:Y:S01]  /*154b0*/  STL [R1+0x1d0], R8 ;  /* 0x0001d00801007387 */ /* 0x0005e20000100800 */
[----:B------:R-:W-:-:S02]  /*154c0*/  IMAD R14, R56, R4, R14 ;  /* 0x00000004380e7224 */ /* 0x000fc400078e020e */
[----:B------:R-:W-:Y:S02]  /*154d0*/  IMAD R16, R56, R12, R16 ;  /* 0x0000000c38107224 */ /* 0x000fe400078e0210 */
[----:B------:R-:W-:Y:S02]  /*154e0*/  VIADD R3, R2, 0x1b8 ;  /* 0x000001b802037836 */ /* 0x000fe40000000000 */
[----:B-1----:R-:W-:Y:S01]  /*154f0*/  IMAD.MOV.U32 R13, RZ, RZ, R11 ;  /* 0x000000ffff0d7224 */ /* 0x002fe200078e000b */
[----:B------:R-:W-:Y:S01]  /*15500*/  ISETP.GT.U32.AND P4, PT, R56, R16, PT ;  /* 0x000000103800720c */ /* 0x000fe20003f84070 */
[----:B------:R-:W-:Y:S01]  /*15510*/  VIADD R7, R2, 0x1b9 ;  /* 0x000001b902077836 */ /* 0x000fe20000000000 */
[----:B------:R-:W-:Y:S01]  /*15520*/  IABS R5, R3 ;  /* 0x0000000300057213 */ /* 0x000fe20000000000 */
[----:B------:R-:W-:Y:S01]  /*15530*/  @!P6 IMAD.MOV R13, RZ, RZ, -R13 ;  /* 0x000000ffff0de224 */ /* 0x000fe200078e0a0d */
[----:B------:R-:W-:Y:S01]  /*15540*/  ISETP.GT.U32.AND P6, PT, R56, R14, PT ;  /* 0x0000000e3800720c */ /* 0x000fe20003fc4070 */
[----:B--2---:R-:W-:Y:S01]  /*15550*/  IMAD.MOV.U32 R8, RZ, RZ, R10 ;  /* 0x000000ffff087224 */ /* 0x004fe200078e000a */
[----:B------:R-:W-:Y:S01]  /*15560*/  @!P2 IADD3 R6, R6, -R56, RZ ;  /* 0x800000380606a210 */ /* 0x000fe20007ffe0ff */
[----:B------:R-:W-:Y:S01]  /*15570*/  IMAD.HI.U32 R9, R0, R5, RZ ;  /* 0x0000000500097227 */ /* 0x000fe200078e00ff */
[----:B------:R-:W-:Y:S01]  /*15580*/  IABS R12, R7 ;  /* 0x00000007000c7213 */ /* 0x000fe20000000000 */
[----:B------:R1:W-:Y:S01]  /*15590*/  STL [R1+0x1cc], R13 ;  /* 0x0001cc0d01007387 */ /* 0x0003e20000100800 */
[----:B------:R-:W-:Y:S01]  /*155a0*/  ISETP.GT.U32.AND P2, PT, R56, R6, PT ;  /* 0x000000063800720c */ /* 0x000fe20003f44070 */
[----:B------:R-:W-:-:S02]  /*155b0*/  IMAD.MOV R9, RZ, RZ, -R9 ;  /* 0x000000ffff097224 */ /* 0x000fc400078e0a09 */
[----:B------:R-:W-:Y:S01]  /*155c0*/  VIADD R15, R2, 0x1ba ;  /* 0x000001ba020f7836 */ /* 0x000fe20000000000 */
[----:B------:R-:W-:Y:S01]  /*155d0*/  @!P4 IADD3 R16, R16, -R56, RZ ;  /* 0x800000381010c210 */ /* 0x000fe20007ffe0ff */
[----:B------:R-:W-:-:S03]  /*155e0*/  IMAD.HI.U32 R4, R0, R12, RZ ;  /* 0x0000000c00047227 */ /* 0x000fc600078e00ff */
[----:B------:R-:W-:Y:S01]  /*155f0*/  ISETP.GT.U32.AND P4, PT, R56, R16, PT ;  /* 0x000000103800720c */ /* 0x000fe20003f84070 */
[----:B------:R-:W-:Y:S02]  /*15600*/  @!P6 IMAD.IADD R14, R14, 0x1, -R56 ;  /* 0x000000010e0ee824 */ /* 0x000fe400078e0a38 */
[----:B------:R-:W-:Y:S01]  /*15610*/  @!P0 IMAD.MOV R8, RZ, RZ, -R8 ;  /* 0x000000ffff088224 */ /* 0x000fe200078e0a08 */
[----:B------:R-:W-:Y:S01]  /*15620*/  ISETP.GE.AND P0, PT, R3, RZ, PT ;  /* 0x000000ff0300720c */ /* 0x000fe20003f06270 */
[C---:B------:R-:W-:Y:S01]  /*15630*/  IMAD R3, R56.reuse, R9, R5 ;  /* 0x0000000938037224 */ /* 0x040fe200078e0205 */
[----:B------:R-:W-:Y:S01]  /*15640*/  IABS R9, R15 ;  /* 0x0000000f00097213 */ /* 0x000fe20000000000 */
[----:B------:R-:W-:Y:S01]  /*15650*/  IMAD.MOV R4, RZ, RZ, -R4 ;  /* 0x000000ffff047224 */ /* 0x000fe200078e0a04 */
[----:B------:R-:W-:Y:S01]  /*15660*/  ISETP.GT.U32.AND P6, PT, R56, R14, PT ;  /* 0x0000000e3800720c */ /* 0x000fe20003fc4070 */
[----:B------:R-:W-:Y:S01]  /*15670*/  @!P2 IMAD.IADD R6, R6, 0x1, -R56 ;  /* 0x000000010606a824 */ /* 0x000fe200078e0a38 */
[C---:B------:R-:W-:Y:S01]  /*15680*/  ISETP.GT.U32.AND P2, PT, R56.reuse, R3, PT ;  /* 0x000000033800720c */ /* 0x040fe20003f44070 */
[----:B------:R-:W-:Y:S01]  /*15690*/  IMAD R12, R56, R4, R12 ;  /* 0x00000004380c7224 */ /* 0x000fe200078e020c */
[----:B------:R2:W-:Y:S01]  /*156a0*/  STL [R1+0x1c8], R8 ;  /* 0x0001c80801007387 */ /* 0x0005e20000100800 */
[----:B-1----:R-:W-:-:S04]  /*156b0*/  IMAD.HI.U32 R13, R0, R9, RZ ;  /* 0x00000009000d7227 */ /* 0x002fc800078e00ff */
[----:B------:R-:W-:Y:S02]  /*156c0*/  VIADD R4, R2, 0x1bb ;  /* 0x000001bb02047836 */ /* 0x000fe40000000000 */
[----:B------:R-:W-:Y:S02]  /*156d0*/  IMAD.MOV R13, RZ, RZ, -R13 ;  /* 0x000000ffff0d7224 */ /* 0x000fe400078e0a0d */
[--C-:B------:R-:W-:Y:S01]  /*156e0*/  @!P6 IMAD.IADD R14, R14, 0x1, -R56.reuse ;  /* 0x000000010e0ee824 */ /* 0x100fe200078e0a38 */
[----:B------:R-:W-:Y:S01]  /*156f0*/  IABS R21, R4 ;  /* 0x0000000400157213 */ /* 0x000fe20000000000 */
[C---:B------:R-:W-:Y:S01]  /*15700*/  IMAD R9, R56.reuse, R13, R9 ;  /* 0x0000000d38097224 */ /* 0x040fe200078e0209 */
[----:B------:R-:W-:Y:S01]  /*15710*/  ISETP.GT.U32.AND P6, PT, R56, R12, PT ;  /* 0x0000000c3800720c */ /* 0x000fe20003fc4070 */
[----:B------:R-:W-:Y:S01]  /*15720*/  @!P4 IMAD.IADD R16, R16, 0x1, -R56 ;  /* 0x000000011010c824 */ /* 0x000fe200078e0a38 */
[----:B------:R-:W-:Y:S01]  /*15730*/  ISETP.GE.AND P4, PT, R7, RZ, PT ;  /* 0x000000ff0700720c */ /* 0x000fe20003f86270 */
[----:B------:R-:W-:-:S04]  /*15740*/  IMAD.HI.U32 R20, R0, R21, RZ ;  /* 0x0000001500147227 */ /* 0x000fc800078e00ff */
[----:B------:R-:W-:Y:S01]  /*15750*/  @!P2 IMAD.IADD R3, R3, 0x1, -R56 ;  /* 0x000000010303a824 */ /* 0x000fe200078e0a38 */
[----:B------:R-:W-:Y:S01]  /*15760*/  ISETP.GT.U32.AND P2, PT, R56, R9, PT ;  /* 0x000000093800720c */ /* 0x000fe20003f44070 */
[----:B--2---:R-:W-:Y:S02]  /*15770*/  IMAD.MOV.U32 R8, RZ, RZ, R16 ;  /* 0x000000ffff087224 */ /* 0x004fe400078e0010 */
[----:B------:R-:W-:Y:S02]  /*15780*/  IMAD.MOV R20, RZ, RZ, -R20 ;  /* 0x000000ffff147224 */ /* 0x000fe400078e0a14 */
[----:B------:R-:W-:Y:S02]  /*15790*/  VIADD R5, R2, 0x1bd ;  /* 0x000001bd02057836 */ /* 0x000fe40000000000 */
[----:B------:R-:W-:Y:S01]  /*157a0*/  @!P3 IMAD.MOV R8, RZ, RZ, -R8 ;  /* 0x000000ffff08b224 */ /* 0x000fe200078e0a08 */
[C---:B------:R-:W-:Y:S01]  /*157b0*/  ISETP.GT.U32.AND P3, PT, R56.reuse, R3, PT ;  /* 0x000000033800720c */ /* 0x040fe20003f64070 */
[----:B------:R-:W-:Y:S01]  /*157c0*/  IMAD R20, R56, R20, R21 ;  /* 0x0000001438147224 */ /* 0x000fe200078e0215 */
[----:B------:R-:W-:Y:S01]  /*157d0*/  IABS R7, R5 ;  /* 0x0000000500077213 */ /* 0x000fe20000000000 */
[----:B------:R-:W-:Y:S01]  /*157e0*/  VIADD R11, R2, 0x1be ;  /* 0x000001be020b7836 */ /* 0x000fe20000000000 */
[----:B------:R1:W-:Y:S01]  /*157f0*/  STL [R1+0x1c4], R8 ;  /* 0x0001c40801007387 */ /* 0x0003e20000100800 */
[----:B------:R-:W-:Y:S01]  /*15800*/  @!P6 IMAD.IADD R12, R12, 0x1, -R56 ;  /* 0x000000010c0ce824 */ /* 0x000fe200078e0a38 */
[----:B------:R-:W-:Y:S01]  /*15810*/  ISETP.GT.U32.AND P6, PT, R56, R20, PT ;  /* 0x000000143800720c */ /* 0x000fe20003fc4070 */
[----:B------:R-:W-:Y:S01]  /*15820*/  IMAD.HI.U32 R17, R0, R7, RZ ;  /* 0x0000000700117227 */ /* 0x000fe200078e00ff */
[----:B------:R-:W-:-:S03]  /*15830*/  IABS R10, R11 ;  /* 0x0000000b000a7213 */ /* 0x000fc60000000000 */
[----:B------:R-:W-:Y:S01]  /*15840*/  @!P2 IMAD.IADD R9, R9, 0x1, -R56 ;  /* 0x000000010909a824 */ /* 0x000fe200078e0a38 */
[----:B------:R-:W-:Y:S01]  /*15850*/  ISETP.GT.U32.AND P2, PT, R56, R12, PT ;  /* 0x0000000c3800720c */ /* 0x000fe20003f44070 */
[----:B------:R-:W-:Y:S01]  /*15860*/  IMAD.MOV R17, RZ, RZ, -R17 ;  /* 0x000000ffff117224 */ /* 0x000fe200078e0a11 */
[----:B-1----:R-:W-:Y:S01]  /*15870*/  MOV R8, R6 ;  /* 0x0000000600087202 */ /* 0x002fe20000000f00 */
[----:B------:R-:W-:-:S04]  /*15880*/  IMAD.HI.U32 R13, R0, R10, RZ ;  /* 0x0000000a000d7227 */ /* 0x000fc800078e00ff */
[----:B------:R-:W-:Y:S01]  /*15890*/  @!P1 IMAD.MOV R8, RZ, RZ, -R8 ;  /* 0x000000ffff089224 */ /* 0x000fe200078e0a08 */
[C---:B------:R-:W-:Y:S01]  /*158a0*/  ISETP.GT.U32.AND P1, PT, R56.reuse, R9, PT ;  /* 0x000000093800720c */ /* 0x040fe20003f24070 */
[----:B------:R-:W-:Y:S02]  /*158b0*/  IMAD R17, R56, R17, R7 ;  /* 0x0000001138117224 */ /* 0x000fe400078e0207 */
[----:B------:R-:W-:Y:S01]  /*158c0*/  IMAD.MOV R13, RZ, RZ, -R13 ;  /* 0x000000ffff0d7224 */ /* 0x000fe200078e0a0d */
[----:B------:R1:W-:Y:S01]  /*158d0*/  STL [R1+0x1c0], R8 ;  /* 0x0001c00801007387 */ /* 0x0003e20000100800 */
[--C-:B------:R-:W-:Y:S02]  /*158e0*/  @!P6 IMAD.IADD R20, R20, 0x1, -R56.reuse ;  /* 0x000000011414e824 */ /* 0x100fe400078e0a38 */
[----:B------:R-:W-:Y:S01]  /*158f0*/  @!P3 IMAD.IADD R3, R3, 0x1, -R56 ;  /* 0x000000010303b824 */ /* 0x000fe200078e0a38 */
[C---:B------:R-:W-:Y:S01]  /*15900*/  ISETP.GT.U32.AND P3, PT, R56.reuse, R17, PT ;  /* 0x000000113800720c */ /* 0x040fe20003f64070 */
[C---:B------:R-:W-:Y:S01]  /*15910*/  IMAD R7, R56.reuse, R13, R10 ;  /* 0x0000000d38077224 */ /* 0x040fe200078e020a */
[----:B------:R-:W-:Y:S01]  /*15920*/  ISETP.GT.U32.AND P6, PT, R56, R20, PT ;  /* 0x000000143800720c */ /* 0x000fe20003fc4070 */
[--C-:B------:R-:W-:Y:S01]  /*15930*/  @!P2 IMAD.IADD R12, R12, 0x1, -R56.reuse ;  /* 0x000000010c0ca824 */ /* 0x100fe200078e0a38 */
[----:B------:R-:W-:Y:S01]  /*15940*/  ISETP.GE.AND P2, PT, R15, RZ, PT ;  /* 0x000000ff0f00720c */ /* 0x000fe20003f46270 */
[----:B------:R-:W-:Y:S01]  /*15950*/  @!P1 IMAD.IADD R9, R9, 0x1, -R56 ;  /* 0x0000000109099824 */ /* 0x000fe200078e0a38 */
[----:B------:R-:W-:Y:S01]  /*15960*/  ISETP.GT.U32.AND P1, PT, R56, R7, PT ;  /* 0x000000073800720c */ /* 0x000fe20003f24070 */
[----:B-1----:R-:W-:-:S02]  /*15970*/  IMAD.MOV.U32 R8, RZ, RZ, R14 ;  /* 0x000000ffff087224 */ /* 0x002fc400078e000e */
[----:B------:R-:W-:Y:S02]  /*15980*/  VIADD R21, R2, 0x1bf ;  /* 0x000001bf02157836 */ /* 0x000fe40000000000 */
[----:B------:R-:W-:Y:S01]  /*15990*/  @!P5 IMAD.MOV R8, RZ, RZ, -R8 ;  /* 0x000000ffff08d224 */ /* 0x000fe200078e0a08 */
[----:B------:R-:W-:Y:S01]  /*159a0*/  ISETP.GT.U32.AND P5, PT, R56, R19, PT ;  /* 0x000000133800720c */ /* 0x000fe20003fa4070 */
[----:B------:R-:W-:Y:S01]  /*159b0*/  VIADD R10, R2, 0x1c0 ;  /* 0x000001c0020a7836 */ /* 0x000fe20000000000 */
[----:B------:R-:W-:Y:S01]  /*159c0*/  IABS R13, R21 ;  /* 0x00000015000d7213 */ /* 0x000fe20000000000 */
[--C-:B------:R-:W-:Y:S01]  /*159d0*/  @!P3 IMAD.IADD R17, R17, 0x1, -R56.reuse ;  /* 0x000000011111b824 */ /* 0x100fe200078e0a38 */
[----:B------:R1:W-:Y:S01]  /*159e0*/  STL [R1+0x1bc], R8 ;  /* 0x0001bc0801007387 */ /* 0x0003e20000100800 */
[----:B------:R-:W-:Y:S01]  /*159f0*/  IMAD.MOV.U32 R16, RZ, RZ, R3 ;  /* 0x000000ffff107224 */ /* 0x000fe200078e0003 */
[----:B------:R-:W-:Y:S01]  /*15a00*/  IABS R6, R10 ;  /* 0x0000000a00067213 */ /* 0x000fe20000000000 */
[----:B------:R-:W-:Y:S01]  /*15a10*/  @!P6 IMAD.IADD R20, R20, 0x1, -R56 ;  /* 0x000000011414e824 */ /* 0x000fe200078e0a38 */
[----:B------:R-:W-:Y:S01]  /*15a20*/  ISETP.GE.AND P6, PT, R4, RZ, PT ;  /* 0x000000ff0400720c */ /* 0x000fe20003fc6270 */
[----:B------:R-:W-:Y:S01]  /*15a30*/  @!P0 IMAD.MOV R16, RZ, RZ, -R16 ;  /* 0x000000ffff108224 */ /* 0x000fe200078e0a10 */
[----:B------:R-:W-:Y:S01]  /*15a40*/  ISETP.GE.AND P3, PT, R5, RZ, PT ;  /* 0x000000ff0500720c */ /* 0x000fe20003f66270 */
[----:B------:R-:W-:-:S02]  /*15a50*/  @!P1 IMAD.IADD R7, R7, 0x1, -R56 ;  /* 0x0000000107079824 */ /* 0x000fc400078e0a38 */
[----:B------:R-:W-:Y:S01]  /*15a60*/  @!P5 IMAD.IADD R19, R19, 0x1, -R56 ;  /* 0x000000011313d824 */ /* 0x000fe200078e0a38 */
[----:B------:R-:W-:Y:S01]  /*15a70*/  STL [R1+0x1b4], R16 ;  /* 0x0001b41001007387 */ /* 0x000fe20000100800 */
[----:B-1----:R-:W-:Y:S01]  /*15a80*/  IMAD.MOV.U32 R8, RZ, RZ, R12 ;  /* 0x000000ffff087224 */ /* 0x002fe200078e000c */
[----:B------:R-:W-:Y:S01]  /*15a90*/  ISETP.GT.U32.AND P1, PT, R56, R7, PT ;  /* 0x000000073800720c */ /* 0x000fe20003f24070 */
[----:B------:R-:W-:Y:S01]  /*15aa0*/  IMAD.HI.U32 R15, R0, R13, RZ ;  /* 0x0000000d000f7227 */ /* 0x000fe200078e00ff */
[----:B------:R-:W-:Y:S02]  /*15ab0*/  ISETP.GT.U32.AND P0, PT, R56, R19, PT ;  /* 0x000000133800720c */ /* 0x000fe40003f04070 */
[----:B------:R-:W-:Y:S01]  /*15ac0*/  ISETP.GE.AND P5, PT, R18, RZ, PT ;  /* 0x000000ff1200720c */ /* 0x000fe20003fa6270 */
[----:B------:R-:W-:Y:S01]  /*15ad0*/  @!P4 IMAD.MOV R8, RZ, RZ, -R8 ;  /* 0x000000ffff08c224 */ /* 0x000fe200078e0a08 */
[----:B------:R-:W-:Y:S01]  /*15ae0*/  ISETP.GT.U32.AND P4, PT, R56, R17, PT ;  /* 0x000000113800720c */ /* 0x000fe20003f84070 */
[----:B------:R-:W-:-:S03]  /*15af0*/  IMAD.HI.U32 R14, R0, R6, RZ ;  /* 0x00000006000e7227 */ /* 0x000fc600078e00ff */
[----:B------:R1:W-:Y:S01]  /*15b00*/  STL [R1+0x1b0], R8 ;  /* 0x0001b00801007387 */ /* 0x0003e20000100800 */
[----:B------:R-:W-:Y:S01]  /*15b10*/  IMAD.MOV R15, RZ, RZ, -R15 ;  /* 0x000000ffff0f7224 */ /* 0x000fe200078e0a0f */
[----:B------:R-:W-:Y:S01]  /*15b20*/  IADD3 R14, -R14, RZ, RZ ;  /* 0x000000ff0e0e7210 */ /* 0x000fe20007ffe1ff */
[----:B------:R-:W-:Y:S02]  /*15b30*/  @!P2 IMAD.MOV R9, RZ, RZ, -R9 ;  /* 0x000000ffff09a224 */ /* 0x000fe400078e0a09 */
[----:B------:R-:W-:Y:S02]  /*15b40*/  IMAD R5, R56, R15, R13 ;  /* 0x0000000f38057224 */ /* 0x000fe400078e020d */
[----:B------:R-:W-:Y:S01]  /*15b50*/  VIADD R3, R2, 0x1c1 ;  /* 0x000001c102037836 */ /* 0x000fe20000000000 */
[----:B------:R2:W-:Y:S01]  /*15b60*/  STL [R1+0x1ac], R9 ;  /* 0x0001ac0901007387 */ /* 0x0005e20000100800 */
[----:B------:R-:W-:Y:S01]  /*15b70*/  @!P4 IMAD.IADD R17, R17, 0x1, -R56 ;  /* 0x000000011111c824 */ /* 0x000fe200078e0a38 */
[----:B-1----:R-:W-:Y:S01]  /*15b80*/  MOV R8, R20 ;  /* 0x0000001400087202 */ /* 0x002fe20000000f00 */
[C---:B------:R-:W-:Y:S01]  /*15b90*/  IMAD R4, R56.reuse, R14, R6 ;  /* 0x0000000e38047224 */ /* 0x040fe200078e0206 */
[C---:B------:R-:W-:Y:S01]  /*15ba0*/  ISETP.GT.U32.AND P2, PT, R56.reuse, R5, PT ;  /* 0x000000053800720c */ /* 0x040fe20003f44070 */
[----:B------:R-:W-:Y:S01]  /*15bb0*/  @!P0 IMAD.IADD R19, R19, 0x1, -R56 ;  /* 0x0000000113138824 */ /* 0x000fe200078e0a38 */
[----:B------:R-:W-:Y:S01]  /*15bc0*/  ISETP.GE.AND P4, PT, R21, RZ, PT ;  /* 0x000000ff1500720c */ /* 0x000fe20003f86270 */
[----:B------:R-:W-:Y:S01]  /*15bd0*/  @!P6 IMAD.MOV R8, RZ, RZ, -R8 ;  /* 0x000000ffff08e224 */ /* 0x000fe200078e0a08 */
[----:B------:R-:W-:Y:S01]  /*15be0*/  ISETP.GT.U32.AND P0, PT, R56, R4, PT ;  /* 0x000000043800720c */ /* 0x000fe20003f04070 */
[----:B------:R-:W-:Y:S01]  /*15bf0*/  IMAD.MOV.U32 R12, RZ, RZ, R19 ;  /* 0x000000ffff0c7224 */ /* 0x000fe200078e0013 */
[----:B--2---:R-:W-:Y:S01]  /*15c00*/  IABS R9, R3 ;  /* 0x0000000300097213 */ /* 0x004fe20000000000 */
[----:B------:R-:W-:Y:S01]  /*15c10*/  @!P1 IMAD.IADD R7, R7, 0x1, -R56 ;  /* 0x0000000107079824 */ /* 0x000fe200078e0a38 */
[----:B------:R1:W-:Y:S01]  /*15c20*/  STL [R1+0x1a8], R8 ;  /* 0x0001a80801007387 */ /* 0x0003e20000100800 */
[----:B------:R-:W-:Y:S01]  /*15c30*/  ISETP.GE.AND P6, PT, R11, RZ, PT ;  /* 0x000000ff0b00720c */ /* 0x000fe20003fc6270 */
[----:B------:R-:W-:Y:S01]  /*15c40*/  @!P5 IMAD.MOV R12, RZ, RZ, -R12 ;  /* 0x000000ffff0cd224 */ /* 0x000fe200078e0a0c */
[----:B------:R-:W-:Y:S01]  /*15c50*/  ISETP.GE.AND P1, PT, R10, RZ, PT ;  /* 0x000000ff0a00720c */ /* 0x000fe20003f26270 */
[----:B------:R-:W-:-:S03]  /*15c60*/  IMAD.HI.U32 R10, R0, R9, RZ ;  /* 0x00000009000a7227 */ /* 0x000fc600078e00ff */
[----:B------:R2:W-:Y:S01]  /*15c70*/  STL [R1+0x1a0], R12 ;  /* 0x0001a00c01007387 */ /* 0x0005e20000100800 */
[----:B------:R-:W-:Y:S01]  /*15c80*/  IMAD.MOV R10, RZ, RZ, -R10 ;  /* 0x000000ffff0a7224 */ /* 0x000fe200078e0a0a */
[----:B-1----:R-:W-:Y:S01]  /*15c90*/  MOV R8, R17 ;  /* 0x0000001100087202 */ /* 0x002fe20000000f00 */
[----:B------:R-:W-:Y:S01]  /*15ca0*/  @!P2 IMAD.IADD R5, R5, 0x1, -R56 ;  /* 0x000000010505a824 */ /* 0x000fe200078e0a38 */
[----:B------:R-:W-:Y:S01]  /*15cb0*/  ISETP.GE.AND P2, PT, R3, RZ, PT ;  /* 0x000000ff0300720c */ /* 0x000fe20003f46270 */
[----:B------:R-:W-:Y:S02]  /*15cc0*/  VIADD R6, R2, 0x1c2 ;  /* 0x000001c202067836 */ /* 0x000fe40000000000 */
[----:B------:R-:W-:Y:S02]  /*15cd0*/  @!P3 IMAD.MOV R8, RZ, RZ, -R8 ;  /* 0x000000ffff08b224 */ /* 0x000fe400078e0a08 */
[----:B------:R-:W-:Y:S01]  /*15ce0*/  IMAD R10, R56, R10, R9 ;  /* 0x0000000a380a7224 */ /* 0x000fe200078e0209 */
[----:B------:R-:W-:Y:S01]  /*15cf0*/  IABS R16, R6 ;  /* 0x0000000600107213 */ /* 0x000fe20000000000 */
[----:B------:R-:W-:Y:S01]  /*15d00*/  @!P0 IMAD.IADD R4, R4, 0x1, -R56 ;  /* 0x0000000104048824 */ /* 0x000fe200078e0a38 */
[----:B------:R1:W-:Y:S01]  /*15d10*/  STL [R1+0x19c], R8 ;  /* 0x00019c0801007387 */ /* 0x0003e20000100800 */
[----:B------:R-:W-:Y:S01]  /*15d20*/  ISETP.GT.U32.AND P0, PT, R56, R5, PT ;  /* 0x000000053800720c */ /* 0x000fe20003f04070 */
[----:B--2---:R-:W-:Y:S01]  /*15d30*/  VIADD R12, R2, 0x1c3 ;  /* 0x000001c3020c7836 */ /* 0x004fe20000000000 */
[----:B------:R-:W-:Y:S01]  /*15d40*/  ISETP.GE.AND P3, PT, R6, RZ, PT ;  /* 0x000000ff0600720c */ /* 0x000fe20003f66270 */
[----:B------:R-:W-:Y:S01]  /*15d50*/  IMAD.HI.U32 R3, R0, R16, RZ ;  /* 0x0000001000037227 */ /* 0x000fe200078e00ff */
[----:B------:R-:W-:-:S03]  /*15d60*/  ISETP.GT.U32.AND P5, PT, R56, R4, PT ;  /* 0x000000043800720c */ /* 0x000fc60003fa4070 */
[----:B------:R-:W-:Y:S02]  /*15d70*/  IMAD.MOV R3, RZ, RZ, -R3 ;  /* 0x000000ffff037224 */ /* 0x000fe400078e0a03 */
[----:B-1----:R-:W-:Y:S02]  /*15d80*/  IMAD.MOV.U32 R8, RZ, RZ, R7 ;  /* 0x000000ffff087224 */ /* 0x002fe400078e0007 */
[C---:B------:R-:W-:Y:S02]  /*15d90*/  IMAD R16, R56.reuse, R3, R16 ;  /* 0x0000000338107224 */ /* 0x040fe400078e0210 */
[----:B------:R-:W-:Y:S01]  /*15da0*/  @!P6 IMAD.MOV R8, RZ, RZ, -R8 ;  /* 0x000000ffff08e224 */ /* 0x000fe200078e0a08 */
[----:B------:R-:W-:Y:S01]  /*15db0*/  ISETP.GT.U32.AND P6, PT, R56, R10, PT ;  /* 0x0000000a3800720c */ /* 0x000fe20003fc4070 */
[----:B------:R-:W-:Y:S01]  /*15dc0*/  @!P0 IMAD.IADD R5, R5, 0x1, -R56 ;  /* 0x0000000105058824 */ /* 0x000fe200078e0a38 */
[----:B------:R-:W-:Y:S01]  /*15dd0*/  ISETP.GE.AND P0, PT, R12, RZ, PT ;  /* 0x000000ff0c00720c */ /* 0x000fe20003f06270 */
[----:B------:R-:W-:Y:S01]  /*15de0*/  VIADD R7, R2, 0x1c4 ;  /* 0x000001c402077836 */ /* 0x000fe20000000000 */
[----:B------:R-:W-:Y:S01]  /*15df0*/  IABS R12, R12 ;  /* 0x0000000c000c7213 */ /* 0x000fe20000000000 */
[----:B------:R1:W-:Y:S01]  /*15e00*/  STL [R1+0x198], R8 ;  /* 0x0001980801007387 */ /* 0x0003e20000100800 */
[----:B------:R-:W-:Y:S01]  /*15e10*/  @!P5 IADD3 R4, R4, -R56, RZ ;  /* 0x800000380404d210 */ /* 0x000fe20007ffe0ff */
[----:B------:R-:W-:Y:S01]  /*15e20*/  VIADD R6, R2, 0x1c5 ;  /* 0x000001c502067836 */ /* 0x000fe20000000000 */
[----:B------:R-:W-:Y:S01]  /*15e30*/  ISETP.GT.U32.AND P5, PT, R56, R16, PT ;  /* 0x000000103800720c */ /* 0x000fe20003fa4070 */
[----:B------:R-:W-:Y:S01]  /*15e40*/  IMAD.HI.U32 R11, R0, R12, RZ ;  /* 0x0000000c000b7227 */ /* 0x000fe200078e00ff */
[----:B------:R-:W-:-:S02]  /*15e50*/  IABS R3, R7 ;  /* 0x0000000700037213 */ /* 0x000fc40000000000 */
[----:B------:R-:W-:Y:S01]  /*15e60*/  IABS R9, R6 ;  /* 0x0000000600097213 */ /* 0x000fe20000000000 */
[----:B------:R-:W-:Y:S02]  /*15e70*/  @!P6 IMAD.IADD R10, R10, 0x1, -R56 ;  /* 0x000000010a0ae824 */ /* 0x000fe400078e0a38 */
[----:B------:R-:W-:Y:S02]  /*15e80*/  IMAD.MOV R11, RZ, RZ, -R11 ;  /* 0x000000ffff0b7224 */ /* 0x000fe400078e0a0b */
[----:B-1----:R-:W-:Y:S01]  /*15e90*/  IMAD.MOV.U32 R8, RZ, RZ, R5 ;  /* 0x000000ffff087224 */ /* 0x002fe200078e0005 */
[C---:B------:R-:W-:Y:S01]  /*15ea0*/  ISETP.GT.U32.AND P6, PT, R56.reuse, R10, PT ;  /* 0x0000000a3800720c */ /* 0x040fe20003fc4070 */
[----:B------:R-:W-:Y:S02]  /*15eb0*/  IMAD R12, R56, R11, R12 ;  /* 0x0000000b380c7224 */ /* 0x000fe400078e020c */
[----:B------:R-:W-:Y:S02]  /*15ec0*/  @!P5 IMAD.IADD R16, R16, 0x1, -R56 ;  /* 0x000000011010d824 */ /* 0x000fe400078e0a38 */
[----:B------:R-:W-:Y:S01]  /*15ed0*/  @!P4 IMAD.MOV R8, RZ, RZ, -R8 ;  /* 0x000000ffff08c224 */ /* 0x000fe200078e0a08 */
[----:B------:R-:W-:Y:S01]  /*15ee0*/  ISETP.GE.AND P4, PT, R7, RZ, PT ;  /* 0x000000ff0700720c */ /* 0x000fe20003f86270 */
[----:B------:R-:W-:Y:S01]  /*15ef0*/  @!P1 IMAD.MOV R4, RZ, RZ, -R4 ;  /* 0x000000ffff049224 */ /* 0x000fe200078e0a04 */
[----:B------:R-:W-:Y:S01]  /*15f00*/  ISETP.GT.U32.AND P5, PT, R56, R16, PT ;  /* 0x000000103800720c */ /* 0x000fe20003fa4070 */
[----:B------:R-:W-:Y:S01]  /*15f10*/  IMAD.HI.U32 R7, R0, R3, RZ ;  /* 0x0000000300077227 */ /* 0x000fe200078e00ff */
[----:B------:R1:W-:Y:S01]  /*15f20*/  STL [R1+0x194], R8 ;  /* 0x0001940801007387 */ /* 0x0003e20000100800 */
[----:B------:R-:W-:-:S02]  /*15f30*/  ISETP.GE.AND P1, PT, R6, RZ, PT ;  /* 0x000000ff0600720c */ /* 0x000fc40003f26270 */
[----:B------:R-:W-:Y:S01]  /*15f40*/  @!P6 IADD3 R10, R10, -R56, RZ ;  /* 0x800000380a0ae210 */ /* 0x000fe20007ffe0ff */
[----:B------:R2:W-:Y:S01]  /*15f50*/  STL [R1+0x190], R4 ;  /* 0x0001900401007387 */ /* 0x0005e20000100800 */
[----:B------:R-:W-:Y:S01]  /*15f60*/  ISETP.GT.U32.AND P6, PT, R56, R12, PT ;  /* 0x0000000c3800720c */ /* 0x000fe20003fc4070 */
[----:B------:R-:W-:-:S04]  /*15f70*/  IMAD.HI.U32 R5, R0, R9, RZ ;  /* 0x0000000900057227 */ /* 0x000fc800078e00ff */
[----:B------:R-:W-:Y:S02]  /*15f80*/  IMAD.MOV R7, RZ, RZ, -R7 ;  /* 0x000000ffff077224 */ /* 0x000fe400078e0a07 */
[----:B-1----:R-:W-:Y:S02]  /*15f90*/  IMAD.MOV.U32 R8, RZ, RZ, R10 ;  /* 0x000000ffff087224 */ /* 0x002fe400078e000a */
[----:B--2---:R-:W-:Y:S02]  /*15fa0*/  VIADD R4, R2, 0x1c6 ;  /* 0x000001c602047836 */ /* 0x004fe40000000000 */
[----:B------:R-:W-:Y:S02]  /*15fb0*/  IMAD.MOV R5, RZ, RZ, -R5 ;  /* 0x000000ffff057224 */ /* 0x000fe400078e0a05 */
[----:B------:R-:W-:Y:S01]  /*15fc0*/  @!P6 IMAD.IADD R12, R12, 0x1, -R56 ;  /* 0x000000010c0ce824 */ /* 0x000fe200078e0a38 */
[----:B------:R-:W-:Y:S01]  /*15fd0*/  IABS R6, R4 ;  /* 0x0000000400067213 */ /* 0x000fe20000000000 */
[----:B------:R-:W-:-:S02]  /*15fe0*/  IMAD R3, R56, R7, R3 ;  /* 0x0000000738037224 */ /* 0x000fc400078e0203 */
[----:B------:R-:W-:Y:S01]  /*15ff0*/  @!P2 IMAD.MOV R8, RZ, RZ, -R8 ;  /* 0x000000ffff08a224 */ /* 0x000fe200078e0a08 */
[C---:B------:R-:W-:Y:S01]  /*16000*/  ISETP.GT.U32.AND P2, PT, R56.reuse, R12, PT ;  /* 0x0000000c3800720c */ /* 0x040fe20003f44070 */
[----:B------:R-:W-:Y:S02]  /*16010*/  IMAD R9, R56, R5, R9 ;  /* 0x0000000538097224 */ /* 0x000fe400078e0209 */
[----:B------:R-:W-:Y:S01]  /*16020*/  @!P5 IMAD.IADD R16, R16, 0x1, -R56 ;  /* 0x000000011010d824 */ /* 0x000fe200078e0a38 */
[----:B------:R-:W-:Y:S01]  /*16030*/  ISETP.GT.U32.AND P5, PT, R56, R3, PT ;  /* 0x000000033800720c */ /* 0x000fe20003fa4070 */
[----:B------:R-:W-:Y:S01]  /*16040*/  IMAD.HI.U32 R10, R0, R6, RZ ;  /* 0x00000006000a7227 */ /* 0x000fe200078e00ff */
[----:B------:R1:W-:Y:S01]  /*16050*/  STL [R1+0x18c], R8 ;  /* 0x00018c0801007387 */ /* 0x0003e20000100800 */
[----:B------:R-:W-:Y:S02]  /*16060*/  ISETP.GT.U32.AND P6, PT, R56, R9, PT ;  /* 0x000000093800720c */ /* 0x000fe40003fc4070 */
[----:B------:R-:W-:Y:S01]  /*16070*/  VIADD R7, R2, 0x1c8 ;  /* 0x000001c802077836 */ /* 0x000fe20000000000 */
[----:B------:R-:W-:Y:S01]  /*16080*/  IADD3 R10, -R10, RZ, RZ ;  /* 0x000000ff0a0a7210 */ /* 0x000fe20007ffe1ff */
[----:B------:R-:W-:-:S02]  /*16090*/  VIADD R14, R2, 0x1c7 ;  /* 0x000001c7020e7836 */ /* 0x000fc40000000000 */
[----:B------:R-:W-:Y:S01]  /*160a0*/  @!P2 IMAD.IADD R12, R12, 0x1, -R56 ;  /* 0x000000010c0ca824 */ /* 0x000fe200078e0a38 */
[----:B------:R-:W-:Y:S01]  /*160b0*/  IABS R13, R7 ;  /* 0x00000007000d7213 */ /* 0x000fe20000000000 */
[----:B------:R-:W-:Y:S01]  /*160c0*/  VIADD R5, R2, 0x1c9 ;  /* 0x000001c902057836 */ /* 0x000fe20000000000 */
[----:B------:R-:W-:Y:S01]  /*160d0*/  IABS R15, R14 ;  /* 0x0000000e000f7213 */ /* 0x000fe20000000000 */
[----:B-1----:R-:W-:Y:S02]  /*160e0*/  IMAD.MOV.U32 R8, RZ, RZ, R16 ;  /* 0x000000ffff087224 */ /* 0x002fe400078e0010 */
[----:B------:R-:W-:Y:S01]  /*160f0*/  @!P5 IMAD.IADD R3, R3, 0x1, -R56 ;  /* 0x000000010303d824 */ /* 0x000fe200078e0a38 */
[----:B------:R-:W-:Y:S01]  /*16100*/  IABS R11, R5 ;  /* 0x00000005000b7213 */ /* 0x000fe20000000000 */
[----:B------:R-:W-:Y:S01]  /*16110*/  @!P3 IMAD.MOV R8, RZ, RZ, -R8 ;  /* 0x000000ffff08b224 */ /* 0x000fe200078e0a08 */
[----:B------:R-:W-:Y:S01]  /*16120*/  ISETP.GE.AND P3, PT, R4, RZ, PT ;  /* 0x000000ff0400720c */ /* 0x000fe20003f66270 */
[C---:B------:R-:W-:Y:S01]  /*16130*/  IMAD R4, R56.reuse, R10, R6 ;  /* 0x0000000a38047224 */ /* 0x040fe200078e0206 */
[----:B------:R-:W-:Y:S01]  /*16140*/  ISETP.GT.U32.AND P5, PT, R56, R3, PT ;  /* 0x000000033800720c */ /* 0x000fe20003fa4070 */
[----:B------:R-:W-:Y:S01]  /*16150*/  @!P6 IMAD.IADD R9, R9, 0x1, -R56 ;  /* 0x000000010909e824 */ /* 0x000fe200078e0a38 */
[----:B------:R1:W-:Y:S01]  /*16160*/  STL [R1+0x188], R8 ;  /* 0x0001880801007387 */ /* 0x0003e20000100800 */
[----:B------:R-:W-:Y:S01]  /*16170*/  IMAD.HI.U32 R6, R0, R13, RZ ;  /* 0x0000000d00067227 */ /* 0x000fe200078e00ff */
[----:B------:R-:W-:-:S02]  /*16180*/  ISETP.GT.U32.AND P2, PT, R56, R4, PT ;  /* 0x000000043800720c */ /* 0x000fc40003f44070 */
[----:B------:R-:W-:Y:S01]  /*16190*/  ISETP.GT.U32.AND P6, PT, R56, R9, PT ;  /* 0x000000093800720c */ /* 0x000fe20003fc4070 */
[----:B------:R-:W-:-:S04]  /*161a0*/  IMAD.HI.U32 R16, R0, R15, RZ ;  /* 0x0000000f00107227 */ /* 0x000fc800078e00ff */
[----:B------:R-:W-:Y:S02]  /*161b0*/  IMAD.MOV R6, RZ, RZ, -R6 ;  /* 0x000000ffff067224 */ /* 0x000fe400078e0a06 */
[----:B-1----:R-:W-:Y:S02]  /*161c0*/  IMAD.MOV.U32 R8, RZ, RZ, R12 ;  /* 0x000000ffff087224 */ /* 0x002fe400078e000c */
[----:B------:R-:W-:Y:S02]  /*161d0*/  IMAD.HI.U32 R10, R0, R11, RZ ;  /* 0x0000000b000a7227 */ /* 0x000fe400078e00ff */
[----:B------:R-:W-:Y:S02]  /*161e0*/  @!P2 IADD3 R4, R4, -R56, RZ ;  /* 0x800000380404a210 */ /* 0x000fe40007ffe0ff */
[----:B------:R-:W-:Y:S02]  /*161f0*/  IMAD.MOV R16, RZ, RZ, -R16 ;  /* 0x000000ffff107224 */ /* 0x000fe400078e0a10 */
[C---:B------:R-:W-:Y:S01]  /*16200*/  IMAD R13, R56.reuse, R6, R13 ;  /* 0x00000006380d7224 */ /* 0x040fe200078e020d */
[----:B------:R-:W-:Y:S01]  /*16210*/  ISETP.GT.U32.AND P2, PT, R56, R4, PT ;  /* 0x000000043800720c */ /* 0x000fe20003f44070 */
[----:B------:R-:W-:-:S02]  /*16220*/  @!P0 IMAD.MOV R8, RZ, RZ, -R8 ;  /* 0x000000ffff088224 */ /* 0x000fc400078e0a08 */
[----:B------:R-:W-:Y:S01]  /*16230*/  @!P5 IMAD.IADD R3, R3, 0x1, -R56 ;  /* 0x000000010303d824 */ /* 0x000fe200078e0a38 */
[----:B------:R-:W-:Y:S01]  /*16240*/  ISETP.GE.AND P5, PT, R14, RZ, PT ;  /* 0x000000ff0e00720c */ /* 0x000fe20003fa6270 */
[----:B------:R-:W-:Y:S01]  /*16250*/  IMAD R15, R56, R16, R15 ;  /* 0x00000010380f7224 */ /* 0x000fe200078e020f */
[----:B------:R1:W-:Y:S01]  /*16260*/  STL [R1+0x184], R8 ;  /* 0x0001840801007387 */ /* 0x0003e20000100800 */
[----:B------:R-:W-:Y:S02]  /*16270*/  IMAD.MOV R10, RZ, RZ, -R10 ;  /* 0x000000ffff0a7224 */ /* 0x000fe400078e0a0a */
[----:B------:R-:W-:Y:S01]  /*16280*/  VIADD R6, R2, 0x1ca ;  /* 0x000001ca02067836 */ /* 0x000fe20000000000 */
[C---:B------:R-:W-:Y:S01]  /*16290*/  ISETP.GT.U32.AND P0, PT, R56.reuse, R15, PT ;  /* 0x0000000f3800720c */ /* 0x040fe20003f04070 */
[----:B------:R-:W-:Y:S01]  /*162a0*/  @!P6 IMAD.IADD R9, R9, 0x1, -R56 ;  /* 0x000000010909e824 */ /* 0x000fe200078e0a38 */
[C---:B------:R-:W-:Y:S01]  /*162b0*/  ISETP.GT.U32.AND P6, PT, R56.reuse, R13, PT ;  /* 0x0000000d3800720c */ /* 0x040fe20003fc4070 */
[----:B------:R-:W-:Y:S01]  /*162c0*/  IMAD R11, R56, R10, R11 ;  /* 0x0000000a380b7224 */ /* 0x000fe200078e020b */
[----:B------:R-:W-:Y:S01]  /*162d0*/  IABS R10, R6 ;  /* 0x00000006000a7213 */ /* 0x000fe20000000000 */
[----:B------:R-:W-:-:S02]  /*162e0*/  IMAD.MOV.U32 R12, RZ, RZ, R3 ;  /* 0x000000ffff0c7224 */ /* 0x000fc400078e0003 */
[----:B-1----:R-:W-:Y:S02]  /*162f0*/  IMAD.MOV.U32 R8, RZ, RZ, R9 ;  /* 0x000000ffff087224 */ /* 0x002fe400078e0009 */
[----:B------:R-:W-:Y:S01]  /*16300*/  @!P4 IMAD.MOV R12, RZ, RZ, -R12 ;  /* 0x000000ffff0cc224 */ /* 0x000fe200078e0a0c */
[----:B------:R-:W-:Y:S01]  /*16310*/  ISETP.GE.AND P4, PT, R7, RZ, PT ;  /* 0x000000ff0700720c */ /* 0x000fe20003f86270 */
[----:B------:R-:W-:Y:S01]  /*16320*/  @!P1 IMAD.MOV R8, RZ, RZ, -R8 ;  /* 0x000000ffff089224 */ /* 0x000fe200078e0a08 */
[----:B------:R-:W-:Y:S01]  /*16330*/  ISETP.GT.U32.AND P1, PT, R56, R11, PT ;  /* 0x0000000b3800720c */ /* 0x000fe20003f24070 */
[----:B------:R-:W-:Y:S01]  /*16340*/  IMAD.MOV.U32 R3, RZ, RZ, R10 ;  /* 0x000000ffff037224 */ /* 0x000fe200078e000a */
[----:B------:R-:W-:Y:S01]  /*16350*/  STL [R1+0x180], R12 ;  /* 0x0001800c01007387 */ /* 0x000fe20000100800 */
[----:B------:R-:W-:Y:S01]  /*16360*/  VIADD R10, R2, 0x1cb ;  /* 0x000001cb020a7836 */ /* 0x000fe20000000000 */
[----:B------:R-:W-:Y:S01]  /*16370*/  @!P0 IADD3 R15, R15, -R56, RZ ;  /* 0x800000380f0f8210 */ /* 0x000fe20007ffe0ff */
[--C-:B------:R-:W-:Y:S01]  /*16380*/  @!P2 IMAD.IADD R4, R4, 0x1, -R56.reuse ;  /* 0x000000010404a824 */ /* 0x100fe200078e0a38 */
[----:B------:R1:W-:Y:S01]  /*16390*/  STL [R1+0x17c], R8 ;  /* 0x00017c0801007387 */ /* 0x0003e20000100800 */
[----:B------:R-:W-:Y:S01]  /*163a0*/  @!P6 IMAD.IADD R13, R13, 0x1, -R56 ;  /* 0x000000010d0de824 */ /* 0x000fe200078e0a38 */
[----:B------:R-:W-:Y:S01]  /*163b0*/  IABS R16, R10 ;  /* 0x0000000a00107213 */ /* 0x000fe20000000000 */
[----:B------:R-:W-:Y:S01]  /*163c0*/  IMAD.HI.U32 R7, R0, R3, RZ ;  /* 0x0000000300077227 */ /* 0x000fe200078e00ff */
[----:B------:R-:W-:-:S02]  /*163d0*/  ISETP.GT.U32.AND P6, PT, R56, R15, PT ;  /* 0x0000000f3800720c */ /* 0x000fc40003fc4070 */
[----:B------:R-:W-:Y:S01]  /*163e0*/  ISETP.GE.AND P2, PT, R5, RZ, PT ;  /* 0x000000ff0500720c */ /* 0x000fe20003f46270 */
[----:B------:R-:W-:Y:S01]  /*163f0*/  IMAD.HI.U32 R9, R0, R16, RZ ;  /* 0x0000001000097227 */ /* 0x000fe200078e00ff */
[----:B------:R-:W-:-:S03]  /*16400*/  ISETP.GE.AND P0, PT, R6, RZ, PT ;  /* 0x000000ff0600720c */ /* 0x000fc60003f06270 */
[----:B-1----:R-:W-:Y:S02]  /*16410*/  IMAD.MOV.U32 R8, RZ, RZ, R4 ;  /* 0x000000ffff087224 */ /* 0x002fe400078e0004 */
[----:B------:R-:W-:Y:S02]  /*16420*/  IMAD.MOV R9, RZ, RZ, -R9 ;  /* 0x000000ffff097224 */ /* 0x000fe400078e0a09 */
[----:B------:R-:W-:Y:S01]  /*16430*/  @!P3 IMAD.MOV R8, RZ, RZ, -R8 ;  /* 0x000000ffff08b224 */ /* 0x000fe200078e0a08 */
[C---:B------:R-:W-:Y:S01]  /*16440*/  ISETP.GT.U32.AND P3, PT, R56.reuse, R13, PT ;  /* 0x0000000d3800720c */ /* 0x040fe20003f64070 */
[----:B------:R-:W-:Y:S01]  /*16450*/  IMAD.MOV R7, RZ, RZ, -R7 ;  /* 0x000000ffff077224 */ /* 0x000fe200078e0a07 */
[----:B------:R-:W-:Y:S01]  /*16460*/  @!P6 IADD3 R15, R15, -R56, RZ ;  /* 0x800000380f0fe210 */ /* 0x000fe20007ffe0ff */
[----:B------:R-:W-:Y:S01]  /*16470*/  @!P1 IMAD.IADD R11, R11, 0x1, -R56 ;  /* 0x000000010b0b9824 */ /* 0x000fe200078e0a38 */
[----:B------:R1:W-:Y:S01]  /*16480*/  STL [R1+0x178], R8 ;  /* 0x0001780801007387 */ /* 0x0003e20000100800 */
[----:B------:R-:W-:-:S02]  /*16490*/  IMAD R16, R56, R9, R16 ;  /* 0x0000000938107224 */ /* 0x000fc400078e0210 */
[C---:B------:R-:W-:Y:S01]  /*164a0*/  IMAD R3, R56.reuse, R7, R3 ;  /* 0x0000000738037224 */ /* 0x040fe200078e0203 */
[----:B------:R-:W-:Y:S01]  /*164b0*/  ISETP.GT.U32.AND P1, PT, R56, R11, PT ;  /* 0x0000000b3800720c */ /* 0x000fe20003f24070 */
[C---:B------:R-:W-:Y:S02]  /*164c0*/  VIADD R7, R2.reuse, 0x1cc ;  /* 0x000001cc02077836 */ /* 0x040fe40000000000 */
[----:B------:R-:W-:Y:S01]  /*164d0*/  VIADD R4, R2, 0x1ce ;  /* 0x000001ce02047836 */ /* 0x000fe20000000000 */
[C---:B------:R-:W-:Y:S01]  /*164e0*/  ISETP.GT.U32.AND P6, PT, R56.reuse, R3, PT ;  /* 0x000000033800720c */ /* 0x040fe20003fc4070 */
[--C-:B------:R-:W-:Y:S01]  /*164f0*/  @!P3 IMAD.IADD R13, R13, 0x1, -R56.reuse ;  /* 0x000000010d0db824 */ /* 0x100fe200078e0a38 */
[----:B------:R-:W-:Y:S01]  /*16500*/  ISETP.GT.U32.AND P3, PT, R56, R16, PT ;  /* 0x000000103800720c */ /* 0x000fe20003f64070 */
[----:B------:R-:W-:Y:S01]  /*16510*/  VIADD R5, R2, 0x1cd ;  /* 0x000001cd02057836 */ /* 0x000fe20000000000 */
[----:B------:R-:W-:Y:S01]  /*16520*/  IABS R6, R7 ;  /* 0x0000000700067213 */ /* 0x000fe20000000000 */
[----:B-1----:R-:W-:Y:S01]  /*16530*/  IMAD.MOV.U32 R8, RZ, RZ, R15 ;  /* 0x000000ffff087224 */ /* 0x002fe200078e000f */
[----:B------:R-:W-:Y:S01]  /*16540*/  IABS R12, R4 ;  /* 0x00000004000c7213 */ /* 0x000fe20000000000 */
[----:B------:R-:W-:Y:S01]  /*16550*/  @!P4 IMAD.MOV R13, RZ, RZ, -R13 ;  /* 0x000000ffff0dc224 */ /* 0x000fe200078e0a0d */
[----:B------:R-:W-:Y:S01]  /*16560*/  IABS R9, R5 ;  /* 0x0000000500097213 */ /* 0x000fe20000000000 */
[----:B------:R-:W-:Y:S01]  /*16570*/  @!P1 IMAD.IADD R11, R11, 0x1, -R56 ;  /* 0x000000010b0b9824 */ /* 0x000fe200078e0a38 */
[----:B------:R-:W-:Y:S01]  /*16580*/  ISETP.GE.AND P1, PT, R10, RZ, PT ;  /* 0x000000ff0a00720c */ /* 0x000fe20003f26270 */
[----:B------:R-:W-:-:S02]  /*16590*/  IMAD.MOV.U32 R10, RZ, RZ, R12 ;  /* 0x000000ffff0a7224 */ /* 0x000fc400078e000c */
[----:B------:R-:W-:-:S04]  /*165a0*/  IMAD.HI.U32 R14, R0, R6, RZ ;  /* 0x00000006000e7227 */ /* 0x000fc800078e00ff */
[--C-:B------:R-:W-:Y:S02]  /*165b0*/  @!P3 IMAD.IADD R16, R16, 0x1, -R56.reuse ;  /* 0x000000011010b824 */ /* 0x100fe400078e0a38 */
[----:B------:R-:W-:Y:S01]  /*165c0*/  @!P6 IMAD.IADD R3, R3, 0x1, -R56 ;  /* 0x000000010303e824 */ /* 0x000fe200078e0a38 */
[----:B------:R-:W-:Y:S01]  /*165d0*/  ISETP.GE.AND P6, PT, R7, RZ, PT ;  /* 0x000000ff0700720c */ /* 0x000fe20003fc6270 */
[----:B------:R-:W-:-:S03]  /*165e0*/  IMAD.HI.U32 R12, R0, R9, RZ ;  /* 0x00000009000c7227 */ /* 0x000fc600078e00ff */
[----:B------:R-:W-:Y:S01]  /*165f0*/  ISETP.GT.U32.AND P3, PT, R56, R3, PT ;  /* 0x000000033800720c */ /* 0x000fe20003f64070 */
[----:B------:R-:W-:-:S04]  /*16600*/  IMAD.HI.U32 R7, R0, R10, RZ ;  /* 0x0000000a00077227 */ /* 0x000fc800078e00ff */
[----:B------:R-:W-:Y:S01]  /*16610*/  IMAD.MOV R14, RZ, RZ, -R14 ;  /* 0x000000ffff0e7224 */ /* 0x000fe200078e0a0e */
[----:B------:R-:W-:Y:S01]  /*16620*/  IADD3 R7, -R7, RZ, RZ ;  /* 0x000000ff07077210 */ /* 0x000fe20007ffe1ff */
[----:B------:R-:W-:Y:S01]  /*16630*/  @!P5 IMAD.MOV R8, RZ, RZ, -R8 ;  /* 0x000000ffff08d224 */ /* 0x000fe200078e0a08 */
[C---:B------:R-:W-:Y:S01]  /*16640*/  ISETP.GT.U32.AND P5, PT, R56.reuse, R16, PT ;  /* 0x000000103800720c */ /* 0x040fe20003fa4070 */
[----:B------:R-:W-:Y:S02]  /*16650*/  IMAD.MOV R12, RZ, RZ, -R12 ;  /* 0x000000ffff0c7224 */ /* 0x000fe400078e0a0c */
[C---:B------:R-:W-:Y:S01]  /*16660*/  IMAD R6, R56.reuse, R14, R6 ;  /* 0x0000000e38067224 */ /* 0x040fe200078e0206 */
[----:B------:R1:W-:Y:S01]  /*16670*/  STL [R1+0x174], R8 ;  /* 0x0001740801007387 */ /* 0x0003e20000100800 */
[C---:B------:R-:W-:Y:S02]  /*16680*/  IMAD R9, R56.reuse, R12, R9 ;  /* 0x0000000c38097224 */ /* 0x040fe400078e0209 */
[C---:B------:R-:W-:Y:S01]  /*16690*/  IMAD R10, R56.reuse, R7, R10 ;  /* 0x00000007380a7224 */ /* 0x040fe200078e020a */
[----:B------:R-:W-:Y:S01]  /*166a0*/  ISETP.GT.U32.AND P4, PT, R56, R6, PT ;  /* 0x000000063800720c */ /* 0x000fe20003f84070 */
[----:B------:R-:W-:Y:S01]  /*166b0*/  VIADD R7, R2, 0x1cf ;  /* 0x000001cf02077836 */ /* 0x000fe20000000000 */
[----:B------:R2:W-:Y:S01]  /*166c0*/  STL [R1+0x170], R13 ;  /* 0x0001700d01007387 */ /* 0x0005e20000100800 */
[--C-:B------:R-:W-:Y:S01]  /*166d0*/  @!P3 IMAD.IADD R3, R3, 0x1, -R56.reuse ;  /* 0x000000010303b824 */ /* 0x100fe200078e0a38 */
[----:B------:R-:W-:Y:S01]  /*166e0*/  ISETP.GE.AND P3, PT, R5, RZ, PT ;  /* 0x000000ff0500720c */ /* 0x000fe20003f66270 */
[----:B------:R-:W-:Y:S01]  /*166f0*/  @!P5 IMAD.IADD R16, R16, 0x1, -R56 ;  /* 0x000000011010d824 */ /* 0x000fe200078e0a38 */
[----:B------:R-:W-:Y:S01]  /*16700*/  ISETP.GT.U32.AND P5, PT, R56, R10, PT ;  /* 0x0000000a3800720c */ /* 0x000fe20003fa4070 */
[----:B-1----:R-:W-:Y:S01]  /*16710*/  IMAD.MOV.U32 R8, RZ, RZ, R11 ;  /* 0x000000ffff087224 */ /* 0x002fe200078e000b */
[----:B------:R-:W-:-:S03]  /*16720*/  IABS R11, R7 ;  /* 0x00000007000b7213 */ /* 0x000fc60000000000 */
[----:B------:R-:W-:Y:S01]  /*16730*/  @!P2 IMAD.MOV R8, RZ, RZ, -R8 ;  /* 0x000000ffff08a224 */ /* 0x000fe200078e0a08 */
[----:B------:R-:W-:Y:S01]  /*16740*/  ISETP.GT.U32.AND P2, PT, R56, R9, PT ;  /* 0x000000093800720c */ /* 0x000fe20003f44070 */
[----:B--2---:R-:W-:Y:S02]  /*16750*/  VIADD R13, R2, 0x1d0 ;  /* 0x000001d0020d7836 */ /* 0x004fe40000000000 */
[--C-:B------:R-:W-:Y:S01]  /*16760*/  @!P4 IMAD.IADD R6, R6, 0x1, -R56.reuse ;  /* 0x000000010606c824 */ /* 0x100fe200078e0a38 */
[----:B------:R1:W-:Y:S01]  /*16770*/  STL [R1+0x16c], R8 ;  /* 0x00016c0801007387 */ /* 0x0003e20000100800 */
[----:B------:R-:W-:Y:S01]  /*16780*/  IMAD.HI.U32 R5, R0, R11, RZ ;  /* 0x0000000b00057227 */ /* 0x000fe200078e00ff */
[----:B------:R-:W-:Y:S02]  /*16790*/  IABS R12, R13 ;  /* 0x0000000d000c7213 */ /* 0x000fe40000000000 */
[----:B------:R-:W-:Y:S01]  /*167a0*/  ISETP.GE.AND P4, PT, R4, RZ, PT ;  /* 0x000000ff0400720c */ /* 0x000fe20003f86270 */
[----:B------:R-:W-:-:S02]  /*167b0*/  @!P5 IMAD.IADD R10, R10, 0x1, -R56 ;  /* 0x000000010a0ad824 */ /* 0x000fc400078e0a38 */
[----:B------:R-:W-:Y:S02]  /*167c0*/  IMAD.MOV R5, RZ, RZ, -R5 ;  /* 0x000000ffff057224 */ /* 0x000fe400078e0a05 */
[----:B------:R-:W-:Y:S01]  /*167d0*/  @!P2 IADD3 R9, R9, -R56, RZ ;  /* 0x800000380909a210 */ /* 0x000fe20007ffe0ff */
[----:B-1----:R-:W-:Y:S01]  /*167e0*/  IMAD.MOV.U32 R8, RZ, RZ, R3 ;  /* 0x000000ffff087224 */ /* 0x002fe200078e0003 */
[----:B------:R-:W-:Y:S01]  /*167f0*/  ISETP.GT.U32.AND P2, PT, R56, R6, PT ;  /* 0x000000063800720c */ /* 0x000fe20003f44070 */
[----:B------:R-:W-:Y:S01]  /*16800*/  IMAD.HI.U32 R3, R0, R12, RZ ;  /* 0x0000000c00037227 */ /* 0x000fe200078e00ff */
[----:B------:R-:W-:-:S03]  /*16810*/  ISETP.GT.U32.AND P5, PT, R56, R9, PT ;  /* 0x000000093800720c */ /* 0x000fc60003fa4070 */
[----:B------:R-:W-:Y:S02]  /*16820*/  IMAD.MOV R3, RZ, RZ, -R3 ;  /* 0x000000ffff037224 */ /* 0x000fe400078e0a03 */
[----:B------:R-:W-:Y:S02]  /*16830*/  IMAD R11, R56, R5, R11 ;  /* 0x00000005380b7224 */ /* 0x000fe400078e020b */
[----:B------:R-:W-:Y:S02]  /*16840*/  VIADD R4, R2, 0x1d1 ;  /* 0x000001d102047836 */ /* 0x000fe40000000000 */
[----:B------:R-:W-:Y:S02]  /*16850*/  IMAD R12, R56, R3, R12 ;  /* 0x00000003380c7224 */ /* 0x000fe400078e020c */
[--C-:B------:R-:W-:Y:S01]  /*16860*/  @!P2 IMAD.IADD R6, R6, 0x1, -R56.reuse ;  /* 0x000000010606a824 */ /* 0x100fe200078e0a38 */
[C---:B------:R-:W-:Y:S01]  /*16870*/  ISETP.GT.U32.AND P2, PT, R56.reuse, R11, PT ;  /* 0x0000000b3800720c */ /* 0x040fe20003f44070 */
[----:B------:R-:W-:Y:S01]  /*16880*/  @!P5 IMAD.IADD R9, R9, 0x1, -R56 ;  /* 0x000000010909d824 */ /* 0x000fe200078e0a38 */
[----:B------:R-:W-:Y:S01]  /*16890*/  IABS R17, R4 ;  /* 0x0000000400117213 */ /* 0x000fe20000000000 */
[----:B------:R-:W-:Y:S01]  /*168a0*/  @!P0 IMAD.MOV R8, RZ, RZ, -R8 ;  /* 0x000000ffff088224 */ /* 0x000fe200078e0a08 */
[----:B------:R-:W-:Y:S01]  /*168b0*/  ISETP.GT.U32.AND P5, PT, R56, R12, PT ;  /* 0x0000000c3800720c */ /* 0x000fe20003fa4070 */
[----:B------:R-:W-:Y:S01]  /*168c0*/  VIADD R3, R2, 0x1d3 ;  /* 0x000001d302037836 */ /* 0x000fe20000000000 */
[----:B------:R-:W-:Y:S01]  /*168d0*/  ISETP.GT.U32.AND P0, PT, R56, R10, PT ;  /* 0x0000000a3800720c */ /* 0x000fe20003f04070 */
[----:B------:R-:W-:Y:S01]  /*168e0*/  IMAD.HI.U32 R18, R0, R17, RZ ;  /* 0x0000001100127227 */ /* 0x000fe200078e00ff */
[----:B------:R1:W-:Y:S02]  /*168f0*/  STL [R1+0x168], R8 ;  /* 0x0001680801007387 */ /* 0x0003e40000100800 */
[----:B------:R-:W-:Y:S01]  /*16900*/  IABS R15, R3 ;  /* 0x00000003000f7213 */ /* 0x000fe20000000000 */
[----:B------:R-:W-:-:S02]  /*16910*/  IMAD.MOV R18, RZ, RZ, -R18 ;  /* 0x000000ffff127224 */ /* 0x000fc400078e0a12 */
[--C-:B------:R-:W-:Y:S01]  /*16920*/  @!P2 IMAD.IADD R11, R11, 0x1, -R56.reuse ;  /* 0x000000010b0ba824 */ /* 0x100fe200078e0a38 */
[----:B------:R-:W-:Y:S01]  /*16930*/  ISETP.GE.AND P2, PT, R13, RZ, PT ;  /* 0x000000ff0d00720c */ /* 0x000fe20003f46270 */
[----:B------:R-:W-:Y:S02]  /*16940*/  IMAD R13, R56, R18, R17 ;  /* 0x00000012380d7224 */ /* 0x000fe400078e0211 */
[----:B------:R-:W-:Y:S01]  /*16950*/  @!P5 IMAD.IADD R12, R12, 0x1, -R56 ;  /* 0x000000010c0cd824 */ /* 0x000fe200078e0a38 */
[----:B------:R-:W-:Y:S01]  /*16960*/  ISETP.GT.U32.AND P5, PT, R56, R11, PT ;  /* 0x0000000b3800720c */ /* 0x000fe20003fa4070 */
[----:B-1----:R-:W-:Y:S01]  /*16970*/  IMAD.MOV.U32 R8, RZ, RZ, R16 ;  /* 0x000000ffff087224 */ /* 0x002fe200078e0010 */
[----:B------:R-:W-:Y:S01]  /*16980*/  @!P0 IADD3 R10, R10, -R56, RZ ;  /* 0x800000380a0a8210 */ /* 0x000fe20007ffe0ff */
[----:B------:R-:W-:Y:S01]  /*16990*/  VIADD R5, R2, 0x1d2 ;  /* 0x000001d202057836 */ /* 0x000fe20000000000 */
[----:B------:R-:W-:Y:S01]  /*169a0*/  ISETP.GE.AND P0, PT, R7, RZ, PT ;  /* 0x000000ff0700720c */ /* 0x000fe20003f06270 */
[----:B------:R-:W-:Y:S01]  /*169b0*/  @!P1 IMAD.MOV R8, RZ, RZ, -R8 ;  /* 0x000000ffff089224 */ /* 0x000fe200078e0a08 */
[C---:B------:R-:W-:Y:S01]  /*169c0*/  ISETP.GT.U32.AND P1, PT, R56.reuse, R12, PT ;  /* 0x0000000c3800720c */ /* 0x040fe20003f24070 */
[----:B------:R-:W-:Y:S01]  /*169d0*/  @!P6 IMAD.MOV R6, RZ, RZ, -R6 ;  /* 0x000000ffff06e224 */ /* 0x000fe200078e0a06 */
[----:B------:R-:W-:Y:S01]  /*169e0*/  ISETP.GT.U32.AND P6, PT, R56, R13, PT ;  /* 0x0000000d3800720c */ /* 0x000fe20003fc4070 */
[----:B------:R-:W-:Y:S01]  /*169f0*/  @!P4 IMAD.MOV R10, RZ, RZ, -R10 ;  /* 0x000000ffff0ac224 */ /* 0x000fe200078e0a0a */
[----:B------:R-:W-:Y:S01]  /*16a00*/  IABS R14, R5 ;  /* 0x00000005000e7213 */ /* 0x000fe20000000000 */
[----:B------:R-:W-:Y:S01]  /*16a10*/  @!P3 IMAD.MOV R9, RZ, RZ, -R9 ;  /* 0x000000ffff09b224 */ /* 0x000fe200078e0a09 */
[----:B------:R-:W-:Y:S01]  /*16a20*/  ISETP.GE.AND P4, PT, R5, RZ, PT ;  /* 0x000000ff0500720c */ /* 0x000fe20003f86270 */
[----:B------:R-:W-:Y:S01]  /*16a30*/  IMAD.HI.U32 R5, R0, R15, RZ ;  /* 0x0000000f00057227 */ /* 0x000fe200078e00ff */
[----:B------:R-:W-:Y:S01]  /*16a40*/  ISETP.GE.AND P3, PT, R4, RZ, PT ;  /* 0x000000ff0400720c */ /* 0x000fe20003f66270 */
[----:B------:R4:W-:Y:S01]  /*16a50*/  STL [R1+0x164], R8 ;  /* 0x0001640801007387 */ /* 0x0009e20000100800 */
[----:B------:R-:W-:Y:S01]  /*16a60*/  IADD3 R4, R2, 0x1d4, RZ ;  /* 0x000001d402047810 */ /* 0x000fe20007ffe0ff */
[----:B------:R-:W-:-:S02]  /*16a70*/  IMAD.MOV R5, RZ, RZ, -R5 ;  /* 0x000000ffff057224 */ /* 0x000fc400078e0a05 */
[--C-:B------:R-:W-:Y:S01]  /*16a80*/  @!P1 IMAD.IADD R12, R12, 0x1, -R56.reuse ;  /* 0x000000010c0c9824 */ /* 0x100fe200078e0a38 */
[----:B------:R-:W-:Y:S01]  /*16a90*/  IABS R16, R4 ;  /* 0x0000000400107213 */ /* 0x000fe20000000000 */
[--C-:B------:R-:W-:Y:S02]  /*16aa0*/  @!P6 IMAD.IADD R13, R13, 0x1, -R56.reuse ;  /* 0x000000010d0de824 */ /* 0x100fe400078e0a38 */
[C---:B------:R-:W-:Y:S02]  /*16ab0*/  IMAD R15, R56.reuse, R5, R15 ;  /* 0x00000005380f7224 */ /* 0x040fe400078e020f */
[----:B------:R-:W-:Y:S01]  /*16ac0*/  @!P5 IMAD.IADD R11, R11, 0x1, -R56 ;  /* 0x000000010b0bd824 */ /* 0x000fe200078e0a38 */
[----:B------:R-:W-:Y:S01]  /*16ad0*/  ISETP.GT.U32.AND P6, PT, R56, R13, PT ;  /* 0x0000000d3800720c */ /* 0x000fe20003fc4070 */
[----:B------:R-:W-:Y:S01]  /*16ae0*/  IMAD.HI.U32 R7, R0, R14, RZ ;  /* 0x0000000e00077227 */ /* 0x000fe200078e00ff */
[----:B------:R-:W-:-:S03]  /*16af0*/  ISETP.GE.AND P5, PT, R3, RZ, PT ;  /* 0x000000ff0300720c */ /* 0x000fc60003fa6270 */
[----:B------:R-:W-:Y:S01]  /*16b00*/  @!P2 IMAD.MOV R12, RZ, RZ, -R12 ;  /* 0x000000ffff0ca224 */ /* 0x000fe200078e0a0c */
[----:B------:R-:W-:Y:S01]  /*16b10*/  ISETP.GT.U32.AND P2, PT, R56, R15, PT ;  /* 0x0000000f3800720c */ /* 0x000fe20003f44070 */
[----:B------:R-:W-:Y:S01]  /*16b20*/  @!P0 IMAD.MOV R11, RZ, RZ, -R11 ;  /* 0x000000ffff0b8224 */ /* 0x000fe200078e0a0b */
[----:B------:R-:W-:Y:S01]  /*16b30*/  ISETP.GE.AND P0, PT, R4, RZ, PT ;  /* 0x000000ff0400720c */ /* 0x000fe20003f06270 */
[----:B------:R-:W-:Y:S02]  /*16b40*/  IMAD.MOV R7, RZ, RZ, -R7 ;  /* 0x000000ffff077224 */ /* 0x000fe400078e0a07 */
[----:B------:R-:W-:-:S04]  /*16b50*/  IMAD.HI.U32 R4, R0, R16, RZ ;  /* 0x0000001000047227 */ /* 0x000fc800078e00ff */
[----:B------:R-:W-:Y:S01]  /*16b60*/  IMAD R14, R56, R7, R14 ;  /* 0x00000007380e7224 */ /* 0x000fe200078e020e */
[----:B------:R-:W-:Y:S01]  /*16b70*/  IADD3 R4, -R4, RZ, RZ ;  /* 0x000000ff04047210 */ /* 0x000fe20007ffe1ff */
[----:B------:R-:W-:Y:S02]  /*16b80*/  VIADD R3, R2, 0x1d5 ;  /* 0x000001d502037836 */ /* 0x000fe40000000000 */
[----:B------:R-:W-:Y:S01]  /*16b90*/  @!P6 IMAD.IADD R13, R13, 0x1, -R56 ;  /* 0x000000010d0de824 */ /* 0x000fe200078e0a38 */
[C---:B------:R-:W-:Y:S01]  /*16ba0*/  ISETP.GT.U32.AND P1, PT, R56.reuse, R14, PT ;  /* 0x0000000e3800720c */ /* 0x040fe20003f24070 */
[----:B------:R-:W-:Y:S01]  /*16bb0*/  IMAD R16, R56, R4, R16 ;  /* 0x0000000438107224 */ /* 0x000fe200078e0210 */
[----:B------:R-:W-:Y:S01]  /*16bc0*/  IABS R17, R3 ;  /* 0x0000000300117213 */ /* 0x000fe20000000000 */
[----:B------:R-:W-:Y:S01]  /*16bd0*/  @!P2 IMAD.IADD R15, R15, 0x1, -R56 ;  /* 0x000000010f0fa824 */ /* 0x000fe200078e0a38 */
[----:B------:R-:W-:Y:S01]  /*16be0*/  ISETP.GE.AND P6, PT, R3, RZ, PT ;  /* 0x000000ff0300720c */ /* 0x000fe20003fc6270 */
[----:B------:R-:W-:-:S02]  /*16bf0*/  VIADD R7, R2, 0x1d6 ;  /* 0x000001d602077836 */ /* 0x000fc40000000000 */
[----:B------:R-:W-:Y:S01]  /*16c00*/  @!P3 IMAD.MOV R13, RZ, RZ, -R13 ;  /* 0x000000ffff0db224 */ /* 0x000fe200078e0a0d */
[----:B------:R-:W-:Y:S01]  /*16c10*/  ISETP.GT.U32.AND P2, PT, R56, R15, PT ;  /* 0x0000000f3800720c */ /* 0x000fe20003f44070 */
[----:B------:R-:W-:Y:S01]  /*16c20*/  IMAD.HI.U32 R5, R0, R17, RZ ;  /* 0x0000001100057227 */ /* 0x000fe200078e00ff */
[----:B------:R-:W-:Y:S02]  /*16c30*/  ISETP.GT.U32.AND P3, PT, R56, R16, PT ;  /* 0x000000103800720c */ /* 0x000fe40003f64070 */
[----:B------:R-:W-:Y:S01]  /*16c40*/  IABS R18, R7 ;  /* 0x0000000700127213 */ /* 0x000fe20000000000 */
[----:B------:R-:W-:Y:S02]  /*16c50*/  IMAD.MOV R5, RZ, RZ, -R5 ;  /* 0x000000ffff057224 */ /* 0x000fe400078e0a05 */
[----:B------:R-:W-:Y:S02]  /*16c60*/  @!P1 IMAD.IADD R14, R14, 0x1, -R56 ;  /* 0x000000010e0e9824 */ /* 0x000fe400078e0a38 */
[----:B------:R-:W-:-:S02]  /*16c70*/  VIADD R3, R2, 0x1d7 ;  /* 0x000001d702037836 */ /* 0x000fc40000000000 */
[----:B------:R-:W-:Y:S01]  /*16c80*/  IMAD.HI.U32 R4, R0, R18, RZ ;  /* 0x0000001200047227 */ /* 0x000fe200078e00ff */
[C---:B------:R-:W-:Y:S02]  /*16c90*/  ISETP.GT.U32.AND P1, PT, R56.reuse, R14, PT ;  /* 0x0000000e3800720c */ /* 0x040fe40003f24070 */
[----:B------:R-:W-:Y:S01]  /*16ca0*/  IABS R19, R3 ;  /* 0x0000000300137213 */ /* 0x000fe20000000000 */
[----:B------:R-:W-:Y:S01]  /*16cb0*/  IMAD R17, R56, R5, R17 ;  /* 0x0000000538117224 */ /* 0x000fe200078e0211 */
[----:B------:R-:W-:Y:S01]  /*16cc0*/  @!P3 IADD3 R16, R16, -R56, RZ ;  /* 0x800000381010b210 */ /* 0x000fe20007ffe0ff */
[----:B------:R-:W-:Y:S02]  /*16cd0*/  IMAD.MOV R4, RZ, RZ, -R4 ;  /* 0x000000ffff047224 */ /* 0x000fe400078e0a04 */
[----:B------:R-:W-:Y:S01]  /*16ce0*/  @!P2 IMAD.IADD R15, R15, 0x1, -R56 ;  /* 0x000000010f0fa824 */ /* 0x000fe200078e0a38 */
[C---:B------:R-:W-:Y:S01]  /*16cf0*/  ISETP.GT.U32.AND P2, PT, R56.reuse, R17, PT ;  /* 0x000000113800720c */ /* 0x040fe20003f44070 */
[C---:B------:R-:W-:Y:S01]  /*16d00*/  IMAD R18, R56.reuse, R4, R18 ;  /* 0x0000000438127224 */ /* 0x040fe200078e0212 */
[----:B------:R-:W-:Y:S01]  /*16d10*/  ISETP.GT.U32.AND P3, PT, R56, R16, PT ;  /* 0x000000103800720c */ /* 0x000fe20003f64070 */
[----:B------:R-:W-:-:S04]  /*16d20*/  IMAD.HI.U32 R4, R0, R19, RZ ;  /* 0x0000001300047227 */ /* 0x000fc800078e00ff */
[----:B------:R-:W-:Y:S02]  /*16d30*/  IMAD.MOV R4, RZ, RZ, -R4 ;  /* 0x000000ffff047224 */ /* 0x000fe400078e0a04 */
[--C-:B------:R-:W-:Y:S01]  /*16d40*/  @!P1 IMAD.IADD R14, R14, 0x1, -R56.reuse ;  /* 0x000000010e0e9824 */ /* 0x100fe200078e0a38 */
[----:B------:R-:W-:Y:S01]  /*16d50*/  ISETP.GE.AND P1, PT, R7, RZ, PT ;  /* 0x000000ff0700720c */ /* 0x000fe20003f26270 */
[----:B------:R-:W-:Y:S01]  /*16d60*/  @!P5 IMAD.MOV R15, RZ, RZ, -R15 ;  /* 0x000000ffff0fd224 */ /* 0x000fe200078e0a0f */
[C---:B------:R-:W-:Y:S01]  /*16d70*/  ISETP.GT.U32.AND P5, PT, R56.reuse, R18, PT ;  /* 0x000000123800720c */ /* 0x040fe20003fa4070 */
[----:B------:R-:W-:Y:S02]  /*16d80*/  IMAD R19, R56, R4, R19 ;  /* 0x0000000438137224 */ /* 0x000fe400078e0213 */
[----:B------:R-:W-:Y:S02]  /*16d90*/  VIADD R7, R2, 0x1d9 ;  /* 0x000001d902077836 */ /* 0x000fe40000000000 */
[----:B------:R-:W-:-:S02]  /*16da0*/  @!P2 IMAD.IADD R17, R17, 0x1, -R56 ;  /* 0x000000011111a824 */ /* 0x000fc400078e0a38 */
[----:B------:R-:W-:Y:S01]  /*16db0*/  @!P3 IMAD.IADD R16, R16, 0x1, -R56 ;  /* 0x000000011010b824 */ /* 0x000fe200078e0a38 */
[----:B------:R-:W-:Y:S01]  /*16dc0*/  ISETP.GT.U32.AND P3, PT, R56, R19, PT ;  /* 0x000000133800720c */ /* 0x000fe20003f64070 */
[----:B------:R-:W-:Y:S01]  /*16dd0*/  @!P4 IMAD.MOV R14, RZ, RZ, -R14 ;  /* 0x000000ffff0ec224 */ /* 0x000fe200078e0a0e */
[----:B------:R-:W-:Y:S01]  /*16de0*/  ISETP.GE.AND P4, PT, R3, RZ, PT ;  /* 0x000000ff0300720c */ /* 0x000fe20003f86270 */
[----:B------:R-:W-:Y:S01]  /*16df0*/  VIADD R3, R2, 0x1d8 ;  /* 0x000001d802037836 */ /* 0x000fe20000000000 */
[----:B------:R-:W-:Y:S01]  /*16e00*/  IABS R21, R7 ;  /* 0x0000000700157213 */ /* 0x000fe20000000000 */
[----:B------:R-:W-:Y:S01]  /*16e10*/  @!P5 IMAD.IADD R18, R18, 0x1, -R56 ;  /* 0x000000011212d824 */ /* 0x000fe200078e0a38 */
[----:B------:R-:W-:Y:S01]  /*16e20*/  ISETP.GT.U32.AND P2, PT, R56, R17, PT ;  /* 0x000000113800720c */ /* 0x000fe20003f44070 */
[----:B------:R-:W-:Y:S01]  /*16e30*/  VIADD R4, R2, 0x1da ;  /* 0x000001da02047836 */ /* 0x000fe20000000000 */
[----:B------:R-:W-:Y:S01]  /*16e40*/  IABS R20, R3 ;  /* 0x0000000300147213 */ /* 0x000fe20000000000 */
[----:B------:R-:W-:Y:S01]  /*16e50*/  IMAD.HI.U32 R23, R0, R21, RZ ;  /* 0x0000001500177227 */ /* 0x000fe200078e00ff */
[----:B------:R-:W-:-:S02]  /*16e60*/  ISETP.GT.U32.AND P5, PT, R56, R18, PT ;  /* 0x000000123800720c */ /* 0x000fc40003fa4070 */
[----:B------:R-:W-:Y:S01]  /*16e70*/  IABS R22, R4 ;  /* 0x0000000400167213 */ /* 0x000fe20000000000 */
[----:B------:R-:W-:Y:S02]  /*16e80*/  IMAD.MOV R23, RZ, RZ, -R23 ;  /* 0x000000ffff177224 */ /* 0x000fe400078e0a17 */
[----:B------:R-:W-:-:S04]  /*16e90*/  IMAD.HI.U32 R5, R0, R20, RZ ;  /* 0x0000001400057227 */ /* 0x000fc800078e00ff */
[--C-:B------:R-:W-:Y:S01]  /*16ea0*/  @!P3 IMAD.IADD R19, R19, 0x1, -R56.reuse ;  /* 0x000000011313b824 */ /* 0x100fe200078e0a38 */
[----:B------:R-:W-:Y:S01]  /*16eb0*/  IADD3 R5, -R5, RZ, RZ ;  /* 0x000000ff05057210 */ /* 0x000fe20007ffe1ff */
[----:B------:R-:W-:Y:S01]  /*16ec0*/  @!P2 IMAD.IADD R17, R17, 0x1, -R56 ;  /* 0x000000011111a824 */ /* 0x000fe200078e0a38 */
[----:B------:R-:W-:Y:S01]  /*16ed0*/  ISETP.GE.AND P2, PT, R7, RZ, PT ;  /* 0x000000ff0700720c */ /* 0x000fe20003f46270 */
[C---:B------:R-:W-:Y:S01]  /*16ee0*/  IMAD R21, R56.reuse, R23, R21 ;  /* 0x0000001738157224 */ /* 0x040fe200078e0215 */
[C---:B------:R-:W-:Y:S01]  /*16ef0*/  ISETP.GT.U32.AND P3, PT, R56.reuse, R19, PT ;  /* 0x000000133800720c */ /* 0x040fe20003f64070 */
[----:B------:R-:W-:Y:S02]  /*16f00*/  @!P6 IMAD.MOV R17, RZ, RZ, -R17 ;  /* 0x000000ffff11e224 */ /* 0x000fe400078e0a11 */
[----:B------:R-:W-:Y:S01]  /*16f10*/  @!P0 IMAD.MOV R16, RZ, RZ, -R16 ;  /* 0x000000ffff108224 */ /* 0x000fe200078e0a10 */
[C---:B------:R-:W-:Y:S01]  /*16f20*/  ISETP.GT.U32.AND P6, PT, R56.reuse, R21, PT ;  /* 0x000000153800720c */ /* 0x040fe20003fc4070 */
[----:B------:R-:W-:Y:S01]  /*16f30*/  IMAD R20, R56, R5, R20 ;  /* 0x0000000538147224 */ /* 0x000fe200078e0214 */
[----:B------:R-:W-:Y:S01]  /*16f40*/  ISETP.GE.AND P0, PT, R3, RZ, PT ;  /* 0x000000ff0300720c */ /* 0x000fe20003f06270 */
[----:B------:R-:W-:-:S04]  /*16f50*/  IMAD.HI.U32 R3, R0, R22, RZ ;  /* 0x0000001600037227 */ /* 0x000fc800078e00ff */
[----:B------:R-:W-:Y:S02]  /*16f60*/  IMAD.MOV R3, RZ, RZ, -R3 ;  /* 0x000000ffff037224 */ /* 0x000fe400078e0a03 */
[----:B------:R-:W-:Y:S01]  /*16f70*/  @!P5 IMAD.IADD R18, R18, 0x1, -R56 ;  /* 0x000000011212d824 */ /* 0x000fe200078e0a38 */
[----:B------:R-:W-:Y:S01]  /*16f80*/  ISETP.GT.U32.AND P5, PT, R56, R20, PT ;  /* 0x000000143800720c */ /* 0x000fe20003fa4070 */
[----:B------:R-:W-:Y:S01]  /*16f90*/  VIADD R7, R2, 0x1dc ;  /* 0x000001dc02077836 */ /* 0x000fe20000000000 */
[----:B------:R-:W-:Y:S01]  /*16fa0*/  @!P3 IADD3 R19, R19, -R56, RZ ;  /* 0x800000381313b210 */ /* 0x000fe20007ffe0ff */
[----:B------:R-:W-:Y:S02]  /*16fb0*/  IMAD R22, R56, R3, R22 ;  /* 0x0000000338167224 */ /* 0x000fe400078e0216 */
[----:B------:R-:W-:Y:S01]  /*16fc0*/  @!P6 IMAD.IADD R21, R21, 0x1, -R56 ;  /* 0x000000011515e824 */ /* 0x000fe200078e0a38 */
[----:B------:R-:W-:Y:S01]  /*16fd0*/  IABS R24, R7 ;  /* 0x0000000700187213 */ /* 0x000fe20000000000 */
[----:B------:R-:W-:Y:S01]  /*16fe0*/  VIADD R3, R2, 0x1db ;  /* 0x000001db02037836 */ /* 0x000fe20000000000 */
[----:B------:R-:W-:Y:S01]  /*16ff0*/  ISETP.GT.U32.AND P3, PT, R56, R22, PT ;  /* 0x000000163800720c */ /* 0x000fe20003f64070 */
[----:B------:R-:W-:Y:S01]  /*17000*/  @!P1 IMAD.MOV R18, RZ, RZ, -R18 ;  /* 0x000000ffff129224 */ /* 0x000fe200078e0a12 */
[----:B------:R-:W-:Y:S01]  /*17010*/  ISETP.GE.AND P1, PT, R4, RZ, PT ;  /* 0x000000ff0400720c */ /* 0x000fe20003f26270 */
[----:B------:R-:W-:Y:S01]  /*17020*/  @!P4 IMAD.MOV R19, RZ, RZ, -R19 ;  /* 0x000000ffff13c224 */ /* 0x000fe200078e0a13 */
[----:B------:R-:W-:Y:S01]  /*17030*/  ISETP.GT.U32.AND P4, PT, R56, R21, PT ;  /* 0x000000153800720c */ /* 0x000fe20003f84070 */
[----:B------:R-:W-:Y:S01]  /*17040*/  IMAD.HI.U32 R4, R0, R24, RZ ;  /* 0x0000001800047227 */ /* 0x000fe200078e00ff */
[----:B------:R-:W-:-:S03]  /*17050*/  IABS R23, R3 ;  /* 0x0000000300177213 */ /* 0x000fc60000000000 */
[----:B------:R-:W-:Y:S01]  /*17060*/  @!P5 IMAD.IADD R20, R20, 0x1, -R56 ;  /* 0x000000011414d824 */ /* 0x000fe200078e0a38 */
[----:B------:R-:W-:Y:S01]  /*17070*/  ISETP.GE.AND P5, PT, R3, RZ, PT ;  /* 0x000000ff0300720c */ /* 0x000fe20003fa6270 */
[----:B------:R-:W-:Y:S02]  /*17080*/  IMAD.MOV R4, RZ, RZ, -R4 ;  /* 0x000000ffff047224 */ /* 0x000fe400078e0a04 */
[----:B------:R-:W-:Y:S01]  /*17090*/  IMAD.HI.U32 R3, R0, R23, RZ ;  /* 0x0000001700037227 */ /* 0x000fe200078e00ff */
[----:B------:R-:W-:-:S03]  /*170a0*/  ISETP.GT.U32.AND P6, PT, R56, R20, PT ;  /* 0x000000143800720c */ /* 0x000fc60003fc4070 */
[----:B------:R-:W-:Y:S01]  /*170b0*/  IMAD R24, R56, R4, R24 ;  /* 0x0000000438187224 */ /* 0x000fe200078e0218 */
[----:B------:R-:W-:Y:S01]  /*170c0*/  IADD3 R4, R2, 0x1df, RZ ;  /* 0x000001df02047810 */ /* 0x000fe20007ffe0ff */
[--C-:B------:R-:W-:Y:S02]  /*170d0*/  @!P3 IMAD.IADD R22, R22, 0x1, -R56.reuse ;  /* 0x000000011616b824 */ /* 0x100fe400078e0a38 */
[----:B------:R-:W-:Y:S01]  /*170e0*/  IMAD.MOV R3, RZ, RZ, -R3 ;  /* 0x000000ffff037224 */ /* 0x000fe200078e0a03 */
[----:B------:R-:W-:Y:S01]  /*170f0*/  IABS R27, R4 ;  /* 0x00000004001b7213 */ /* 0x000fe20000000000 */
[----:B------:R-:W-:Y:S01]  /*17100*/  @!P4 IMAD.IADD R21, R21, 0x1, -R56 ;  /* 0x000000011515c824 */ /* 0x000fe200078e0a38 */
[----:B------:R-:W-:Y:S01]  /*17110*/  ISETP.GT.U32.AND P4, PT, R56, R24, PT ;  /* 0x000000183800720c */ /* 0x000fe20003f84070 */
[----:B------:R-:W-:Y:S01]  /*17120*/  VIADD R5, R2, 0x1dd ;  /* 0x000001dd02057836 */ /* 0x000fe20000000000 */
[C---:B------:R-:W-:Y:S01]  /*17130*/  ISETP.GT.U32.AND P3, PT, R56.reuse, R22, PT ;  /* 0x000000163800720c */ /* 0x040fe20003f64070 */
[----:B------:R-:W-:-:S02]  /*17140*/  IMAD R23, R56, R3, R23 ;  /* 0x0000000338177224 */ /* 0x000fc400078e0217 */
[----:B------:R-:W-:Y:S01]  /*17150*/  @!P6 IMAD.IADD R20, R20, 0x1, -R56 ;  /* 0x000000011414e824 */ /* 0x000fe200078e0a38 */
[----:B------:R-:W-:Y:S01]  /*17160*/  IABS R25, R5 ;  /* 0x0000000500197213 */ /* 0x000fe20000000000 */
[----:B------:R-:W-:Y:S01]  /*17170*/  VIADD R3, R2, 0x1de ;  /* 0x000001de02037836 */ /* 0x000fe20000000000 */
[----:B------:R-:W-:Y:S01]  /*17180*/  ISETP.GT.U32.AND P6, PT, R56, R23, PT ;  /* 0x000000173800720c */ /* 0x000fe20003fc4070 */
[----:B------:R-:W-:Y:S01]  /*17190*/  @!P0 IMAD.MOV R20, RZ, RZ, -R20 ;  /* 0x000000ffff148224 */ /* 0x000fe200078e0a14 */
[----:B------:R-:W-:Y:S01]  /*171a0*/  ISETP.GE.AND P0, PT, R5, RZ, PT ;  /* 0x000000ff0500720c */ /* 0x000fe20003f06270 */
[----:B------:R-:W-:Y:S01]  /*171b0*/  IMAD.HI.U32 R28, R0, R25, RZ ;  /* 0x00000019001c7227 */ /* 0x000fe200078e00ff */
[----:B------:R-:W-:-:S03]  /*171c0*/  IABS R26, R3 ;  /* 0x00000003001a7213 */ /* 0x000fc60000000000 */
[--C-:B------:R-:W-:Y:S02]  /*171d0*/  @!P4 IMAD.IADD R24, R24, 0x1, -R56.reuse ;  /* 0x000000011818c824 */ /* 0x100fe400078e0a38 */
[----:B------:R-:W-:Y:S01]  /*171e0*/  @!P3 IMAD.IADD R22, R22, 0x1, -R56 ;  /* 0x000000011616b824 */ /* 0x000fe200078e0a38 */
[----:B------:R-:W-:Y:S01]  /*171f0*/  ISETP.GE.AND P3, PT, R7, RZ, PT ;  /* 0x000000ff0700720c */ /* 0x000fe20003f66270 */
[----:B------:R-:W-:Y:S01]  /*17200*/  IMAD.MOV R7, RZ, RZ, -R28 ;  /* 0x000000ffff077224 */ /* 0x000fe200078e0a1c */
[----:B------:R-:W-:Y:S01]  /*17210*/  ISETP.GT.U32.AND P4, PT, R56, R24, PT ;  /* 0x000000183800720c */ /* 0x000fe20003f84070 */
[----:B------:R-:W-:Y:S01]  /*17220*/  IMAD.HI.U32 R5, R0, R26, RZ ;  /* 0x0000001a00057227 */ /* 0x000fe200078e00ff */
[----:B------:R-:W-:Y:S02]  /*17230*/  @!P1 IADD3 R22, -R22, RZ, RZ ;  /* 0x000000ff16169210 */ /* 0x000fe40007ffe1ff */
[----:B------:R-:W-:Y:S01]  /*17240*/  ISETP.GE.AND P1, PT, R3, RZ, PT ;  /* 0x000000ff0300720c */ /* 0x000fe20003f26270 */
[----:B------:R-:W-:-:S02]  /*17250*/  @!P6 IMAD.IADD R23, R23, 0x1, -R56 ;  /* 0x000000011717e824 */ /* 0x000fc400078e0a38 */
[C---:B------:R-:W-:Y:S02]  /*17260*/  IMAD R25, R56.reuse, R7, R25 ;  /* 0x0000000738197224 */ /* 0x040fe400078e0219 */
[----:B------:R-:W-:Y:S01]  /*17270*/  IMAD.MOV R7, RZ, RZ, -R5 ;  /* 0x000000ffff077224 */ /* 0x000fe200078e0a05 */
[C---:B------:R-:W-:Y:S01]  /*17280*/  ISETP.GT.U32.AND P6, PT, R56.reuse, R23, PT ;  /* 0x000000173800720c */ /* 0x040fe20003fc4070 */
[----:B------:R-:W-:Y:S01]  /*17290*/  @!P2 IMAD.MOV R21, RZ, RZ, -R21 ;  /* 0x000000ffff15a224 */ /* 0x000fe200078e0a15 */
[C---:B------:R-:W-:Y:S01]  /*172a0*/  ISETP.GT.U32.AND P2, PT, R56.reuse, R25, PT ;  /* 0x000000193800720c */ /* 0x040fe20003f44070 */
[----:B------:R-:W-:Y:S02]  /*172b0*/  IMAD R26, R56, R7, R26 ;  /* 0x00000007381a7224 */ /* 0x000fe400078e021a */
[----:B------:R-:W-:-:S04]  /*172c0*/  IMAD.HI.U32 R28, R0, R27, RZ ;  /* 0x0000001b001c7227 */ /* 0x000fc800078e00ff */
[----:B------:R-:W-:Y:S01]  /*172d0*/  @!P4 IMAD.IADD R24, R24, 0x1, -R56 ;  /* 0x000000011818c824 */ /* 0x000fe200078e0a38 */
[----:B------:R-:W-:Y:S01]  /*172e0*/  ISETP.GT.U32.AND P4, PT, R56, R26, PT ;  /* 0x0000001a3800720c */ /* 0x000fe20003f84070 */
[----:B------:R-:W-:Y:S02]  /*172f0*/  IMAD.MOV R5, RZ, RZ, -R28 ;  /* 0x000000ffff057224 */ /* 0x000fe400078e0a1c */
[--C-:B------:R-:W-:Y:S01]  /*17300*/  @!P6 IMAD.IADD R23, R23, 0x1, -R56.reuse ;  /* 0x000000011717e824 */ /* 0x100fe200078e0a38 */
[----:B------:R-:W-:Y:S01]  /*17310*/  ISETP.GE.AND P6, PT, R4, RZ, PT ;  /* 0x000000ff0400720c */ /* 0x000fe20003fc6270 */
[----:B------:R-:W-:Y:S02]  /*17320*/  IMAD R27, R56, R5, R27 ;  /* 0x00000005381b7224 */ /* 0x000fe400078e021b */
[--C-:B------:R-:W-:Y:S02]  /*17330*/  @!P2 IMAD.IADD R25, R25, 0x1, -R56.reuse ;  /* 0x000000011919a824 */ /* 0x100fe400078e0a38 */
[----:B------:R-:W-:Y:S01]  /*17340*/  VIADD R5, R2, 0x1e0 ;  /* 0x000001e002057836 */ /* 0x000fe20000000000 */
[C---:B------:R-:W-:Y:S01]  /*17350*/  ISETP.GT.U32.AND P2, PT, R56.reuse, R27, PT ;  /* 0x0000001b3800720c */ /* 0x040fe20003f44070 */
[----:B------:R-:W-:Y:S01]  /*17360*/  @!P5 IMAD.MOV R23, RZ, RZ, -R23 ;  /* 0x000000ffff17d224 */ /* 0x000fe200078e0a17 */
[----:B------:R-:W-:Y:S01]  /*17370*/  ISETP.GT.U32.AND P5, PT, R56, R25, PT ;  /* 0x000000193800720c */ /* 0x000fe20003fa4070 */
[----:B------:R-:W-:Y:S01]  /*17380*/  VIADD R4, R2, 0x1e1 ;  /* 0x000001e102047836 */ /* 0x000fe20000000000 */
[----:B------:R-:W-:Y:S01]  /*17390*/  IABS R28, R5 ;  /* 0x00000005001c7213 */ /* 0x000fe20000000000 */
[----:B------:R-:W-:Y:S01]  /*173a0*/  @!P4 IMAD.IADD R26, R26, 0x1, -R56 ;  /* 0x000000011a1ac824 */ /* 0x000fe200078e0a38 */
[----:B------:R-:W-:Y:S01]  /*173b0*/  ISETP.GE.AND P4, PT, R5, RZ, PT ;  /* 0x000000ff0500720c */ /* 0x000fe20003f86270 */
[----:B------:R-:W-:Y:S01]  /*173c0*/  @!P3 IMAD.MOV R24, RZ, RZ, -R24 ;  /* 0x000000ffff18b224 */ /* 0x000fe200078e0a18 */
[----:B------:R-:W-:Y:S01]  /*173d0*/  IABS R29, R4 ;  /* 0x00000004001d7213 */ /* 0x000fe20000000000 */
[----:B------:R-:W-:Y:S01]  /*173e0*/  IMAD.HI.U32 R7, R0, R28, RZ ;  /* 0x0000001c00077227 */ /* 0x000fe200078e00ff */
[----:B------:R-:W-:-:S03]  /*173f0*/  ISETP.GT.U32.AND P3, PT, R56, R26, PT ;  /* 0x0000001a3800720c */ /* 0x000fc60003f64070 */
[----:B------:R-:W-:Y:S01]  /*17400*/  IMAD.HI.U32 R31, R0, R29, RZ ;  /* 0x0000001d001f7227 */ /* 0x000fe200078e00ff */
[----:B------:R-:W-:-:S03]  /*17410*/  IADD3 R5, -R7, RZ, RZ ;  /* 0x000000ff07057210 */ /* 0x000fc60007ffe1ff */
[----:B------:R-:W-:Y:S02]  /*17420*/  VIADD R3, R2, 0x1e2 ;  /* 0x000001e202037836 */ /* 0x000fe40000000000 */
[--C-:B------:R-:W-:Y:S01]  /*17430*/  @!P5 IMAD.IADD R25, R25, 0x1, -R56.reuse ;  /* 0x000000011919d824 */ /* 0x100fe200078e0a38 */
[----:B------:R-:W-:Y:S01]  /*17440*/  ISETP.GE.AND P5, PT, R4, RZ, PT ;  /* 0x000000ff0400720c */ /* 0x000fe20003fa6270 */
[----:B------:R-:W-:Y:S01]  /*17450*/  IMAD.MOV R4, RZ, RZ, -R31 ;  /* 0x000000ffff047224 */ /* 0x000fe200078e0a1f */
[----:B------:R-:W-:Y:S01]  /*17460*/  IABS R30, R3 ;  /* 0x00000003001e7213 */ /* 0x000fe20000000000 */
[----:B------:R-:W-:Y:S02]  /*17470*/  @!P2 IMAD.IADD R27, R27, 0x1, -R56 ;  /* 0x000000011b1ba824 */ /* 0x000fe400078e0a38 */
[----:B------:R-:W-:Y:S02]  /*17480*/  IMAD R28, R56, R5, R28 ;  /* 0x00000005381c7224 */ /* 0x000fe400078e021c */
[----:B------:R-:W-:Y:S01]  /*17490*/  @!P3 IMAD.IADD R26, R26, 0x1, -R56 ;  /* 0x000000011a1ab824 */ /* 0x000fe200078e0a38 */
[C---:B------:R-:W-:Y:S01]  /*174a0*/  ISETP.GT.U32.AND P2, PT, R56.reuse, R27, PT ;  /* 0x0000001b3800720c */ /* 0x040fe20003f44070 */
[C---:B------:R-:W-:Y:S01]  /*174b0*/  IMAD R29, R56.reuse, R4, R29 ;  /* 0x00000004381d7224 */ /* 0x040fe200078e021d */
[----:B------:R-:W-:Y:S01]  /*174c0*/  ISETP.GE.AND P3, PT, R3, RZ, PT ;  /* 0x000000ff0300720c */ /* 0x000fe20003f66270 */
[----:B------:R-:W-:Y:S01]  /*174d0*/  @!P0 IMAD.MOV R25, RZ, RZ, -R25 ;  /* 0x000000ffff198224 */ /* 0x000fe200078e0a19 */
[----:B------:R-:W-:Y:S01]  /*174e0*/  ISETP.GT.U32.AND P0, PT, R56, R28, PT ;  /* 0x0000001c3800720c */ /* 0x000fe20003f04070 */
[----:B------:R-:W-:-:S04]  /*174f0*/  IMAD.HI.U32 R7, R0, R30, RZ ;  /* 0x0000001e00077227 */ /* 0x000fc800078e00ff */
[----:B------:R-:W-:Y:S01]  /*17500*/  @!P1 IMAD.MOV R26, RZ, RZ, -R26 ;  /* 0x000000ffff1a9224 */ /* 0x000fe200078e0a1a */
[----:B------:R-:W-:Y:S01]  /*17510*/  ISETP.GT.U32.AND P1, PT, R56, R29, PT ;  /* 0x0000001d3800720c */ /* 0x000fe20003f24070 */
[----:B------:R-:W-:Y:S02]  /*17520*/  IMAD.MOV R7, RZ, RZ, -R7 ;  /* 0x000000ffff077224 */ /* 0x000fe400078e0a07 */
[----:B------:R-:W-:Y:S02]  /*17530*/  VIADD R3, R2, 0x1e3 ;  /* 0x000001e302037836 */ /* 0x000fe40000000000 */
[----:B------:R-:W-:Y:S01]  /*17540*/  IMAD R30, R56, R7, R30 ;  /* 0x00000007381e7224 */ /* 0x000fe200078e021e */
[----:B------:R-:W-:Y:S01]  /*17550*/  SHF.R.U32.HI R7, RZ, 0x6, R32 ;  /* 0x00000006ff077819 */ /* 0x000fe20000011620 */
[--C-:B------:R-:W-:Y:S01]  /*17560*/  @!P2 IMAD.IADD R27, R27, 0x1, -R56.reuse ;  /* 0x000000011b1ba824 */ /* 0x100fe200078e0a38 */
[----:B------:R-:W-:Y:S01]  /*17570*/  @!P0 IADD3 R28, R28, -R56, RZ ;  /* 0x800000381c1c8210 */ /* 0x000fe20007ffe0ff */
[----:B------:R-:W-:Y:S01]  /*17580*/  VIADD R4, R2, 0x1e5 ;  /* 0x000001e502047836 */ /* 0x000fe20000000000 */
[----:B------:R-:W-:Y:S01]  /*17590*/  IABS R31, R3 ;  /* 0x00000003001f7213 */ /* 0x000fe20000000000 */
[----:B------:R-:W-:Y:S01]  /*175a0*/  @!P6 IMAD.MOV R27, RZ, RZ, -R27 ;  /* 0x000000ffff1be224 */ /* 0x000fe200078e0a1b */
[C---:B------:R-:W-:Y:S01]  /*175b0*/  ISETP.GT.U32.AND P0, PT, R56.reuse, R30, PT ;  /* 0x0000001e3800720c */ /* 0x040fe20003f04070 */
[----:B------:R-:W-:Y:S01]  /*175c0*/  @!P1 IMAD.IADD R29, R29, 0x1, -R56 ;  /* 0x000000011d1d9824 */ /* 0x000fe200078e0a38 */
[----:B------:R-:W-:Y:S01]  /*175d0*/  ISETP.GT.U32.AND P6, PT, R56, R28, PT ;  /* 0x0000001c3800720c */ /* 0x000fe20003fc4070 */
[----:B------:R-:W-:Y:S01]  /*175e0*/  IMAD.HI.U32 R5, R0, R31, RZ ;  /* 0x0000001f00057227 */ /* 0x000fe200078e00ff */
[----:B------:R-:W-:-:S02]  /*175f0*/  ISETP.GE.AND P2, PT, R3, RZ, PT ;  /* 0x000000ff0300720c */ /* 0x000fc40003f46270 */
[----:B------:R-:W-:Y:S01]  /*17600*/  ISETP.GT.U32.AND P1, PT, R56, R29, PT ;  /* 0x0000001d3800720c */ /* 0x000fe20003f24070 */
[----:B------:R-:W-:Y:S01]  /*17610*/  VIADD R3, R2, 0x1e4 ;  /* 0x000001e402037836 */ /* 0x000fe20000000000 */
[----:B------:R-:W-:Y:S01]  /*17620*/  SGXT.U32 R7, R7, 0x1 ;  /* 0x000000010707781a */ /* 0x000fe20000000000 */
[----:B------:R-:W-:Y:S01]  /*17630*/  IMAD.MOV R5, RZ, RZ, -R5 ;  /* 0x000000ffff057224 */ /* 0x000fe200078e0a05 */
[----:B------:R-:W-:Y:S02]  /*17640*/  IABS R33, R4 ;  /* 0x0000000400217213 */ /* 0x000fe40000000000 */
[----:B------:R-:W-:Y:S01]  /*17650*/  IABS R32, R3 ;  /* 0x0000000300207213 */ /* 0x000fe20000000000 */
[--C-:B------:R-:W-:Y:S02]  /*17660*/  @!P0 IMAD.IADD R30, R30, 0x1, -R56.reuse ;  /* 0x000000011e1e8824 */ /* 0x100fe400078e0a38 */
[----:B----4-:R-:W-:Y:S02]  /*17670*/  IMAD R8, R7, R126, RZ ;  /* 0x0000007e07087224 */ /* 0x010fe400078e02ff */
[C---:B------:R-:W-:Y:S01]  /*17680*/  IMAD R31, R56.reuse, R5, R31 ;  /* 0x00000005381f7224 */ /* 0x040fe200078e021f */
[----:B------:R-:W-:Y:S01]  /*17690*/  ISETP.GT.U32.AND P0, PT, R56, R30, PT ;  /* 0x0000001e3800720c */ /* 0x000fe20003f04070 */
[----:B------:R-:W-:Y:S01]  /*176a0*/  IMAD.HI.U32 R5, R0, R32, RZ ;  /* 0x0000002000057227 */ /* 0x000fe200078e00ff */
[----:B------:R1:W-:Y:S03]  /*176b0*/  STL [R1+0x26c], R8 ;  /* 0x00026c0801007387 */ /* 0x0003e60000100800 */
[--C-:B------:R-:W-:Y:S01]  /*176c0*/  @!P6 IMAD.IADD R28, R28, 0x1, -R56.reuse ;  /* 0x000000011c1ce824 */ /* 0x100fe200078e0a38 */
[----:B------:R-:W-:Y:S01]  /*176d0*/  ISETP.GT.U32.AND P6, PT, R56, R31, PT ;  /* 0x0000001f3800720c */ /* 0x000fe20003fc4070 */
[----:B------:R-:W-:Y:S01]  /*176e0*/  @!P1 IMAD.IADD R29, R29, 0x1, -R56 ;  /* 0x000000011d1d9824 */ /* 0x000fe200078e0a38 */
[----:B------:R-:W-:Y:S01]  /*176f0*/  ISETP.GE.AND P1, PT, R3, RZ, PT ;  /* 0x000000ff0300720c */ /* 0x000fe20003f26270 */
[----:B------:R-:W-:Y:S01]  /*17700*/  @!P4 IMAD.MOV R28, RZ, RZ, -R28 ;  /* 0x000000ffff1cc224 */ /* 0x000fe200078e0a1c */
[----:B------:R-:W-:Y:S01]  /*17710*/  IADD3 R3, -R5, RZ, RZ ;  /* 0x000000ff05037210 */ /* 0x000fe20007ffe1ff */
[----:B------:R-:W-:Y:S01]  /*17720*/  IMAD.HI.U32 R34, R0, R33, RZ ;  /* 0x0000002100227227 */ /* 0x000fe200078e00ff */
[----:B------:R-:W-:-:S03]  /*17730*/  @!P5 IADD3 R29, -R29, RZ, RZ ;  /* 0x000000ff1d1dd210 */ /* 0x000fc60007ffe1ff */
[----:B-1----:R-:W-:Y:S02]  /*17740*/  IMAD R8, R126, 0x2, R8 ;  /* 0x000000027e087824 */ /* 0x002fe400078e0208 */
[----:B------:R-:W-:Y:S02]  /*17750*/  IMAD R32, R56, R3, R32 ;  /* 0x0000000338207224 */ /* 0x000fe400078e0220 */
[----:B------:R-:W-:Y:S01]  /*17760*/  IMAD R7, R126, 0x2, R8 ;  /* 0x000000027e077824 */ /* 0x000fe200078e0208 */
[----:B------:R-:W-:Y:S01]  /*17770*/  STL [R1+0x230], R8 ;  /* 0x0002300801007387 */ /* 0x000fe20000100800 */
[--C-:B------:R-:W-:Y:S01]  /*17780*/  @!P0 IMAD.IADD R30, R30, 0x1, -R56.reuse ;  /* 0x000000011e1e8824 */ /* 0x100fe200078e0a38 */
[----:B------:R-:W-:Y:S01]  /*17790*/  ISETP.GE.AND P0, PT, R4, RZ, PT ;  /* 0x000000ff0400720c */ /* 0x000fe20003f06270 */
[----:B------:R-:W-:Y:S01]  /*177a0*/  @!P6 IMAD.IADD R31, R31, 0x1, -R56 ;  /* 0x000000011f1fe824 */ /* 0x000fe200078e0a38 */
[----:B------:R1:W-:Y:S01]  /*177b0*/  STL [R1+0x214], R7 ;  /* 0x0002140701007387 */ /* 0x0003e20000100800 */
[----:B------:R-:W-:Y:S01]  /*177c0*/  ISETP.GT.U32.AND P4, PT, R56, R32, PT ;  /* 0x000000203800720c */ /* 0x000fe20003f84070 */
[----:B------:R-:W-:-:S02]  /*177d0*/  IMAD.MOV R5, RZ, RZ, -R34 ;  /* 0x000000ffff057224 */ /* 0x000fc400078e0a22 */
[----:B------:R-:W-:Y:S01]  /*177e0*/  ISETP.GT.U32.AND P6, PT, R56, R31, PT ;  /* 0x0000001f3800720c */ /* 0x000fe20003fc4070 */
[----:B------:R-:W-:Y:S02]  /*177f0*/  VIADD R3, R2, 0x1e6 ;  /* 0x000001e602037836 */ /* 0x000fe40000000000 */
[----:B------:R-:W-:Y:S02]  /*17800*/  IMAD R33, R56, R5, R33 ;  /* 0x0000000538217224 */ /* 0x000fe400078e0221 */
[----:B------:R-:W-:Y:S01]  /*17810*/  @!P3 IMAD.MOV R30, RZ, RZ, -R30 ;  /* 0x000000ffff1eb224 */ /* 0x000fe200078e0a1e */
[----:B------:R-:W-:Y:S01]  /*17820*/  IABS R34, R3 ;  /* 0x0000000300227213 */ /* 0x000fe20000000000 */
[----:B-1----:R-:W-:Y:S01]  /*17830*/  IMAD R7, R126, 0x2, R7 ;  /* 0x000000027e077824 */ /* 0x002fe200078e0207 */
[----:B------:R-:W-:Y:S01]  /*17840*/  ISETP.GT.U32.AND P3, PT, R56, R33, PT ;  /* 0x000000213800720c */ /* 0x000fe20003f64070 */
[----:B------:R-:W-:Y:S01]  /*17850*/  VIADD R8, R2, 0x1f9 ;  /* 0x000001f902087836 */ /* 0x000fe20000000000 */
[----:B------:R-:W-:Y:S01]  /*17860*/  ISETP.GE.AND P5, PT, R3, RZ, PT ;  /* 0x000000ff0300720c */ /* 0x000fe20003fa6270 */
[----:B------:R-:W-:Y:S01]  /*17870*/  IMAD R4, R126, 0x2, R7 ;  /* 0x000000027e047824 */ /* 0x000fe200078e0207 */
[----:B------:R-:W-:Y:S01]  /*17880*/  STL [R1+0x1e4], R7 ;  /* 0x0001e40701007387 */ /* 0x000fe20000100800 */
[--C-:B------:R-:W-:Y:S01]  /*17890*/  @!P4 IMAD.IADD R32, R32, 0x1, -R56.reuse ;  /* 0x000000012020c824 */ /* 0x100fe200078e0a38 */
[----:B------:R-:W-:Y:S01]  /*178a0*/  IABS R52, R8 ;  /* 0x0000000800347213 */ /* 0x000fe20000000000 */
[----:B------:R-:W-:Y:S01]  /*178b0*/  @!P6 IMAD.IADD R31, R31, 0x1, -R56 ;  /* 0x000000011f1fe824 */ /* 0x000fe200078e0a38 */
[----:B------:R1:W-:Y:S01]  /*178c0*/  STL [R1+0x658], R4 ;  /* 0x0006580401007387 */ /* 0x0003e20000100800 */
[----:B------:R-:W-:Y:S01]  /*178d0*/  VIADD R3, R2, 0x1e8 ;  /* 0x000001e802037836 */ /* 0x000fe20000000000 */
[----:B------:R-:W-:Y:S01]  /*178e0*/  ISETP.GT.U32.AND P4, PT, R56, R32, PT ;  /* 0x000000203800720c */ /* 0x000fe20003f84070 */
[----:B------:R-:W-:-:S02]  /*178f0*/  @!P2 IMAD.MOV R31, RZ, RZ, -R31 ;  /* 0x000000ffff1fa224 */ /* 0x000fc400078e0a1f */
[----:B------:R-:W-:Y:S01]  /*17900*/  @!P3 IMAD.IADD R33, R33, 0x1, -R56 ;  /* 0x000000012121b824 */ /* 0x000fe200078e0a38 */
[----:B------:R-:W-:Y:S02]  /*17910*/  IABS R36, R3 ;  /* 0x0000000300247213 */ /* 0x000fe40000000000 */
[----:B------:R-:W-:Y:S01]  /*17920*/  ISETP.GE.AND P2, PT, R3, RZ, PT ;  /* 0x000000ff0300720c */ /* 0x000fe20003f46270 */
[----:B------:R-:W-:Y:S01]  /*17930*/  VIADD R3, R2, 0x1e9 ;  /* 0x000001e902037836 */ /* 0x000fe20000000000 */
[----:B------:R-:W-:Y:S01]  /*17940*/  ISETP.GT.U32.AND P3, PT, R56, R33, PT ;  /* 0x000000213800720c */ /* 0x000fe20003f64070 */
[----:B-1----:R-:W-:-:S03]  /*17950*/  IMAD R4, R126, 0x2, R4 ;  /* 0x000000027e047824 */ /* 0x002fc600078e0204 */
[----:B------:R-:W-:Y:S01]  /*17960*/  IABS R37, R3 ;  /* 0x0000000300257213 */ /* 0x000fe20000000000 */
[----:B------:R-:W-:Y:S01]  /*17970*/  IMAD R5, R126, 0x2, R4 ;  /* 0x000000027e057824 */ /* 0x000fe200078e0204 */
[----:B------:R1:W-:Y:S01]  /*17980*/  STL [R1+0x124], R4 ;  /* 0x0001240401007387 */ /* 0x0003e20000100800 */
[----:B------:R-:W-:-:S03]  /*17990*/  @!P4 IMAD.IADD R32, R32, 0x1, -R56 ;  /* 0x000000012020c824 */ /* 0x000fc600078e0a38 */
[----:B------:R2:W-:Y:S01]  /*179a0*/  STL [R1+0x120], R5 ;  /* 0x0001200501007387 */ /* 0x0005e20000100800 */
[----:B------:R-:W-:Y:S02]  /*179b0*/  LEA R7, R126, R5, 0x1 ;  /* 0x000000057e077211 */ /* 0x000fe400078e08ff */
[----:B------:R-:W-:Y:S01]  /*179c0*/  @!P3 IMAD.IADD R33, R33, 0x1, -R56 ;  /* 0x000000012121b824 */ /* 0x000fe200078e0a38 */
[----:B------:R-:W-:Y:S01]  /*179d0*/  @!P1 IADD3 R32, -R32, RZ, RZ ;  /* 0x000000ff20209210 */ /* 0x000fe20007ffe1ff */
[C---:B-1----:R-:W-:Y:S01]  /*179e0*/  VIADD R4, R2.reuse, 0x1e7 ;  /* 0x000001e702047836 */ /* 0x042fe20000000000 */
[----:B------:R1:W-:Y:S01]  /*179f0*/  STL [R1+0x114], R7 ;  /* 0x0001140701007387 */ /* 0x0003e20000100800 */
[----:B------:R-:W-:Y:S01]  /*17a00*/  @!P0 IMAD.MOV R33, RZ, RZ, -R33 ;  /* 0x000000ffff218224 */ /* 0x000fe200078e0a21 */
[----:B------:R-:W-:Y:S01]  /*17a10*/  ISETP.GE.AND P3, PT, R3, RZ, PT ;  /* 0x000000ff0300720c */ /* 0x000fe20003f66270 */
[----:B------:R-:W-:Y:S01]  /*17a20*/  VIADD R3, R2, 0x1ea ;  /* 0x000001ea02037836 */ /* 0x000fe20000000000 */
[----:B------:R-:W-:-:S02]  /*17a30*/  ISETP.GE.AND P6, PT, R4, RZ, PT ;  /* 0x000000ff0400720c */ /* 0x000fc40003fc6270 */
[----:B------:R-:W-:Y:S01]  /*17a40*/  IABS R35, R4 ;  /* 0x0000000400237213 */ /* 0x000fe20000000000 */
[----:B------:R-:W-:Y:S01]  /*17a50*/  IMAD.HI.U32 R4, R0, R34, RZ ;  /* 0x0000002200047227 */ /* 0x000fe200078e00ff */
[----:B------:R-:W-:-:S03]  /*17a60*/  IABS R38, R3 ;  /* 0x0000000300267213 */ /* 0x000fc60000000000 */
[----:B------:R-:W-:Y:S02]  /*17a70*/  IMAD.MOV R4, RZ, RZ, -R4 ;  /* 0x000000ffff047224 */ /* 0x000fe400078e0a04 */
[----:B--2---:R-:W-:-:S04]  /*17a80*/  IMAD.HI.U32 R5, R0, R35, RZ ;  /* 0x0000002300057227 */ /* 0x004fc800078e00ff */
[----:B------:R-:W-:Y:S02]  /*17a90*/  IMAD R34, R56, R4, R34 ;  /* 0x0000000438227224 */ /* 0x000fe400078e0222 */
[----:B------:R-:W-:-:S03]  /*17aa0*/  IMAD.HI.U32 R4, R0, R36, RZ ;  /* 0x0000002400047227 */ /* 0x000fc600078e00ff */
[C---:B------:R-:W-:Y:S01]  /*17ab0*/  ISETP.GT.U32.AND P4, PT, R56.reuse, R34, PT ;  /* 0x000000223800720c */ /* 0x040fe20003f84070 */
[----:B------:R-:W-:Y:S02]  /*17ac0*/  IMAD.MOV R5, RZ, RZ, -R5 ;  /* 0x000000ffff057224 */ /* 0x000fe400078e0a05 */
[----:B------:R-:W-:Y:S02]  /*17ad0*/  IMAD.MOV R4, RZ, RZ, -R4 ;  /* 0x000000ffff047224 */ /* 0x000fe400078e0a04 */
[C---:B------:R-:W-:Y:S02]  /*17ae0*/  IMAD R35, R56.reuse, R5, R35 ;  /* 0x0000000538237224 */ /* 0x040fe400078e0223 */
[----:B------:R-:W-:Y:S02]  /*17af0*/  IMAD R36, R56, R4, R36 ;  /* 0x0000000438247224 */ /* 0x000fe400078e0224 */
[----:B-1----:R-:W-:Y:S01]  /*17b00*/  IMAD R7, R126, 0x2, R7 ;  /* 0x000000027e077824 */ /* 0x002fe200078e0207 */
[----:B------:R-:W-:Y:S01]  /*17b10*/  ISETP.GT.U32.AND P1, PT, R56, R35, PT ;  /* 0x000000233800720c */ /* 0x000fe20003f24070 */
[----:B------:R-:W-:Y:S01]  /*17b20*/  IMAD.HI.U32 R4, R0, R37, RZ ;  /* 0x0000002500047227 */ /* 0x000fe200078e00ff */
[----:B------:R-:W-:-:S02]  /*17b30*/  ISETP.GT.U32.AND P0, PT, R56, R36, PT ;  /* 0x000000243800720c */ /* 0x000fc40003f04070 */
[----:B------:R1:W-:Y:S01]  /*17b40*/  STL [R1+0x110], R7 ;  /* 0x0001100701007387 */ /* 0x0003e20000100800 */
[----:B------:R-:W-:Y:S02]  /*17b50*/  @!P4 IMAD.IADD R34, R34, 0x1, -R56 ;  /* 0x000000012222c824 */ /* 0x000fe400078e0a38 */
[----:B------:R-:W-:-:S03]  /*17b60*/  IMAD.MOV R4, RZ, RZ, -R4 ;  /* 0x000000ffff047224 */ /* 0x000fc600078e0a04 */
[C---:B------:R-:W-:Y:S01]  /*17b70*/  ISETP.GT.U32.AND P4, PT, R56.reuse, R34, PT ;  /* 0x000000223800720c */ /* 0x040fe20003f84070 */
[----:B------:R-:W-:Y:S02]  /*17b80*/  IMAD R37, R56, R4, R37 ;  /* 0x0000000438257224 */ /* 0x000fe400078e0225 */
[----:B------:R-:W-:Y:S01]  /*17b90*/  @!P1 IMAD.IADD R35, R35, 0x1, -R56 ;  /* 0x0000000123239824 */ /* 0x000fe200078e0a38 */
[----:B------:R-:W-:Y:S01]  /*17ba0*/  ISETP.GE.AND P1, PT, R3, RZ, PT ;  /* 0x000000ff0300720c */ /* 0x000fe20003f26270 */
[----:B-1----:R-:W-:Y:S01]  /*17bb0*/  IMAD R7, R126, 0x2, R7 ;  /* 0x000000027e077824 */ /* 0x002fe200078e0207 */
[----:B------:R-:W-:Y:S01]  /*17bc0*/  @!P0 IADD3 R36, R36, -R56, RZ ;  /* 0x8000003824248210 */ /* 0x000fe20007ffe0ff */
[----:B------:R-:W-:Y:S01]  /*17bd0*/  IMAD.HI.U32 R4, R0, R38, RZ ;  /* 0x0000002600047227 */ /* 0x000fe200078e00ff */
[----:B------:R-:W-:Y:S02]  /*17be0*/  ISETP.GT.U32.AND P0, PT, R56, R35, PT ;  /* 0x000000233800720c */ /* 0x000fe40003f04070 */
[----:B------:R1:W-:Y:S01]  /*17bf0*/  STL [R1+0x10c], R7 ;  /* 0x00010c0701007387 */ /* 0x0003e20000100800 */
[----:B------:R-:W-:-:S02]  /*17c00*/  IMAD R5, R126, 0x2, R7 ;  /* 0x000000027e057824 */ /* 0x000fc400078e0207 */
[----:B------:R-:W-:Y:S01]  /*17c10*/  @!P4 IMAD.IADD R34, R34, 0x1, -R56 ;  /* 0x000000012222c824 */ /* 0x000fe200078e0a38 */
[C---:B------:R-:W-:Y:S01]  /*17c20*/  ISETP.GT.U32.AND P4, PT, R56.reuse, R37, PT ;  /* 0x000000253800720c */ /* 0x040fe20003f84070 */
[----:B------:R-:W-:Y:S01]  /*17c30*/  IMAD.MOV R4, RZ, RZ, -R4 ;  /* 0x000000ffff047224 */ /* 0x000fe200078e0a04 */
[----:B------:R2:W-:Y:S01]  /*17c40*/  STL [R1+0x104], R5 ;  /* 0x0001040501007387 */ /* 0x0005e20000100800 */
[----:B------:R-:W-:Y:S01]  /*17c50*/  @!P5 IMAD.MOV R34, RZ, RZ, -R34 ;  /* 0x000000ffff22d224 */ /* 0x000fe200078e0a22 */
[C---:B------:R-:W-:Y:S01]  /*17c60*/  ISETP.GT.U32.AND P5, PT, R56.reuse, R36, PT ;  /* 0x000000243800720c */ /* 0x040fe20003fa4070 */
[----:B------:R-:W-:Y:S02]  /*17c70*/  IMAD R38, R56, R4, R38 ;  /* 0x0000000438267224 */ /* 0x000fe400078e0226 */
[----:B-1----:R-:W-:Y:S02]  /*17c80*/  IMAD R7, R126, 0x2, R5 ;  /* 0x000000027e077824 */ /* 0x002fe400078e0205 */
[----:B------:R-:W-:-:S02]  /*17c90*/  VIADD R4, R2, 0x1ec ;  /* 0x000001ec02047836 */ /* 0x000fc40000000000 */
[--C-:B------:R-:W-:Y:S01]  /*17ca0*/  @!P0 IMAD.IADD R35, R35, 0x1, -R56.reuse ;  /* 0x0000000123238824 */ /* 0x100fe200078e0a38 */
[----:B------:R-:W-:Y:S01]  /*17cb0*/  ISETP.GT.U32.AND P0, PT, R56, R38, PT ;  /* 0x000000263800720c */ /* 0x000fe20003f04070 */
[----:B--2---:R-:W-:Y:S01]  /*17cc0*/  VIADD R5, R2, 0x1eb ;  /* 0x000001eb02057836 */ /* 0x004fe20000000000 */
[----:B------:R-:W-:Y:S01]  /*17cd0*/  IABS R41, R4 ;  /* 0x0000000400297213 */ /* 0x000fe20000000000 */
[--C-:B------:R-:W-:Y:S01]  /*17ce0*/  @!P4 IMAD.IADD R37, R37, 0x1, -R56.reuse ;  /* 0x000000012525c824 */ /* 0x100fe200078e0a38 */
[----:B------:R1:W-:Y:S01]  /*17cf0*/  STL [R1+0xfc], R7 ;  /* 0x0000fc0701007387 */ /* 0x0003e20000100800 */
[----:B------:R-:W-:Y:S01]  /*17d00*/  @!P5 IMAD.IADD R36, R36, 0x1, -R56 ;  /* 0x000000012424d824 */ /* 0x000fe200078e0a38 */
[----:B------:R-:W-:Y:S01]  /*17d10*/  IABS R39, R5 ;  /* 0x0000000500277213 */ /* 0x000fe20000000000 */
[----:B------:R-:W-:Y:S01]  /*17d20*/  VIADD R3, R2, 0x1ed ;  /* 0x000001ed02037836 */ /* 0x000fe20000000000 */
[----:B------:R-:W-:Y:S01]  /*17d30*/  ISETP.GT.U32.AND P4, PT, R56, R37, PT ;  /* 0x000000253800720c */ /* 0x000fe20003f84070 */
[----:B------:R-:W-:Y:S01]  /*17d40*/  @!P6 IMAD.MOV R35, RZ, RZ, -R35 ;  /* 0x000000ffff23e224 */ /* 0x000fe200078e0a23 */
[----:B------:R-:W-:Y:S01]  /*17d50*/  @!P2 IADD3 R36, -R36, RZ, RZ ;  /* 0x000000ff2424a210 */ /* 0x000fe20007ffe1ff */
[----:B------:R-:W-:Y:S01]  /*17d60*/  IMAD.HI.U32 R40, R0, R39, RZ ;  /* 0x0000002700287227 */ /* 0x000fe200078e00ff */
[----:B------:R-:W-:-:S02]  /*17d70*/  IABS R42, R3 ;  /* 0x00000003002a7213 */ /* 0x000fc40000000000 */
[----:B------:R-:W-:Y:S01]  /*17d80*/  ISETP.GE.AND P6, PT, R3, RZ, PT ;  /* 0x000000ff0300720c */ /* 0x000fe20003fc6270 */
[----:B------:R-:W-:Y:S02]  /*17d90*/  IMAD.MOV R40, RZ, RZ, -R40 ;  /* 0x000000ffff287224 */ /* 0x000fe400078e0a28 */
[--C-:B------:R-:W-:Y:S01]  /*17da0*/  @!P0 IMAD.IADD R38, R38, 0x1, -R56.reuse ;  /* 0x0000000126268824 */ /* 0x100fe200078e0a38 */
[----:B------:R-:W-:Y:S01]  /*17db0*/  ISETP.GE.AND P0, PT, R4, RZ, PT ;  /* 0x000000ff0400720c */ /* 0x000fe20003f06270 */
[C---:B------:R-:W-:Y:S02]  /*17dc0*/  IMAD R39, R56.reuse, R40, R39 ;  /* 0x0000002838277224 */ /* 0x040fe400078e0227 */
[----:B------:R-:W-:Y:S01]  /*17dd0*/  IMAD.MOV.U32 R40, RZ, RZ, R41 ;  /* 0x000000ffff287224 */ /* 0x000fe200078e0029 */
[----:B------:R-:W-:Y:S01]  /*17de0*/  MOV R41, R42 ;  /* 0x0000002a00297202 */ /* 0x000fe20000000f00 */
[----:B------:R-:W-:Y:S01]  /*17df0*/  @!P4 IMAD.IADD R37, R37, 0x1, -R56 ;  /* 0x000000012525c824 */ /* 0x000fe200078e0a38 */
[----:B------:R-:W-:Y:S01]  /*17e00*/  ISETP.GT.U32.AND P5, PT, R56, R39, PT ;  /* 0x000000273800720c */ /* 0x000fe20003fa4070 */
[----:B-1----:R-:W-:Y:S01]  /*17e10*/  IMAD R7, R126, 0x2, R7 ;  /* 0x000000027e077824 */ /* 0x002fe200078e0207 */
[----:B------:R-:W-:Y:S01]  /*17e20*/  ISETP.GE.AND P4, PT, R5, RZ, PT ;  /* 0x000000ff0500720c */ /* 0x000fe20003f86270 */
[----:B------:R-:W-:-:S03]  /*17e30*/  IMAD.HI.U32 R5, R0, R40, RZ ;  /* 0x0000002800057227 */ /* 0x000fc600078e00ff */
[----:B------:R1:W-:Y:S01]  /*17e40*/  STL [R1+0xf4], R7 ;  /* 0x0000f40701007387 */ /* 0x0003e20000100800 */
[----:B------:R-:W-:Y:S02]  /*17e50*/  IMAD.MOV R5, RZ, RZ, -R5 ;  /* 0x000000ffff057224 */ /* 0x000fe400078e0a05 */
[----:B------:R-:W-:-:S04]  /*17e60*/  IMAD.HI.U32 R42, R0, R41, RZ ;  /* 0x00000029002a7227 */ /* 0x000fc800078e00ff */
[----:B------:R-:W-:Y:S01]  /*17e70*/  @!P5 IMAD.IADD R39, R39, 0x1, -R56 ;  /* 0x000000012727d824 */ /* 0x000fe200078e0a38 */
[C---:B------:R-:W-:Y:S01]  /*17e80*/  ISETP.GT.U32.AND P5, PT, R56.reuse, R38, PT ;  /* 0x000000263800720c */ /* 0x040fe20003fa4070 */
[C---:B------:R-:W-:Y:S02]  /*17e90*/  IMAD R40, R56.reuse, R5, R40 ;  /* 0x0000000538287224 */ /* 0x040fe400078e0228 */
[----:B------:R-:W-:Y:S01]  /*17ea0*/  @!P3 IMAD.MOV R37, RZ, RZ, -R37 ;  /* 0x000000ffff25b224 */ /* 0x000fe200078e0a25 */
[C---:B------:R-:W-:Y:S01]  /*17eb0*/  ISETP.GT.U32.AND P2, PT, R56.reuse, R39, PT ;  /* 0x000000273800720c */ /* 0x040fe20003f44070 */
[----:B------:R-:W-:Y:S01]  /*17ec0*/  IMAD.MOV R4, RZ, RZ, -R42 ;  /* 0x000000ffff047224 */ /* 0x000fe200078e0a2a */
[----:B------:R-:W-:Y:S01]  /*17ed0*/  ISETP.GT.U32.AND P3, PT, R56, R40, PT ;  /* 0x000000283800720c */ /* 0x000fe20003f64070 */
[----:B-1----:R-:W-:Y:S02]  /*17ee0*/  IMAD R7, R126, 0x2, R7 ;  /* 0x000000027e077824 */ /* 0x002fe400078e0207 */
[----:B------:R-:W-:-:S02]  /*17ef0*/  IMAD R41, R56, R4, R41 ;  /* 0x0000000438297224 */ /* 0x000fc400078e0229 */
[----:B------:R-:W-:Y:S01]  /*17f00*/  VIADD R3, R2, 0x1ee ;  /* 0x000001ee02037836 */ /* 0x000fe20000000000 */
[----:B------:R1:W-:Y:S01]  /*17f10*/  STL [R1+0xf0], R7 ;  /* 0x0000f00701007387 */ /* 0x0003e20000100800 */
[----:B------:R-:W-:Y:S02]  /*17f20*/  @!P5 IMAD.IADD R38, R38, 0x1, -R56 ;  /* 0x000000012626d824 */ /* 0x000fe400078e0a38 */
[----:B------:R-:W-:Y:S01]  /*17f30*/  VIADD R4, R2, 0x1ef ;  /* 0x000001ef02047836 */ /* 0x000fe20000000000 */
[----:B------:R-:W-:Y:S01]  /*17f40*/  IABS R42, R3 ;  /* 0x00000003002a7213 */ /* 0x000fe20000000000 */
[----:B------:R-:W-:Y:S01]  /*17f50*/  @!P1 IMAD.MOV R38, RZ, RZ, -R38 ;  /* 0x000000ffff269224 */ /* 0x000fe200078e0a26 */
[----:B------:R-:W-:Y:S01]  /*17f60*/  ISETP.GT.U32.AND P1, PT, R56, R41, PT ;  /* 0x000000293800720c */ /* 0x000fe20003f24070 */
[----:B------:R-:W-:Y:S01]  /*17f70*/  @!P3 IMAD.IADD R40, R40, 0x1, -R56 ;  /* 0x000000012828b824 */ /* 0x000fe200078e0a38 */
[----:B------:R-:W-:Y:S01]  /*17f80*/  ISETP.GE.AND P5, PT, R3, RZ, PT ;  /* 0x000000ff0300720c */ /* 0x000fe20003fa6270 */
[----:B------:R-:W-:Y:S01]  /*17f90*/  IMAD.HI.U32 R3, R0, R42, RZ ;  /* 0x0000002a00037227 */ /* 0x000fe200078e00ff */
[----:B------:R-:W-:-:S02]  /*17fa0*/  IABS R43, R4 ;  /* 0x00000004002b7213 */ /* 0x000fc40000000000 */
[----:B------:R-:W-:Y:S01]  /*17fb0*/  ISETP.GT.U32.AND P3, PT, R56, R40, PT ;  /* 0x000000283800720c */ /* 0x000fe20003f64070 */
[----:B-1----:R-:W-:Y:S02]  /*17fc0*/  IMAD R7, R126, 0x2, R7 ;  /* 0x000000027e077824 */ /* 0x002fe400078e0207 */
[----:B------:R-:W-:Y:S02]  /*17fd0*/  IMAD.MOV R3, RZ, RZ, -R3 ;  /* 0x000000ffff037224 */ /* 0x000fe400078e0a03 */
[--C-:B------:R-:W-:Y:S01]  /*17fe0*/  @!P2 IMAD.IADD R39, R39, 0x1, -R56.reuse ;  /* 0x000000012727a824 */ /* 0x100fe200078e0a38 */
[----:B------:R1:W-:Y:S01]  /*17ff0*/  STL [R1+0xe4], R7 ;  /* 0x0000e40701007387 */ /* 0x0003e20000100800 */
[----:B------:R-:W-:Y:S01]  /*18000*/  @!P1 IMAD.IADD R41, R41, 0x1, -R56 ;  /* 0x0000000129299824 */ /* 0x000fe200078e0a38 */
[----:B------:R-:W-:Y:S01]  /*18010*/  ISETP.GE.AND P2, PT, R4, RZ, PT ;  /* 0x000000ff0400720c */ /* 0x000fe20003f46270 */
[----:B------:R-:W-:Y:S01]  /*18020*/  IMAD R42, R56, R3, R42 ;  /* 0x00000003382a7224 */ /* 0x000fe200078e022a */
[----:B------:R-:W-:Y:S01]  /*18030*/  @!P4 IADD3 R39, -R39, RZ, RZ ;  /* 0x000000ff2727c210 */ /* 0x000fe20007ffe1ff */
[----:B------:R-:W-:Y:S01]  /*18040*/  VIADD R5, R2, 0x1f0 ;  /* 0x000001f002057836 */ /* 0x000fe20000000000 */
[----:B------:R-:W-:Y:S01]  /*18050*/  ISETP.GT.U32.AND P1, PT, R56, R41, PT ;  /* 0x000000293800720c */ /* 0x000fe20003f24070 */
[----:B------:R-:W-:-:S03]  /*18060*/  IMAD.HI.U32 R4, R0, R43, RZ ;  /* 0x0000002b00047227 */ /* 0x000fc600078e00ff */
[----:B------:R-:W-:Y:S01]  /*18070*/  IABS R44, R5 ;  /* 0x00000005002c7213 */ /* 0x000fe20000000000 */
[----:B-1----:R-:W-:Y:S01]  /*18080*/  IMAD R7, R126, 0x2, R7 ;  /* 0x000000027e077824 */ /* 0x002fe200078e0207 */
[----:B------:R-:W-:Y:S01]  /*18090*/  ISETP.GE.AND P4, PT, R5, RZ, PT ;  /* 0x000000ff0500720c */ /* 0x000fe20003f86270 */
[----:B------:R-:W-:Y:S01]  /*180a0*/  @!P3 IMAD.IADD R40, R40, 0x1, -R56 ;  /* 0x000000012828b824 */ /* 0x000fe200078e0a38 */
[----:B------:R-:W-:Y:S01]  /*180b0*/  ISETP.GT.U32.AND P3, PT, R56, R42, PT ;  /* 0x0000002a3800720c */ /* 0x000fe20003f64070 */
[----:B------:R-:W-:Y:S01]  /*180c0*/  IMAD.MOV R3, RZ, RZ, -R4 ;  /* 0x000000ffff037224 */ /* 0x000fe200078e0a04 */
[----:B------:R1:W-:Y:S01]  /*180d0*/  STL [R1+0xdc], R7 ;  /* 0x0000dc0701007387 */ /* 0x0003e20000100800 */
[----:B------:R-:W-:-:S04]  /*180e0*/  IMAD.HI.U32 R5, R0, R44, RZ ;  /* 0x0000002c00057227 */ /* 0x000fc800078e00ff */
[C---:B------:R-:W-:Y:S02]  /*180f0*/  IMAD R43, R56.reuse, R3, R43 ;  /* 0x00000003382b7224 */ /* 0x040fe400078e022b */
[--C-:B------:R-:W-:Y:S02]  /*18100*/  @!P1 IMAD.IADD R41, R41, 0x1, -R56.reuse ;  /* 0x0000000129299824 */ /* 0x100fe400078e0a38 */
[----:B------:R-:W-:Y:S01]  /*18110*/  IMAD.MOV R5, RZ, RZ, -R5 ;  /* 0x000000ffff057224 */ /* 0x000fe200078e0a05 */
[----:B------:R-:W-:Y:S01]  /*18120*/  ISETP.GT.U32.AND P1, PT, R56, R43, PT ;  /* 0x0000002b3800720c */ /* 0x000fe20003f24070 */
[----:B-1----:R-:W-:Y:S01]  /*18130*/  IMAD R7, R126, 0x2, R7 ;  /* 0x000000027e077824 */ /* 0x002fe200078e0207 */
[----:B------:R-:W-:Y:S01]  /*18140*/  @!P6 IADD3 R41, -R41, RZ, RZ ;  /* 0x000000ff2929e210 */ /* 0x000fe20007ffe1ff */
[----:B------:R-:W-:Y:S02]  /*18150*/  VIADD R4, R2, 0x1f1 ;  /* 0x000001f102047836 */ /* 0x000fe40000000000 */
[----:B------:R-:W-:Y:S01]  /*18160*/  @!P3 IMAD.IADD R42, R42, 0x1, -R56 ;  /* 0x000000012a2ab824 */ /* 0x000fe200078e0a38 */
[----:B------:R1:W-:Y:S01]  /*18170*/  STL [R1+0xd8], R7 ;  /* 0x0000d80701007387 */ /* 0x0003e20000100800 */
[C---:B------:R-:W-:Y:S01]  /*18180*/  IMAD R44, R56.reuse, R5, R44 ;  /* 0x00000005382c7224 */ /* 0x040fe200078e022c */
[----:B------:R-:W-:Y:S01]  /*18190*/  IABS R45, R4 ;  /* 0x00000004002d7213 */ /* 0x000fe20000000000 */
[----:B------:R-:W-:Y:S01]  /*181a0*/  @!P0 IMAD.MOV R40, RZ, RZ, -R40 ;  /* 0x000000ffff288224 */ /* 0x000fe200078e0a28 */
[----:B------:R-:W-:Y:S01]  /*181b0*/  ISETP.GT.U32.AND P3, PT, R56, R42, PT ;  /* 0x0000002a3800720c */ /* 0x000fe20003f64070 */
[----:B------:R-:W-:Y:S01]  /*181c0*/  VIADD R3, R2, 0x1f2 ;  /* 0x000001f202037836 */ /* 0x000fe20000000000 */
[----:B------:R-:W-:Y:S01]  /*181d0*/  ISETP.GT.U32.AND P0, PT, R56, R44, PT ;  /* 0x0000002c3800720c */ /* 0x000fe20003f04070 */
[----:B------:R-:W-:-:S03]  /*181e0*/  IMAD.HI.U32 R47, R0, R45, RZ ;  /* 0x0000002d002f7227 */ /* 0x000fc600078e00ff */
[----:B------:R-:W-:Y:S01]  /*181f0*/  IABS R46, R3 ;  /* 0x00000003002e7213 */ /* 0x000fe20000000000 */
[----:B-1----:R-:W-:Y:S02]  /*18200*/  IMAD R7, R126, 0x2, R7 ;  /* 0x000000027e077824 */ /* 0x002fe400078e0207 */
[--C-:B------:R-:W-:Y:S01]  /*18210*/  @!P1 IMAD.IADD R43, R43, 0x1, -R56.reuse ;  /* 0x000000012b2b9824 */ /* 0x100fe200078e0a38 */
[----:B------:R-:W-:Y:S01]  /*18220*/  ISETP.GE.AND P1, PT, R4, RZ, PT ;  /* 0x000000ff0400720c */ /* 0x000fe20003f26270 */
[----:B------:R-:W-:Y:S01]  /*18230*/  IMAD.MOV R4, RZ, RZ, -R47 ;  /* 0x000000ffff047224 */ /* 0x000fe200078e0a2f */
[----:B------:R1:W-:Y:S01]  /*18240*/  STL [R1+0xd0], R7 ;  /* 0x0000d00701007387 */ /* 0x0003e20000100800 */
[--C-:B------:R-:W-:Y:S01]  /*18250*/  @!P3 IMAD.IADD R42, R42, 0x1, -R56.reuse ;  /* 0x000000012a2ab824 */ /* 0x100fe200078e0a38 */
[C---:B------:R-:W-:Y:S01]  /*18260*/  ISETP.GT.U32.AND P6, PT, R56.reuse, R43, PT ;  /* 0x0000002b3800720c */ /* 0x040fe20003fc4070 */
[----:B------:R-:W-:Y:S01]  /*18270*/  IMAD R45, R56, R4, R45 ;  /* 0x00000004382d7224 */ /* 0x000fe200078e022d */
[----:B------:R-:W-:Y:S01]  /*18280*/  ISETP.GE.AND P3, PT, R3, RZ, PT ;  /* 0x000000ff0300720c */ /* 0x000fe20003f66270 */
[----:B------:R-:W-:Y:S01]  /*18290*/  @!P0 IMAD.IADD R44, R44, 0x1, -R56 ;  /* 0x000000012c2c8824 */ /* 0x000fe200078e0a38 */
[----:B------:R-:W-:Y:S01]  /*182a0*/  IADD3 R4, R2, 0x1f4, RZ ;  /* 0x000001f402047810 */ /* 0x000fe20007ffe0ff */
[----:B------:R-:W-:Y:S01]  /*182b0*/  @!P5 IMAD.MOV R42, RZ, RZ, -R42 ;  /* 0x000000ffff2ad224 */ /* 0x000fe200078e0a2a */
[----:B------:R-:W-:Y:S01]  /*182c0*/  ISETP.GT.U32.AND P5, PT, R56, R45, PT ;  /* 0x0000002d3800720c */ /* 0x000fe20003fa4070 */
[----:B------:R-:W-:Y:S01]  /*182d0*/  VIADD R3, R2, 0x1f3 ;  /* 0x000001f302037836 */ /* 0x000fe20000000000 */
[----:B------:R-:W-:Y:S01]  /*182e0*/  ISETP.GT.U32.AND P0, PT, R56, R44, PT ;  /* 0x0000002c3800720c */ /* 0x000fe20003f04070 */
[----:B-1----:R-:W-:Y:S01]  /*182f0*/  IMAD R7, R126, 0x2, R7 ;  /* 0x000000027e077824 */ /* 0x002fe200078e0207 */
[----:B------:R-:W-:-:S02]  /*18300*/  IABS R54, R4 ;  /* 0x0000000400367213 */ /* 0x000fc40000000000 */
[----:B------:R-:W-:Y:S01]  /*18310*/  IABS R47, R3 ;  /* 0x00000003002f7213 */ /* 0x000fe20000000000 */
[--C-:B------:R-:W-:Y:S01]  /*18320*/  @!P6 IMAD.IADD R43, R43, 0x1, -R56.reuse ;  /* 0x000000012b2be824 */ /* 0x100fe200078e0a38 */
[----:B------:R1:W-:Y:S01]  /*18330*/  STL [R1+0xcc], R7 ;  /* 0x0000cc0701007387 */ /* 0x0003e20000100800 */
[----:B------:R-:W-:Y:S01]  /*18340*/  ISETP.GE.AND P6, PT, R3, RZ, PT ;  /* 0x000000ff0300720c */ /* 0x000fe20003fc6270 */
[----:B------:R-:W-:Y:S02]  /*18350*/  VIADD R3, R2, 0x1f5 ;  /* 0x000001f502037836 */ /* 0x000fe40000000000 */
[----:B------:R-:W-:Y:S01]  /*18360*/  @!P2 IMAD.MOV R43, RZ, RZ, -R43 ;  /* 0x000000ffff2ba224 */ /* 0x000fe200078e0a2b */
[----:B------:R-:W-:Y:S01]  /*18370*/  ISETP.GE.AND P2, PT, R4, RZ, PT ;  /* 0x000000ff0400720c */ /* 0x000fe20003f46270 */
[--C-:B------:R-:W-:Y:S01]  /*18380*/  @!P5 IMAD.IADD R45, R45, 0x1, -R56.reuse ;  /* 0x000000012d2dd824 */ /* 0x100fe200078e0a38 */
[----:B------:R-:W-:Y:S01]  /*18390*/  IABS R48, R3 ;  /* 0x0000000300307213 */ /* 0x000fe20000000000 */
[----:B------:R-:W-:Y:S01]  /*183a0*/  @!P0 IMAD.IADD R44, R44, 0x1, -R56 ;  /* 0x000000012c2c8824 */ /* 0x000fe200078e0a38 */
[----:B------:R-:W-:Y:S01]  /*183b0*/  ISETP.GE.AND P0, PT, R3, RZ, PT ;  /* 0x000000ff0300720c */ /* 0x000fe20003f06270 */
[----:B-1----:R-:W-:Y:S01]  /*183c0*/  IMAD R7, R126, 0x2, R7 ;  /* 0x000000027e077824 */ /* 0x002fe200078e0207 */
[----:B------:R-:W-:Y:S01]  /*183d0*/  ISETP.GT.U32.AND P5, PT, R56, R45, PT ;  /* 0x0000002d3800720c */ /* 0x000fe20003fa4070 */
[----:B------:R-:W-:-:S03]  /*183e0*/  IMAD.HI.U32 R3, R0, R47, RZ ;  /* 0x0000002f00037227 */ /* 0x000fc600078e00ff */
[----:B------:R1:W-:Y:S01]  /*183f0*/  STL [R1+0xc8], R7 ;  /* 0x0000c80701007387 */ /* 0x0003e20000100800 */
[----:B------:R-:W-:Y:S02]  /*18400*/  IMAD.MOV R3, RZ, RZ, -R3 ;  /* 0x000000ffff037224 */ /* 0x000fe400078e0a03 */
[----:B------:R-:W-:Y:S02]  /*18410*/  @!P4 IMAD.MOV R44, RZ, RZ, -R44 ;  /* 0x000000ffff2cc224 */ /* 0x000fe400078e0a2c */
[----:B------:R-:W-:Y:S02]  /*18420*/  IMAD R47, R56, R3, R47 ;  /* 0x00000003382f7224 */ /* 0x000fe400078e022f */
[----:B------:R-:W-:-:S04]  /*18430*/  IMAD.HI.U32 R4, R0, R54, RZ ;  /* 0x0000003600047227 */ /* 0x000fc800078e00ff */
[----:B-1----:R-:W-:Y:S01]  /*18440*/  IMAD R7, R126, 0x2, R7 ;  /* 0x000000027e077824 */ /* 0x002fe200078e0207 */
[----:B------:R-:W-:Y:S01]  /*18450*/  IADD3 R3, -R4, RZ, RZ ;  /* 0x000000ff04037210 */ /* 0x000fe20007ffe1ff */
[----:B------:R-:W-:Y:S01]  /*18460*/  @!P5 IMAD.IADD R45, R45, 0x1, -R56 ;  /* 0x000000012d2dd824 */ /* 0x000fe200078e0a38 */
[C---:B------:R-:W-:Y:S02]  /*18470*/  ISETP.GT.U32.AND P5, PT, R56.reuse, R47, PT ;  /* 0x0000002f3800720c */ /* 0x040fe40003fa4070 */
[----:B------:R1:W-:Y:S01]  /*18480*/  STL [R1+0xc4], R7 ;  /* 0x0000c40701007387 */ /* 0x0003e20000100800 */
[----:B------:R-:W-:Y:S01]  /*18490*/  IMAD R54, R56, R3, R54 ;  /* 0x0000000338367224 */ /* 0x000fe200078e0236 */
[----:B------:R-:W-:Y:S01]  /*184a0*/  @!P1 IADD3 R45, -R45, RZ, RZ ;  /* 0x000000ff2d2d9210 */ /* 0x000fe20007ffe1ff */
[----:B------:R-:W-:-:S05]  /*184b0*/  VIADD R3, R2, 0x1f6 ;  /* 0x000001f602037836 */ /* 0x000fca0000000000 */
[----:B------:R-:W-:Y:S01]  /*184c0*/  IABS R49, R3 ;  /* 0x0000000300317213 */ /* 0x000fe20000000000 */
[----:B-1----:R-:W-:Y:S01]  /*184d0*/  IMAD R7, R126, 0x2, R7 ;  /* 0x000000027e077824 */ /* 0x002fe200078e0207 */
[----:B------:R-:W-:Y:S01]  /*184e0*/  ISETP.GE.AND P1, PT, R3, RZ, PT ;  /* 0x000000ff0300720c */ /* 0x000fe20003f26270 */
[----:B------:R-:W-:Y:S02]  /*184f0*/  @!P5 IMAD.IADD R47, R47, 0x1, -R56 ;  /* 0x000000012f2fd824 */ /* 0x000fe400078e0a38 */
[----:B------:R-:W-:Y:S01]  /*18500*/  IMAD.HI.U32 R3, R0, R49, RZ ;  /* 0x0000003100037227 */ /* 0x000fe200078e00ff */
[----:B------:R1:W-:Y:S02]  /*18510*/  STL [R1+0xc0], R7 ;  /* 0x0000c00701007387 */ /* 0x0003e40000100800 */
[----:B------:R-:W-:Y:S01]  /*18520*/  ISETP.GT.U32.AND P5, PT, R56, R47, PT ;  /* 0x0000002f3800720c */ /* 0x000fe20003fa4070 */
[----:B------:R-:W-:-:S04]  /*18530*/  IMAD.MOV R3, RZ, RZ, -R3 ;  /* 0x000000ffff037224 */ /* 0x000fc800078e0a03 */
[----:B------:R-:W-:Y:S01]  /*18540*/  IMAD R49, R56, R3, R49 ;  /* 0x0000000338317224 */ /* 0x000fe200078e0231 */
[----:B-1----:R-:W-:-:S05]  /*18550*/  LEA R7, R126, R7, 0x1 ;  /* 0x000000077e077211 */ /* 0x002fca00078e08ff */
[----:B------:R1:W-:Y:S02]  /*18560*/  STL [R1+0xbc], R7 ;  /* 0x0000bc0701007387 */ /* 0x0003e40000100800 */
[----:B------:R-:W-:-:S04]  /*18570*/  @!P5 IMAD.IADD R47, R47, 0x1, -R56 ;  /* 0x000000012f2fd824 */ /* 0x000fc800078e0a38 */
[----:B------:R-:W-:Y:S02]  /*18580*/  @!P6 IMAD.MOV R47, RZ, RZ, -R47 ;  /* 0x000000ffff2fe224 */ /* 0x000fe400078e0a2f */
[----:B-1----:R-:W-:-:S04]  /*18590*/  IMAD R7, R126, 0x2, R7 ;  /* 0x000000027e077824 */ /* 0x002fc800078e0207 */
[C---:B------:R-:W-:Y:S01]  /*185a0*/  IMAD R5, R126.reuse, 0x2, R7 ;  /* 0x000000027e057824 */ /* 0x040fe200078e0207 */
[----:B------:R1:W-:Y:S04]  /*185b0*/  STL [R1+0xb8], R7 ;  /* 0x0000b80701007387 */ /* 0x0003e80000100800 */
[----:B------:R2:W-:Y:S01]  /*185c0*/  STL [R1+0xb4], R5 ;  /* 0x0000b40501007387 */ /* 0x0005e20000100800 */
[----:B-1----:R-:W-:Y:S02]  /*185d0*/  IMAD R7, R126, 0x2, R5 ;  /* 0x000000027e077824 */ /* 0x002fe400078e0205 */
[----:B--2---:R-:W-:-:S03]  /*185e0*/  IMAD.HI.U32 R5, R0, R46, RZ ;  /* 0x0000002e00057227 */ /* 0x004fc600078e00ff */
[----:B------:R1:W-:Y:S01]  /*185f0*/  STL [R1+0xb0], R7 ;  /* 0x0000b00701007387 */ /* 0x0003e20000100800 */
[----:B------:R-:W-:-:S04]  /*18600*/  IMAD.MOV R5, RZ, RZ, -R5 ;  /* 0x000000ffff057224 */ /* 0x000fc800078e0a05 */
[----:B------:R-:W-:Y:S02]  /*18610*/  IMAD R46, R56, R5, R46 ;  /* 0x00000005382e7224 */ /* 0x000fe400078e022e */
[----:B-1----:R-:W-:-:S03]  /*18620*/  IMAD R7, R126, 0x2, R7 ;  /* 0x000000027e077824 */ /* 0x002fc600078e0207 */
[----:B------:R-:W-:Y:S02]  /*18630*/  ISETP.GT.U32.AND P4, PT, R56, R46, PT ;  /* 0x0000002e3800720c */ /* 0x000fe40003f84070 */
[----:B------:R1:W-:Y:S02]  /*18640*/  STL [R1+0xa8], R7 ;  /* 0x0000a80701007387 */ /* 0x0003e40000100800 */
[----:B-1----:R-:W-:-:S09]  /*18650*/  IMAD R7, R126, 0x2, R7 ;  /* 0x000000027e077824 */ /* 0x002fd200078e0207 */
[----:B------:R-:W-:Y:S01]  /*18660*/  @!P4 IMAD.IADD R46, R46, 0x1, -R56 ;  /* 0x000000012e2ec824 */ /* 0x000fe200078e0a38 */
[----:B------:R1:W-:Y:S04]  /*18670*/  STL [R1+0xa4], R7 ;  /* 0x0000a40701007387 */ /* 0x0003e80000100800 */
[----:B------:R-:W-:Y:S01]  /*18680*/  ISETP.GT.U32.AND P4, PT, R56, R46, PT ;  /* 0x0000002e3800720c */ /* 0x000fe20003f84070 */
[----:B-1----:R-:W-:-:S04]  /*18690*/  IMAD R7, R126, 0x2, R7 ;  /* 0x000000027e077824 */ /* 0x002fc800078e0207 */
[----:B------:R-:W-:Y:S01]  /*186a0*/  IMAD R5, R126, 0x2, R7 ;  /* 0x000000027e057824 */ /* 0x000fe200078e0207 */
[----:B------:R1:W-:Y:S07]  /*186b0*/  STL [R1+0xa0], R7 ;  /* 0x0000a00701007387 */ /* 0x0003ee0000100800 */
[----:B------:R-:W-:Y:S01]  /*186c0*/  @!P4 IMAD.IADD R46, R46, 0x1, -R56 ;  /* 0x000000012e2ec824 */ /* 0x000fe200078e0a38 */
[----:B------:R-:W-:Y:S01]  /*186d0*/  ISETP.GT.U32.AND P4, PT, R56, R54, PT ;  /* 0x000000363800720c */ /* 0x000fe20003f84070 */
[----:B------:R2:W-:Y:S02]  /*186e0*/  STL [R1+0x94], R5 ;  /* 0x0000940501007387 */ /* 0x0005e40000100800 */
[----:B------:R-:W-:-:S02]  /*186f0*/  @!P3 IMAD.MOV R46, RZ, RZ, -R46 ;  /* 0x000000ffff2eb224 */ /* 0x000fc400078e0a2e */
[----:B-1----:R-:W-:Y:S02]  /*18700*/  IMAD R7, R126, 0x2, R5 ;  /* 0x000000027e077824 */ /* 0x002fe400078e0205 */
[----:B--2---:R-:W-:-:S03]  /*18710*/  IMAD.HI.U32 R5, R0, R48, RZ ;  /* 0x0000003000057227 */ /* 0x004fc600078e00ff */
[----:B------:R1:W-:Y:S01]  /*18720*/  STL [R1+0x90], R7 ;  /* 0x0000900701007387 */ /* 0x0003e20000100800 */
[----:B------:R-:W-:Y:S02]  /*18730*/  IMAD.MOV R4, RZ, RZ, -R5 ;  /* 0x000000ffff047224 */ /* 0x000fe400078e0a05 */
[----:B------:R-:W-:Y:S02]  /*18740*/  @!P4 IMAD.IADD R54, R54, 0x1, -R56 ;  /* 0x000000013636c824 */ /* 0x000fe400078e0a38 */
[----:B------:R-:W-:Y:S02]  /*18750*/  IMAD R48, R56, R4, R48 ;  /* 0x0000000438307224 */ /* 0x000fe400078e0230 */
[----:B------:R-:W-:Y:S01]  /*18760*/  IMAD.HI.U32 R4, R0, R52, RZ ;  /* 0x0000003400047227 */ /* 0x000fe200078e00ff */
[C---:B------:R-:W-:Y:S02]  /*18770*/  ISETP.GT.U32.AND P4, PT, R56.reuse, R54, PT ;  /* 0x000000363800720c */ /* 0x040fe40003f84070 */
[----:B------:R-:W-:Y:S01]  /*18780*/  ISETP.GT.U32.AND P5, PT, R56, R48, PT ;  /* 0x000000303800720c */ /* 0x000fe20003fa4070 */
[----:B-1----:R-:W-:-:S02]  /*18790*/  IMAD R7, R126, 0x2, R7 ;  /* 0x000000027e077824 */ /* 0x002fc400078e0207 */
[----:B------:R-:W-:-:S03]  /*187a0*/  IMAD.MOV R4, RZ, RZ, -R4 ;  /* 0x000000ffff047224 */ /* 0x000fc600078e0a04 */
[----:B------:R1:W-:Y:S01]  /*187b0*/  STL [R1+0x8c], R7 ;  /* 0x00008c0701007387 */ /* 0x0003e20000100800 */
[----:B------:R-:W-:Y:S02]  /*187c0*/  IMAD R52, R56, R4, R52 ;  /* 0x0000000438347224 */ /* 0x000fe400078e0234 */
[----:B------:R-:W-:-:S04]  /*187d0*/  IMAD.HI.U32 R4, R0, R51, RZ ;  /* 0x0000003300047227 */ /* 0x000fc800078e00ff */
[--C-:B------:R-:W-:Y:S01]  /*187e0*/  @!P5 IMAD.IADD R48, R48, 0x1, -R56.reuse ;  /* 0x000000013030d824 */ /* 0x100fe200078e0a38 */
[----:B------:R-:W-:Y:S01]  /*187f0*/  IADD3 R55, -R4, RZ, RZ ;  /* 0x000000ff04377210 */ /* 0x000fe20007ffe1ff */
[----:B------:R-:W-:Y:S01]  /*18800*/  @!P4 IMAD.IADD R54, R54, 0x1, -R56 ;  /* 0x000000013636c824 */ /* 0x000fe200078e0a38 */
[----:B------:R-:W-:Y:S01]  /*18810*/  ISETP.GT.U32.AND P4, PT, R56, R49, PT ;  /* 0x000000313800720c */ /* 0x000fe20003f84070 */
[----:B-1----:R-:W-:Y:S01]  /*18820*/  IMAD R7, R126, 0x2, R7 ;  /* 0x000000027e077824 */ /* 0x002fe200078e0207 */
[----:B------:R-:W-:Y:S01]  /*18830*/  ISETP.GT.U32.AND P5, PT, R56, R48, PT ;  /* 0x000000303800720c */ /* 0x000fe20003fa4070 */
[----:B------:R-:W-:Y:S02]  /*18840*/  IMAD.MOV.U32 R4, RZ, RZ, R63 ;  /* 0x000000ffff047224 */ /* 0x000fe400078e003f */
[----:B------:R-:W-:Y:S01]  /*18850*/  IMAD R5, R126, 0x2, R7 ;  /* 0x000000027e057824 */ /* 0x000fe200078e0207 */
[----:B------:R1:W-:Y:S01]  /*18860*/  STL [R1+0x84], R7 ;  /* 0x0000840701007387 */ /* 0x0003e20000100800 */
[----:B------:R-:W-:-:S02]  /*18870*/  IMAD R51, R56, R55, R51 ;  /* 0x0000003738337224 */ /* 0x000fc400078e0233 */
[----:B------:R-:W-:Y:S01]  /*18880*/  IMAD.HI.U32 R63, R0, R4, RZ ;  /* 0x00000004003f7227 */ /* 0x000fe200078e00ff */
[----:B------:R2:W-:Y:S03]  /*18890*/  STL [R1+0x80], R5 ;  /* 0x0000800501007387 */ /* 0x0005e60000100800 */
[--C-:B------:R-:W-:Y:S02]  /*188a0*/  @!P4 IMAD.IADD R49, R49, 0x1, -R56.reuse ;  /* 0x000000013131c824 */ /* 0x100fe400078e0a38 */
[----:B------:R-:W-:Y:S01]  /*188b0*/  @!P5 IMAD.IADD R48, R48, 0x1, -R56 ;  /* 0x000000013030d824 */ /* 0x000fe200078e0a38 */
[----:B------:R-:W-:Y:S01]  /*188c0*/  ISETP.GT.U32.AND P5, PT, R56, R53, PT ;  /* 0x000000353800720c */ /* 0x000fe20003fa4070 */
[----:B-1----:R-:W-:Y:S01]  /*188d0*/  IMAD R7, R126, 0x2, R5 ;  /* 0x000000027e077824 */ /* 0x002fe200078e0205 */
[----:B------:R-:W-:Y:S01]  /*188e0*/  ISETP.GT.U32.AND P3, PT, R56, R49, PT ;  /* 0x000000313800720c */ /* 0x000fe20003f64070 */
[----:B------:R-:W-:-:S02]  /*188f0*/  VIADD R55, R2, 0x1fe ;  /* 0x000001fe02377836 */ /* 0x000fc40000000000 */
[----:B--2---:R-:W-:Y:S01]  /*18900*/  IMAD.HI.U32 R5, R0, R50, RZ ;  /* 0x0000003200057227 */ /* 0x004fe200078e00ff */
[----:B------:R1:W-:Y:S03]  /*18910*/  STL [R1+0x74], R7 ;  /* 0x0000740701007387 */ /* 0x0003e60000100800 */
[----:B------:R-:W-:Y:S02]  /*18920*/  IMAD.MOV R5, RZ, RZ, -R5 ;  /* 0x000000ffff057224 */ /* 0x000fe400078e0a05 */
[----:B------:R-:W-:Y:S01]  /*18930*/  IMAD.MOV R65, RZ, RZ, -R63 ;  /* 0x000000ffff417224 */ /* 0x000fe200078e0a3f */
[----:B------:R-:W-:Y:S01]  /*18940*/  IABS R63, R55 ;  /* 0x00000037003f7213 */ /* 0x000fe20000000000 */
[C---:B------:R-:W-:Y:S01]  /*18950*/  IMAD R50, R56.reuse, R5, R50 ;  /* 0x0000000538327224 */ /* 0x040fe200078e0232 */
[----:B------:R-:W-:Y:S01]  /*18960*/  IABS R5, R59 ;  /* 0x0000003b00057213 */ /* 0x000fe20000000000 */
[----:B------:R-:W-:Y:S01]  /*18970*/  IMAD R4, R56, R65, R4 ;  /* 0x0000004138047224 */ /* 0x000fe200078e0204 */
[----:B-1----:R-:W-:Y:S01]  /*18980*/  LEA R7, R126, R7, 0x1 ;  /* 0x000000077e077211 */ /* 0x002fe200078e08ff */
[----:B------:R-:W-:Y:S01]  /*18990*/  IMAD.MOV.U32 R65, RZ, RZ, R63 ;  /* 0x000000ffff417224 */ /* 0x000fe200078e003f */
[----:B------:R-:W-:Y:S01]  /*189a0*/  ISETP.GT.U32.AND P4, PT, R56, R50, PT ;  /* 0x000000323800720c */ /* 0x000fe20003f84070 */
[----:B------:R-:W-:Y:S01]  /*189b0*/  @!P0 IMAD.MOV R48, RZ, RZ, -R48 ;  /* 0x000000ffff308224 */ /* 0x000fe200078e0a30 */
[----:B------:R-:W-:Y:S01]  /*189c0*/  @!P5 IADD3 R53, R53, -R56, RZ ;  /* 0x800000383535d210 */ /* 0x000fe20007ffe0ff */
[----:B------:R-:W-:Y:S01]  /*189d0*/  IMAD R3, R126, 0x2, R7 ;  /* 0x000000027e037824 */ /* 0x000fe200078e0207 */
[----:B------:R1:W-:Y:S01]  /*189e0*/  STL [R1+0x70], R7 ;  /* 0x0000700701007387 */ /* 0x0003e20000100800 */
[C---:B------:R-:W-:Y:S01]  /*189f0*/  ISETP.GT.U32.AND P5, PT, R56.reuse, R52, PT ;  /* 0x000000343800720c */ /* 0x040fe20003fa4070 */
[----:B------:R-:W-:Y:S01]  /*18a00*/  @!P2 IMAD.MOV R54, RZ, RZ, -R54 ;  /* 0x000000ffff36a224 */ /* 0x000fe200078e0a36 */
[----:B------:R-:W-:Y:S01]  /*18a10*/  ISETP.GT.U32.AND P0, PT, R56, R51, PT ;  /* 0x000000333800720c */ /* 0x000fe20003f04070 */
[----:B------:R2:W-:Y:S05]  /*18a20*/  STL [R1+0x6c], R3 ;  /* 0x00006c0301007387 */ /* 0x0005ea0000100800 */
[----:B------:R-:W-:-:S02]  /*18a30*/  @!P4 IMAD.IADD R50, R50, 0x1, -R56 ;  /* 0x000000013232c824 */ /* 0x000fc400078e0a38 */
[----:B-1----:R-:W-:Y:S02]  /*18a40*/  IMAD R7, R126, 0x2, R3 ;  /* 0x000000027e077824 */ /* 0x002fe400078e0203 */
[----:B--2---:R-:W-:Y:S01]  /*18a50*/  IMAD.HI.U32 R3, R0, R57, RZ ;  /* 0x0000003900037227 */ /* 0x004fe200078e00ff */
[----:B------:R-:W-:Y:S02]  /*18a60*/  ISETP.GT.U32.AND P2, PT, R56, R50, PT ;  /* 0x000000323800720c */ /* 0x000fe40003f44070 */
[----:B------:R1:W-:Y:S01]  /*18a70*/  STL [R1+0x68], R7 ;  /* 0x0000680701007387 */ /* 0x0003e20000100800 */
[----:B------:R-:W-:Y:S02]  /*18a80*/  IMAD.MOV R3, RZ, RZ, -R3 ;  /* 0x000000ffff037224 */ /* 0x000fe400078e0a03 */
[----:B------:R-:W-:Y:S01]  /*18a90*/  @!P5 IMAD.IADD R52, R52, 0x1, -R56 ;  /* 0x000000013434d824 */ /* 0x000fe200078e0a38 */
[C---:B------:R-:W-:Y:S01]  /*18aa0*/  ISETP.GT.U32.AND P5, PT, R56.reuse, R53, PT ;  /* 0x000000353800720c */ /* 0x040fe20003fa4070 */
[----:B------:R-:W-:-:S02]  /*18ab0*/  IMAD R57, R56, R3, R57 ;  /* 0x0000000338397224 */ /* 0x000fc400078e0239 */
[----:B------:R-:W-:Y:S01]  /*18ac0*/  IMAD.HI.U32 R3, R0, R5, RZ ;  /* 0x0000000500037227 */ /* 0x000fe200078e00ff */
[----:B------:R-:W-:-:S03]  /*18ad0*/  ISETP.GT.U32.AND P6, PT, R56, R52, PT ;  /* 0x000000343800720c */ /* 0x000fc60003fc4070 */
[----:B------:R-:W-:Y:S02]  /*18ae0*/  IMAD.MOV R3, RZ, RZ, -R3 ;  /* 0x000000ffff037224 */ /* 0x000fe400078e0a03 */
[----:B-1----:R-:W-:Y:S02]  /*18af0*/  IMAD R7, R126, 0x2, R7 ;  /* 0x000000027e077824 */ /* 0x002fe400078e0207 */
[----:B------:R-:W-:Y:S02]  /*18b00*/  IMAD R5, R56, R3, R5 ;  /* 0x0000000338057224 */ /* 0x000fe400078e0205 */
[----:B------:R-:W-:Y:S01]  /*18b10*/  VIADD R3, R2, 0x105 ;  /* 0x0000010502037836 */ /* 0x000fe20000000000 */
[----:B------:R1:W-:Y:S04]  /*18b20*/  STL [R1+0x64], R7 ;  /* 0x0000640701007387 */ /* 0x0003e80000100800 */
[----:B------:R-:W-:-:S02]  /*18b30*/  ISETP.GE.AND P4, PT, R3, RZ, PT ;  /* 0x000000ff0300720c */ /* 0x000fc40003f86270 */
[----:B------:R-:W-:Y:S01]  /*18b40*/  IABS R63, R3 ;  /* 0x00000003003f7213 */ /* 0x000fe20000000000 */
[----:B------:R-:W-:-:S04]  /*18b50*/  IMAD.HI.U32 R3, R0, R65, RZ ;  /* 0x0000004100037227 */ /* 0x000fc800078e00ff */
[----:B-1----:R-:W-:Y:S01]  /*18b60*/  IMAD R7, R126, 0x2, R7 ;  /* 0x000000027e077824 */ /* 0x002fe200078e0207 */
[----:B------:R-:W-:-:S04]  /*18b70*/  IADD3 R3, -R3, RZ, RZ ;  /* 0x000000ff03037210 */ /* 0x000fc80007ffe1ff */
[----:B------:R1:W-:Y:S01]  /*18b80*/  STL [R1+0x60], R7 ;  /* 0x0000600701007387 */ /* 0x0003e20000100800 */
[----:B------:R-:W-:Y:S02]  /*18b90*/  IMAD R3, R56, R3, R65 ;  /* 0x0000000338037224 */ /* 0x000fe400078e0241 */
[--C-:B------:R-:W-:Y:S02]  /*18ba0*/  @!P3 IMAD.IADD R49, R49, 0x1, -R56.reuse ;  /* 0x000000013131b824 */ /* 0x100fe400078e0a38 */
[----:B-1----:R-:W-:Y:S01]  /*18bb0*/  IMAD R7, R126, 0x2, R7 ;  /* 0x000000027e077824 */ /* 0x002fe200078e0207 */
[----:B------:R-:W-:Y:S01]  /*18bc0*/  ISETP.GT.U32.AND P3, PT, R56, R57, PT ;  /* 0x000000393800720c */ /* 0x000fe20003f64070 */
[----:B------:R-:W-:-:S03]  /*18bd0*/  @!P0 IMAD.IADD R51, R51, 0x1, -R56 ;  /* 0x0000000133338824 */ /* 0x000fc600078e0a38 */
[----:B------:R1:W-:Y:S01]  /*18be0*/  STL [R1+0x5c], R7 ;  /* 0x00005c0701007387 */ /* 0x0003e20000100800 */
[----:B------:R-:W-:Y:S01]  /*18bf0*/  ISETP.GT.U32.AND P0, PT, R56, R3, PT ;  /* 0x000000033800720c */ /* 0x000fe20003f04070 */
[----:B------:R-:W-:-:S04]  /*18c00*/  IMAD.HI.U32 R0, R0, R63, RZ ;  /* 0x0000003f00007227 */ /* 0x000fc800078e00ff */
[----:B-1----:R-:W-:Y:S02]  /*18c10*/  IMAD R7, R126, 0x2, R7 ;  /* 0x000000027e077824 */ /* 0x002fe400078e0207 */
[--C-:B------:R-:W-:Y:S01]  /*18c20*/  @!P2 IMAD.IADD R50, R50, 0x1, -R56.reuse ;  /* 0x000000013232a824 */ /* 0x100fe200078e0a38 */
[C---:B------:R-:W-:Y:S02]  /*18c30*/  ISETP.GT.U32.AND P2, PT, R56.reuse, R4, PT ;  /* 0x000000043800720c */ /* 0x040fe40003f44070 */
[----:B------:R1:W-:Y:S01]  /*18c40*/  STL [R1+0x58], R7 ;  /* 0x0000580701007387 */ /* 0x0003e20000100800 */
[----:B------:R-:W-:Y:S01]  /*18c50*/  @!P5 IMAD.IADD R53, R53, 0x1, -R56 ;  /* 0x000000013535d824 */ /* 0x000fe200078e0a38 */
[----:B------:R-:W-:Y:S01]  /*18c60*/  ISETP.GT.U32.AND P5, PT, R56, R5, PT ;  /* 0x000000053800720c */ /* 0x000fe20003fa4070 */
[----:B------:R-:W-:Y:S01]  /*18c70*/  IMAD.MOV R0, RZ, RZ, -R0 ;  /* 0x000000ffff007224 */ /* 0x000fe200078e0a00 */
[----:B------:R-:W2:Y:S01]  /*18c80*/  LDL.LU R65, [R1+0x1ac4] ;  /* 0x001ac40001417983 */ /* 0x000ea20000300800 */
[----:B------:R-:W-:Y:S01]  /*18c90*/  @!P6 IMAD.IADD R52, R52, 0x1, -R56 ;  /* 0x000000013434e824 */ /* 0x000fe200078e0a38 */
[----:B------:R-:W-:Y:S01]  /*18ca0*/  ISETP.GE.AND P6, PT, R64, RZ, PT ;  /* 0x000000ff4000720c */ /* 0x000fe20003fc6270 */
[----:B-1----:R-:W-:Y:S01]  /*18cb0*/  IMAD R7, R126, 0x2, R7 ;  /* 0x000000027e077824 */ /* 0x002fe200078e0207 */
[----:B------:R-:W-:Y:S01]  /*18cc0*/  @!P3 IADD3 R57, R57, -R56, RZ ;  /* 0x800000383939b210 */ /* 0x000fe20007ffe0ff */
[----:B------:R-:W-:-:S03]  /*18cd0*/  IMAD R0, R56, R0, R63 ;  /* 0x0000000038007224 */ /* 0x000fc600078e023f */
[----:B------:R1:W-:Y:S01]  /*18ce0*/  STL [R1+0x34], R7 ;  /* 0x0000340701007387 */ /* 0x0003e20000100800 */
[----:B------:R-:W-:Y:S01]  /*18cf0*/  ISETP.GE.AND P3, PT, R62, RZ, PT ;  /* 0x000000ff3e00720c */ /* 0x000fe20003f66270 */
[----:B------:R-:W-:Y:S02]  /*18d00*/  @!P0 IMAD.IADD R3, R3, 0x1, -R56 ;  /* 0x0000000103038824 */ /* 0x000fe400078e0a38 */
[----:B------:R-:W3:Y:S01]  /*18d10*/  LDL.LU R64, [R1+0x1ac0] ;  /* 0x001ac00001407983 */ /* 0x000ee20000300800 */
[----:B------:R-:W-:-:S03]  /*18d20*/  ISETP.GT.U32.AND P0, PT, R56, R51, PT ;  /* 0x000000333800720c */ /* 0x000fc60003f04070 */
[----:B------:R-:W4:Y:S01]  /*18d30*/  LDL.LU R63, [R1+0x1abc] ;  /* 0x001abc00013f7983 */ /* 0x000f220000300800 */
[----:B-1----:R-:W-:-:S03]  /*18d40*/  IMAD R7, R126, 0x2, R7 ;  /* 0x000000027e077824 */ /* 0x002fc600078e0207 */
[----:B------:R-:W2:Y:S01]  /*18d50*/  LDL.LU R62, [R1+0x1ab8] ;  /* 0x001ab800013e7983 */ /* 0x000ea20000300800 */
[----:B------:R-:W-:-:S03]  /*18d60*/  @!P2 IMAD.IADD R4, R4, 0x1, -R56 ;  /* 0x000000010404a824 */ /* 0x000fc600078e0a38 */
[----:B------:R1:W-:Y:S01]  /*18d70*/  STL [R1+0x2c], R7 ;  /* 0x00002c0701007387 */ /* 0x0003e20000100800 */
[----:B------:R-:W-:Y:S01]  /*18d80*/  ISETP.GE.AND P2, PT, R8, RZ, PT ;  /* 0x000000ff0800720c */ /* 0x000fe20003f46270 */
[----:B------:R-:W-:Y:S01]  /*18d90*/  @!P1 IMAD.MOV R49, RZ, RZ, -R49 ;  /* 0x000000ffff319224 */ /* 0x000fe200078e0a31 */
[----:B------:R-:W-:Y:S01]  /*18da0*/  ISETP.GT.U32.AND P1, PT, R56, R57, PT ;  /* 0x000000393800720c */ /* 0x000fe20003f24070 */
[----:B------:R-:W-:Y:S02]  /*18db0*/  @!P5 IMAD.IADD R5, R5, 0x1, -R56 ;  /* 0x000000010505d824 */ /* 0x000fe400078e0a38 */
[----:B-1----:R-:W-:-:S04]  /*18dc0*/  IMAD R7, R126, 0x2, R7 ;  /* 0x000000027e077824 */ /* 0x002fc800078e0207 */
[----:B------:R-:W-:Y:S01]  /*18dd0*/  IMAD R8, R126, 0x2, R7 ;  /* 0x000000027e087824 */ /* 0x000fe200078e0207 */
[----:B------:R1:W-:Y:S01]  /*18de0*/  STL [R1+0x28], R7 ;  /* 0x0000280701007387 */ /* 0x0003e20000100800 */
[----:B------:R-:W-:Y:S01]  /*18df0*/  @!P6 IMAD.MOV R53, RZ, RZ, -R53 ;  /* 0x000000ffff35e224 */ /* 0x000fe200078e0a35 */
[C---:B------:R-:W-:Y:S01]  /*18e00*/  ISETP.GT.U32.AND P6, PT, R56.reuse, R5, PT ;  /* 0x000000053800720c */ /* 0x040fe20003fc4070 */
[----:B------:R-:W-:Y:S01]  /*18e10*/  @!P3 IMAD.MOV R50, RZ, RZ, -R50 ;  /* 0x000000ffff32b224 */ /* 0x000fe200078e0a32 */
[----:B------:R-:W-:Y:S01]  /*18e20*/  ISETP.GT.U32.AND P3, PT, R56, R4, PT ;  /* 0x000000043800720c */ /* 0x000fe20003f64070 */
[----:B------:R-:W-:Y:S01]  /*18e30*/  @!P0 IMAD.IADD R51, R51, 0x1, -R56 ;  /* 0x0000000133338824 */ /* 0x000fe200078e0a38 */
[----:B-1----:R-:W3:Y:S04]  /*18e40*/  LDL R7, [R1+0x1998] ;  /* 0x0019980001077983 */ /* 0x002ee80000100800 */
[----:B------:R1:W-:Y:S01]  /*18e50*/  STL [R1+0x24], R8 ;  /* 0x0000240801007387 */ /* 0x0003e20000100800 */
[----:B------:R-:W-:-:S03]  /*18e60*/  ISETP.GE.AND P0, PT, R61, RZ, PT ;  /* 0x000000ff3d00720c */ /* 0x000fc60003f06270 */
[----:B------:R-:W4:Y:S01]  /*18e70*/  LDL.LU R61, [R1+0x1ab4] ;  /* 0x001ab400013d7983 */ /* 0x000f220000300800 */
[----:B-1----:R-:W-:Y:S01]  /*18e80*/  IMAD R8, R126, 0x2, R8 ;  /* 0x000000027e087824 */ /* 0x002fe200078e0208 */
[----:B------:R-:W-:Y:S01]  /*18e90*/  @!P2 IADD3 R52, -R52, RZ, RZ ;  /* 0x000000ff3434a210 */ /* 0x000fe20007ffe1ff */
[----:B------:R-:W-:Y:S01]  /*18ea0*/  @!P1 IMAD.IADD R57, R57, 0x1, -R56 ;  /* 0x0000000139399824 */ /* 0x000fe200078e0a38 */
[----:B------:R-:W-:Y:S02]  /*18eb0*/  ISETP.GT.U32.AND P2, PT, R56, R3, PT ;  /* 0x000000033800720c */ /* 0x000fe40003f44070 */
[----:B------:R1:W-:Y:S01]  /*18ec0*/  STL [R1+0x20], R8 ;  /* 0x0000200801007387 */ /* 0x0003e20000100800 */
[----:B------:R-:W-:-:S03]  /*18ed0*/  ISETP.GE.AND P1, PT, R60, RZ, PT ;  /* 0x000000ff3c00720c */ /* 0x000fc60003f26270 */
[----:B------:R-:W2:Y:S01]  /*18ee0*/  LDL.LU R60, [R1+0x1ab0] ;  /* 0x001ab000013c7983 */ /* 0x000ea20000300800 */
[----:B-1----:R-:W-:Y:S02]  /*18ef0*/  IMAD R8, R126, 0x2, R8 ;  /* 0x000000027e087824 */ /* 0x002fe400078e0208 */
[----:B------:R-:W-:-:S03]  /*18f00*/  @!P6 IMAD.IADD R5, R5, 0x1, -R56 ;  /* 0x000000010505e824 */ /* 0x000fc600078e0a38 */
[----:B------:R1:W-:Y:S01]  /*18f10*/  STL [R1+0x1c], R8 ;  /* 0x00001c0801007387 */ /* 0x0003e20000100800 */
[----:B------:R-:W-:Y:S01]  /*18f20*/  ISETP.GE.AND P6, PT, R59, RZ, PT ;  /* 0x000000ff3b00720c */ /* 0x000fe20003fc6270 */
[----:B------:R-:W-:Y:S01]  /*18f30*/  @!P3 IMAD.IADD R4, R4, 0x1, -R56 ;  /* 0x000000010404b824 */ /* 0x000fe200078e0a38 */
[----:B------:R-:W-:Y:S01]  /*18f40*/  ISETP.GE.AND P3, PT, R58, RZ, PT ;  /* 0x000000ff3a00720c */ /* 0x000fe20003f66270 */
[----:B------:R-:W4:Y:S04]  /*18f50*/  LDL.LU R59, [R1+0x1aac] ;  /* 0x001aac00013b7983 */ /* 0x000f280000300800 */
[----:B------:R-:W2:Y:S01]  /*18f60*/  LDL.LU R58, [R1+0x1aa8] ;  /* 0x001aa800013a7983 */ /* 0x000ea20000300800 */
[----:B-1----:R-:W-:Y:S02]  /*18f70*/  IMAD R8, R126, 0x2, R8 ;  /* 0x000000027e087824 */ /* 0x002fe400078e0208 */
[----:B------:R-:W-:-:S03]  /*18f80*/  @!P2 IMAD.IADD R3, R3, 0x1, -R56 ;  /* 0x000000010303a824 */ /* 0x000fc600078e0a38 */
[----:B------:R1:W-:Y:S01]  /*18f90*/  STL [R1+0x18], R8 ;  /* 0x0000180801007387 */ /* 0x0003e20000100800 */
[----:B------:R-:W-:-:S03]  /*18fa0*/  ISETP.GE.AND P2, PT, R55, RZ, PT ;  /* 0x000000ff3700720c */ /* 0x000fc60003f46270 */
[----:B------:R-:W4:Y:S01]  /*18fb0*/  LDL.LU R55, [R1+0x1aa4] ;  /* 0x001aa40001377983 */ /* 0x000f220000300800 */
[----:B-1----:R-:W-:-:S05]  /*18fc0*/  IMAD R8, R126, 0x2, R8 ;  /* 0x000000027e087824 */ /* 0x002fca00078e0208 */
[----:B------:R1:W-:Y:S02]  /*18fd0*/  STL [R1+0x14], R8 ;  /* 0x0000140801007387 */ /* 0x0003e40000100800 */
[----:B-1----:R-:W-:-:S05]  /*18fe0*/  IMAD R8, R126, 0x2, R8 ;  /* 0x000000027e087824 */ /* 0x002fca00078e0208 */
[----:B------:R1:W-:Y:S02]  /*18ff0*/  STL [R1+0x10], R8 ;  /* 0x0000100801007387 */ /* 0x0003e40000100800 */
[----:B-1----:R-:W-:-:S05]  /*19000*/  IMAD R8, R126, 0x2, R8 ;  /* 0x000000027e087824 */ /* 0x002fca00078e0208 */
[----:B------:R1:W-:Y:S02]  /*19010*/  STL [R1+0xc], R8 ;  /* 0x00000c0801007387 */ /* 0x0003e40000100800 */
[----:B-1----:R-:W-:-:S05]  /*19020*/  IMAD R8, R126, 0x2, R8 ;  /* 0x000000027e087824 */ /* 0x002fca00078e0208 */
[----:B------:R1:W-:Y:S04]  /*19030*/  STL [R1+0x8], R8 ;  /* 0x0000080801007387 */ /* 0x0003e80000100800 */
[----:B-1----:R-:W2:Y:S01]  /*19040*/  LDL.LU R8, [R1+0x1aa0] ;  /* 0x001aa00001087983 */ /* 0x002ea20000300800 */
[----:B------:R-:W-:Y:S01]  /*19050*/  @!P1 IMAD.MOV R57, RZ, RZ, -R57 ;  /* 0x000000ffff399224 */ /* 0x000fe200078e0a39 */
[----:B------:R-:W-:-:S13]  /*19060*/  ISETP.GT.U32.AND P5, PT, R56, R0, PT ;  /* 0x000000003800720c */ /* 0x000fda0003fa4070 */
[----:B------:R-:W-:-:S05]  /*19070*/  @!P5 IMAD.IADD R0, R0, 0x1, -R56 ;  /* 0x000000010000d824 */ /* 0x000fca00078e0a38 */
[----:B------:R-:W-:Y:S01]  /*19080*/  ISETP.GT.U32.AND P5, PT, R56, R0, PT ;  /* 0x000000003800720c */ /* 0x000fe20003fa4070 */
[----:B------:R-:W-:Y:S01]  /*19090*/  @!P0 IMAD.MOV R51, RZ, RZ, -R51 ;  /* 0x000000ffff338224 */ /* 0x000fe200078e0a33 */
[----:B------:R-:W-:-:S11]  /*190a0*/  ISETP.NE.AND P0, PT, RZ, UR4, PT ;  /* 0x00000004ff007c0c */ /* 0x000fd6000bf05270 */
[----:B------:R-:W-:Y:S02]  /*190b0*/  @!P5 IADD3 R0, R0, -R56, RZ ;  /* 0x800000380000d210 */ /* 0x000fe40007ffe0ff */
[----:B------:R-:W-:Y:S02]  /*190c0*/  LOP3.LUT R56, RZ, UR4, RZ, 0x33, !PT ;  /* 0x00000004ff387c12 */ /* 0x000fe4000f8e33ff */
[----:B---3--:R-:W-:Y:S02]  /*190d0*/  ISETP.NE.AND P1, PT, R7, RZ, PT ;  /* 0x000000ff0700720c */ /* 0x008fe40003f25270 */
[----:B------:R-:W1:Y:S02]  /*190e0*/  S2R R7, SR_TID.X ;  /* 0x0000000000077919 */ /* 0x000e640000002100 */
[----:B-1----:R-:W-:-:S04]  /*190f0*/  SHF.R.U32.HI R7, RZ, 0x6, R7 ;  /* 0x00000006ff077819 */ /* 0x002fc80000011607 */
[----:B------:R-:W-:-:S06]  /*19100*/  SGXT.U32 R7, R7, 0x1 ;  /* 0x000000010707781a */ /* 0x000fcc0000000000 */
[----:B------:R-:W3:Y:S01]  /*19110*/  LDL.LU R7, [R1+0x148] ;  /* 0x0001480001077983 */ /* 0x000ee20000300800 */
[C---:B------:R-:W-:Y:S01]  /*19120*/  SEL R203, R56.reuse, R203, !P0 ;  /* 0x000000cb38cb7207 */ /* 0x040fe20004000000 */
[----:B------:R-:W-:Y:S01]  /*19130*/  @!P6 IMAD.MOV R5, RZ, RZ, -R5 ;  /* 0x000000ffff05e224 */ /* 0x000fe200078e0a05 */
[C---:B------:R-:W-:Y:S01]  /*19140*/  SEL R204, R56.reuse, R204, !P0 ;  /* 0x000000cc38cc7207 */ /* 0x040fe20004000000 */
[----:B------:R1:W-:Y:S01]  /*19150*/  STL [R1+0x1c50], R29 ;  /* 0x001c501d01007387 */ /* 0x0003e20000100800 */
[C---:B------:R-:W-:Y:S01]  /*19160*/  SEL R205, R56.reuse, R205, !P0 ;  /* 0x000000cd38cd7207 */ /* 0x040fe20004000000 */
[----:B------:R-:W-:Y:S01]  /*19170*/  ULDC UR5, c[0x0][0x234] ;  /* 0x00008d0000057ab9 */ /* 0x000fe20000000800 */
[C---:B------:R-:W-:Y:S01]  /*19180*/  SEL R206, R56.reuse, R206, !P0 ;  /* 0x000000ce38ce7207 */ /* 0x040fe20004000000 */
[----:B------:R-:W-:Y:S01]  /*19190*/  ULDC.64 UR6, c[0x0][0x210] ;  /* 0x0000840000067ab9 */ /* 0x000fe20000000a00 */
[----:B------:R-:W-:Y:S02]  /*191a0*/  SEL R207, R56, R207, !P0 ;  /* 0x000000cf38cf7207 */ /* 0x000fe40004000000 */
[----:B------:R-:W-:Y:S01]  /*191b0*/  @!P3 IADD3 R4, -R4, RZ, RZ ;  /* 0x000000ff0404b210 */ /* 0x000fe20007ffe1ff */
[----:B------:R-:W-:Y:S01]  /*191c0*/  @!P2 IMAD.MOV R3, RZ, RZ, -R3 ;  /* 0x000000ffff03a224 */ /* 0x000fe200078e0a03 */
[C---:B------:R-:W-:Y:S01]  /*191d0*/  SEL R208, R56.reuse, R208, !P0 ;  /* 0x000000d038d07207 */ /* 0x040fe20004000000 */
[----:B-1----:R-:W4:Y:S01]  /*191e0*/  LDL.LU R29, [R1+0x14c] ;  /* 0x00014c00011d7983 */ /* 0x002f220000300800 */
[C---:B------:R-:W-:Y:S01]  /*191f0*/  SEL R209, R56.reuse, R209, !P0 ;  /* 0x000000d138d17207 */ /* 0x040fe20004000000 */
[----:B------:R-:W-:Y:S01]  /*19200*/  @!P4 IMAD.MOV R0, RZ, RZ, -R0 ;  /* 0x000000ffff00c224 */ /* 0x000fe200078e0a00 */
[C---:B------:R-:W-:Y:S01]  /*19210*/  SEL R210, R56.reuse, R210, !P0 ;  /* 0x000000d238d27207 */ /* 0x040fe20004000000 */
[----:B------:R1:W-:Y:S01]  /*19220*/  STL [R1+0x1c4c], R30 ;  /* 0x001c4c1e01007387 */ /* 0x0003e20000100800 */
[C---:B------:R-:W-:Y:S01]  /*19230*/  SEL R211, R56.reuse, R211, !P0 ;  /* 0x000000d338d37207 */ /* 0x040fe20004000000 */
[----:B------:R-:W-:Y:S01]  /*19240*/  ULDC UR38, c[0x0][0x240] ;  /* 0x0000900000267ab9 */ /* 0x000fe20000000800 */
[C---:B------:R-:W-:Y:S01]  /*19250*/  SEL R212, R56.reuse, R212, !P0 ;  /* 0x000000d438d47207 */ /* 0x040fe20004000000 */
[----:B------:R-:W-:Y:S01]  /*19260*/  ULDC UR39, c[0x0][0x240] ;  /* 0x0000900000277ab9 */ /* 0x000fe20000000800 */
[C---:B------:R-:W-:Y:S01]  /*19270*/  SEL R213, R56.reuse, R213, !P0 ;  /* 0x000000d538d57207 */ /* 0x040fe20004000000 */
[----:B------:R-:W-:Y:S01]  /*19280*/  ULDC UR40, c[0x0][0x240] ;  /* 0x0000900000287ab9 */ /* 0x000fe20000000800 */
[C---:B------:R-:W-:Y:S01]  /*19290*/  SEL R214, R56.reuse, R214, !P0 ;  /* 0x000000d638d67207 */ /* 0x040fe20004000000 */
[----:B------:R-:W-:Y:S01]  /*192a0*/  ULDC UR41, c[0x0][0x240] ;  /* 0x0000900000297ab9 */ /* 0x000fe20000000800 */
[C---:B------:R-:W-:Y:S01]  /*192b0*/  SEL R215, R56.reuse, R215, !P0 ;  /* 0x000000d738d77207 */ /* 0x040fe20004000000 */
[----:B-1----:R-:W3:Y:S01]  /*192c0*/  LDL.LU R30, [R1+0x150] ;  /* 0x00015000011e7983 */ /* 0x002ee20000300800 */
[C---:B------:R-:W-:Y:S01]  /*192d0*/  SEL R216, R56.reuse, R216, !P0 ;  /* 0x000000d838d87207 */ /* 0x040fe20004000000 */
[----:B------:R-:W-:Y:S01]  /*192e0*/  ULDC UR42, c[0x0][0x240] ;  /* 0x00009000002a7ab9 */ /* 0x000fe20000000800 */
        /* <DEDUP_REMOVED lines=11> */
[----:B-1----:R-:W4:Y:S01]  /*193a0*/  LDL.LU R31, [R1+0x154] ;  /* 0x00015400011f7983 */ /* 0x002f220000300800 */
        /* <DEDUP_REMOVED lines=41> */
[----:B-1----:R-:W4:Y:S01]  /*19640*/  LDL R34, [R1+0x8] ;  /* 0x0000080001227983 */ /* 0x002f220000100800 */
        /* <DEDUP_REMOVED lines=14> */
[----:B------:R-:W-:Y:S01]  /*19730*/  SEL R251, R56, R251, !P0 ;  /* 0x000000fb38fb7207 */ /* 0x000fe20004000000 */
[----:B------:R-:W-:Y:S01]  /*19740*/  ULDC UR22, c[0x0][0x240] ;  /* 0x0000900000167ab9 */ /* 0x000fe20000000800 */
[----:B------:R-:W-:Y:S01]  /*19750*/  ULDC UR23, c[0x0][0x240] ;  /* 0x0000900000177ab9 */ /* 0x000fe20000000800 */
[----:B------:R-:W-:Y:S01]  /*19760*/  STL [R1+0x1c34], R36 ;  /* 0x001c342401007387 */ /* 0x000fe20000100800 */
[----:B------:R-:W-:Y:S01]  /*19770*/  ULDC UR24, c[0x0][0x240] ;  /* 0x0000900000187ab9 */ /* 0x000fe20000000800 */
        /* <DEDUP_REMOVED lines=28> */
[----:B------:R-:W-:-:S02]  /*19940*/  ULDC UR60, c[0x0][0x240] ;  /* 0x00009000003c7ab9 */ /* 0x000fc40000000800 */
[----:B------:R-:W-:Y:S04]  /*19950*/  STL [R1+0x1c14], R44 ;  /* 0x001c142c01007387 */ /* 0x000fe80000100800 */
        /* <DEDUP_REMOVED lines=12> */
[----:B--2---:R1:W-:Y:S04]  /*19a20*/  STL [R1+0x1aa4], R8 ;  /* 0x001aa40801007387 */ /* 0x0043e80000100800 */
[----:B------:R2:W-:Y:S01]  /*19a30*/  STL [R1+0x1aa0], R2 ;  /* 0x001aa00201007387 */ /* 0x0005e20000100800 */
[----:B-1----:R-:W-:-:S02]  /*19a40*/  SEL R8, R56, R252, !P0 ;  /* 0x000000fc38087207 */ /* 0x002fc40004000000 */
[C---:B---3--:R-:W-:Y:S02]  /*19a50*/  SEL R30, R56.reuse, R30, !P0 ;  /* 0x0000001e381e7207 */ /* 0x048fe40004000000 */
[----:B----4-:R-:W-:Y:S01]  /*19a60*/  SEL R33, R56, R33, !P0 ;  /* 0x0000002138217207 */ /* 0x010fe20004000000 */
[----:B------:R-:W-:-:S04]  /*19a70*/  IMAD R34, R126, 0x2, R34 ;  /* 0x000000027e227824 */ /* 0x000fc800078e0222 */
[C---:B--2---:R-:W-:Y:S01]  /*19a80*/  IMAD R2, R126.reuse, 0x2, R34 ;  /* 0x000000027e027824 */ /* 0x044fe200078e0222 */
[----:B------:R-:W-:Y:S04]  /*19a90*/  STL [R1+0x4], R34 ;  /* 0x0000042201007387 */ /* 0x000fe80000100800 */
[----:B------:R1:W-:Y:S04]  /*19aa0*/  STL [R1+0xd4], R2 ;  /* 0x0000d40201007387 */ /* 0x0003e80000100800 */
[----:B------:R2:W-:Y:S01]  /*19ab0*/  STL [R1+0x674], R8 ;  /* 0x0006740801007387 */ /* 0x0005e20000100800 */
[----:B------:R-:W-:Y:S01]  /*19ac0*/  ISETP.GE.AND P5, PT, R35, RZ, PT ;  /* 0x000000ff2300720c */ /* 0x000fe20003fa6270 */
[----:B-1----:R-:W-:Y:S01]  /*19ad0*/  IMAD R2, R126, 0x2, R2 ;  /* 0x000000027e027824 */ /* 0x002fe200078e0202 */
[----:B--2---:R-:W-:-:S04]  /*19ae0*/  SEL R8, R56, R32, !P0 ;  /* 0x0000002038087207 */ /* 0x004fc80004000000 */
[----:B------:R1:W-:Y:S01]  /*19af0*/  STL [R1], R2 ;  /* 0x0000000201007387 */ /* 0x0003e20000100800 */
[----:B------:R-:W-:-:S03]  /*19b00*/  IMAD R252, R126, 0x2, R2 ;  /* 0x000000027efc7824 */ /* 0x000fc600078e0202 */
[----:B------:R-:W-:Y:S04]  /*19b10*/  STL [R1+0x670], R33 ;  /* 0x0006702101007387 */ /* 0x000fe80000100800 */
[----:B------:R2:W-:Y:S01]  /*19b20*/  STL [R1+0x664], R8 ;  /* 0x0006640801007387 */ /* 0x0005e20000100800 */
[----:B-1----:R-:W-:-:S05]  /*19b30*/  SEL R2, R56, R31, !P0 ;  /* 0x0000001f38027207 */ /* 0x002fca0004000000 */
[----:B------:R1:W-:Y:S01]  /*19b40*/  STL [R1+0x660], R2 ;  /* 0x0006600201007387 */ /* 0x0003e20000100800 */
[----:B--2---:R-:W-:-:S03]  /*19b50*/  SEL R8, R56, R29, !P0 ;  /* 0x0000001d38087207 */ /* 0x004fc60004000000 */
[----:B------:R2:W-:Y:S04]  /*19b60*/  STL [R1+0x654], R30 ;  /* 0x0006541e01007387 */ /* 0x0005e80000100800 */
[----:B------:R-:W3:Y:S01]  /*19b70*/  LDL.LU R29, [R1+0x144] ;  /* 0x00014400011d7983 */ /* 0x000ee20000300800 */
[----:B-1----:R-:W-:-:S03]  /*19b80*/  SEL R2, R56, R7, !P0 ;  /* 0x0000000738027207 */ /* 0x002fc60004000000 */
[----:B------:R-:W-:Y:S04]  /*19b90*/  STL [R1+0x650], R8 ;  /* 0x0006500801007387 */ /* 0x000fe80000100800 */
[----:B--2---:R-:W2:Y:S04]  /*19ba0*/  LDL.LU R30, [R1+0x140] ;  /* 0x00014000011e7983 */ /* 0x004ea80000300800 */
[----:B------:R1:W-:Y:S04]  /*19bb0*/  STL [R1+0x62c], R2 ;  /* 0x00062c0201007387 */ /* 0x0003e80000100800 */
[----:B------:R-:W4:Y:S04]  /*19bc0*/  LDL.LU R31, [R1+0x13c] ;  /* 0x00013c00011f7983 */ /* 0x000f280000300800 */
        /* <DEDUP_REMOVED lines=25> */
[----:B-1----:R-:W4:Y:S04]  /*19d60*/  LDL.LU R2, [R1+0x3c] ;  /* 0x00003c0001027983 */ /* 0x002f280000300800 */
[----:B------:R-:W4:Y:S04]  /*19d70*/  LDL.LU R8, [R1+0x38] ;  /* 0x0000380001087983 */ /* 0x000f280000300800 */
[----:B------:R-:W4:Y:S01]  /*19d80*/  LDL.LU R7, [R1+0x30] ;  /* 0x0000300001077983 */ /* 0x000f220000300800 */
[----:B---3--:R-:W-:-:S05]  /*19d90*/  SEL R29, R56, R29, !P0 ;  /* 0x0000001d381d7207 */ /* 0x008fca0004000000 */
[----:B------:R1:W-:Y:S01]  /*19da0*/  STL [R1+0x628], R29 ;  /* 0x0006281d01007387 */ /* 0x0003e20000100800 */
[----:B--2---:R-:W-:-:S03]  /*19db0*/  SEL R30, R56, R30, !P0 ;  /* 0x0000001e381e7207 */ /* 0x004fc60004000000 */
[----:B-1----:R-:W2:Y:S01]  /*19dc0*/  LDL.LU R29, [R1+0x1c50] ;  /* 0x001c5000011d7983 */ /* 0x002ea20000300800 */
[----:B----4-:R-:W-:-:S03]  /*19dd0*/  SEL R31, R56, R31, !P0 ;  /* 0x0000001f381f7207 */ /* 0x010fc60004000000 */
[----:B------:R1:W-:Y:S01]  /*19de0*/  STL [R1+0x624], R30 ;  /* 0x0006241e01007387 */ /* 0x0003e20000100800 */
[C---:B------:R-:W-:Y:S02]  /*19df0*/  SEL R32, R56.reuse, R32, !P0 ;  /* 0x0000002038207207 */ /* 0x040fe40004000000 */
[C---:B------:R-:W-:Y:S01]  /*19e00*/  SEL R33, R56.reuse, R33, !P0 ;  /* 0x0000002138217207 */ /* 0x040fe20004000000 */
[----:B-1----:R-:W3:Y:S01]  /*19e10*/  LDL.LU R30, [R1+0x1c4c] ;  /* 0x001c4c00011e7983 */ /* 0x002ee20000300800 */
[----:B------:R-:W-:-:S03]  /*19e20*/  SEL R34, R56, R34, !P0 ;  /* 0x0000002238227207 */ /* 0x000fc60004000000 */
[----:B------:R1:W-:Y:S01]  /*19e30*/  STL [R1+0x620], R31 ;  /* 0x0006201f01007387 */ /* 0x0003e20000100800 */
[C---:B------:R-:W-:Y:S02]  /*19e40*/  SEL R35, R56.reuse, R35, !P0 ;  /* 0x0000002338237207 */ /* 0x040fe40004000000 */
[C---:B------:R-:W-:Y:S01]  /*19e50*/  SEL R36, R56.reuse, R36, !P0 ;  /* 0x0000002438247207 */ /* 0x040fe20004000000 */
[----:B-1----:R-:W4:Y:S04]  /*19e60*/  LDL.LU R31, [R1+0x1c48] ;  /* 0x001c4800011f7983 */ /* 0x002f280000300800 */
[----:B------:R1:W-:Y:S01]  /*19e70*/  STL [R1+0x61c], R32 ;  /* 0x00061c2001007387 */ /* 0x0003e20000100800 */
[C---:B------:R-:W-:Y:S02]  /*19e80*/  SEL R37, R56.reuse, R37, !P0 ;  /* 0x0000002538257207 */ /* 0x040fe40004000000 */
[C---:B------:R-:W-:Y:S01]  /*19e90*/  SEL R38, R56.reuse, R38, !P0 ;  /* 0x0000002638267207 */ /* 0x040fe20004000000 */
[----:B-1----:R-:W4:Y:S04]  /*19ea0*/  LDL.LU R32, [R1+0x1c44] ;  /* 0x001c440001207983 */ /* 0x002f280000300800 */
[----:B------:R1:W-:Y:S01]  /*19eb0*/  STL [R1+0x618], R33 ;  /* 0x0006182101007387 */ /* 0x0003e20000100800 */
[----:B------:R-:W-:-:S03]  /*19ec0*/  SEL R39, R56, R39, !P0 ;  /* 0x0000002738277207 */ /* 0x000fc60004000000 */
        /* <DEDUP_REMOVED lines=55> */
[----:B------:R1:W-:Y:S04]  /*1a240*/  STL [R1+0x5bc], R50 ;  /* 0x0005bc3201007387 */ /* 0x0003e80000100800 */
        /* <DEDUP_REMOVED lines=9> */
[----:B------:R1:W-:Y:S02]  /*1a2e0*/  STL [R1+0x5a8], R2 ;  /* 0x0005a80201007387 */ /* 0x0003e40000100800 */
[----:B-1----:R-:W-:-:S02]  /*1a2f0*/  SEL R2, R56, R8, !P0 ;  /* 0x0000000838027207 */ /* 0x002fc40004000000 */
[C---:B------:R-:W-:Y:S02]  /*1a300*/  SEL R8, R56.reuse, R7, !P0 ;  /* 0x0000000738087207 */ /* 0x040fe40004000000 */
[C---:B------:R-:W-:Y:S01]  /*1a310*/  SEL R7, R56.reuse, R58, !P0 ;  /* 0x0000003a38077207 */ /* 0x040fe20004000000 */
[----:B------:R1:W-:Y:S04]  /*1a320*/  STL [R1+0x5a4], R2 ;  /* 0x0005a40201007387 */ /* 0x0003e80000100800 */
[----:B------:R2:W-:Y:S04]  /*1a330*/  STL [R1+0x5a0], R8 ;  /* 0x0005a00801007387 */ /* 0x0005e80000100800 */
[----:B------:R3:W-:Y:S01]  /*1a340*/  STL [R1+0x594], R7 ;  /* 0x0005940701007387 */ /* 0x0007e20000100800 */
[----:B-1----:R-:W-:-:S02]  /*1a350*/  SEL R2, R56, R59, !P0 ;  /* 0x0000003b38027207 */ /* 0x002fc40004000000 */
[----:B--2---:R-:W-:-:S03]  /*1a360*/  SEL R8, R56, R60, !P0 ;  /* 0x0000003c38087207 */ /* 0x004fc60004000000 */
[----:B------:R1:W-:Y:S01]  /*1a370*/  STL [R1+0x590], R2 ;  /* 0x0005900201007387 */ /* 0x0003e20000100800 */
[----:B---3--:R-:W-:-:S03]  /*1a380*/  SEL R7, R56, R61, !P0 ;  /* 0x0000003d38077207 */ /* 0x008fc60004000000 */
[----:B------:R2:W-:Y:S04]  /*1a390*/  STL [R1+0x58c], R8 ;  /* 0x00058c0801007387 */ /* 0x0005e80000100800 */
[----:B------:R3:W-:Y:S01]  /*1a3a0*/  STL [R1+0x588], R7 ;  /* 0x0005880701007387 */ /* 0x0007e20000100800 */
[C---:B-1----:R-:W-:Y:S02]  /*1a3b0*/  SEL R2, R56.reuse, R62, !P0 ;  /* 0x0000003e38027207 */ /* 0x042fe40004000000 */
        /* <DEDUP_REMOVED lines=201> */
[----:B------:R2:W-:Y:S01]  /*1b050*/  STL [R1+0x1a4], R8 ;  /* 0x0001a40801007387 */ /* 0x0005e20000100800 */
[----:B------:R-:W-:-:S03]  /*1b060*/  SEL R58, R56, R172, !P0 ;  /* 0x000000ac383a7207 */ /* 0x000fc60004000000 */
[----:B------:R3:W-:Y:S01]  /*1b070*/  STL [R1+0x160], R7 ;  /* 0x0001600701007387 */ /* 0x0007e20000100800 */
[C---:B-1----:R-:W-:Y:S02]  /*1b080*/  SEL R2, R56.reuse, R166, !P0 ;  /* 0x000000a638027207 */ /* 0x042fe40004000000 */
[----:B--2---:R-:W-:-:S03]  /*1b090*/  SEL R8, R56, R167, !P0 ;  /* 0x000000a738087207 */ /* 0x004fc60004000000 */
[----:B------:R-:W-:Y:S01]  /*1b0a0*/  STL [R1+0x15c], R2 ;  /* 0x00015c0201007387 */ /* 0x000fe20000100800 */
[C---:B------:R-:W-:Y:S02]  /*1b0b0*/  SEL R60, R56.reuse, R173, !P0 ;  /* 0x000000ad383c7207 */ /* 0x040fe40004000000 */
[C---:B---3--:R-:W-:Y:S01]  /*1b0c0*/  SEL R7, R56.reuse, R168, !P0 ;  /* 0x000000a838077207 */ /* 0x048fe20004000000 */
[----:B------:R-:W-:Y:S01]  /*1b0d0*/  STL [R1+0x158], R8 ;  /* 0x0001580801007387 */ /* 0x000fe20000100800 */
[----:B------:R-:W-:-:S03]  /*1b0e0*/  SEL R59, R56, R174, !P0 ;  /* 0x000000ae383b7207 */ /* 0x000fc60004000000 */
[----:B------:R-:W-:Y:S04]  /*1b0f0*/  STL [R1+0x154], R7 ;  /* 0x0001540701007387 */ /* 0x000fe80000100800 */
[----:B------:R1:W-:Y:S04]  /*1b100*/  STL [R1+0x144], R58 ;  /* 0x0001443a01007387 */ /* 0x0003e80000100800 */
[----:B------:R2:W-:Y:S01]  /*1b110*/  STL [R1+0x140], R60 ;  /* 0x0001403c01007387 */ /* 0x0005e20000100800 */
[----:B-1----:R-:W-:-:S03]  /*1b120*/  SEL R58, R56, R175, !P0 ;  /* 0x000000af383a7207 */ /* 0x002fc60004000000 */
[----:B------:R1:W-:Y:S01]  /*1b130*/  STL [R1+0x13c], R59 ;  /* 0x00013c3b01007387 */ /* 0x0003e20000100800 */
[----:B--2---:R-:W-:-:S03]  /*1b140*/  SEL R60, R56, R176, !P0 ;  /* 0x000000b0383c7207 */ /* 0x004fc60004000000 */
        /* <DEDUP_REMOVED lines=49> */
[----:B------:R-:W-:Y:S01]  /*1b460*/  STL [R1+0x3c], R60 ;  /* 0x00003c3c01007387 */ /* 0x000fe20000100800 */
[----:B-1----:R-:W-:-:S03]  /*1b470*/  SEL R59, R56, R201, !P0 ;  /* 0x000000c9383b7207 */ /* 0x002fc60004000000 */
[----:B------:R-:W3:Y:S01]  /*1b480*/  LDL.LU R70, [R1+0x5f0] ;  /* 0x0005f00001467983 */ /* 0x000ee20000300800 */
[----:B--2---:R-:W-:-:S03]  /*1b490*/  SEL R58, R56, R202, !P0 ;  /* 0x000000ca383a7207 */ /* 0x004fc60004000000 */
[----:B------:R1:W-:Y:S04]  /*1b4a0*/  STL [R1+0x38], R59 ;  /* 0x0000383b01007387 */ /* 0x0003e80000100800 */
[----:B------:R-:W2:Y:S04]  /*1b4b0*/  LDL.LU R69, [R1+0x67c] ;  /* 0x00067c0001457983 */ /* 0x000ea80000300800 */
[----:B------:R4:W-:Y:S04]  /*1b4c0*/  STL [R1+0x30], R58 ;  /* 0x0000303a01007387 */ /* 0x0009e80000100800 */
[----:B-1----:R-:W2:Y:S04]  /*1b4d0*/  LDL.LU R59, [R1+0x6ec] ;  /* 0x0006ec00013b7983 */ /* 0x002ea80000300800 */
[----:B------:R-:W2:Y:S04]  /*1b4e0*/  LDL.LU R68, [R1+0x6f8] ;  /* 0x0006f80001447983 */ /* 0x000ea80000300800 */
        /* <DEDUP_REMOVED lines=8> */
[----:B----4-:R-:W4:Y:S04]  /*1b570*/  LDL.LU R58, [R1+0x748] ;  /* 0x00074800013a7983 */ /* 0x010f280000300800 */
        /* <DEDUP_REMOVED lines=34> */
[----:B------:R-:W-:Y:S01]  /*1b7a0*/  STL [R1+0x1be0], R237 ;  /* 0x001be0ed01007387 */ /* 0x000fe20000100800 */
[----:B---3--:R-:W-:-:S05]  /*1b7b0*/  SEL R71, R56, R70, !P0 ;  /* 0x0000004638477207 */ /* 0x008fca0004000000 */
[----:B------:R1:W-:Y:S01]  /*1b7c0*/  STL [R1+0x6e4], R71 ;  /* 0x0006e44701007387 */ /* 0x0003e20000100800 */
[C---:B--2---:R-:W-:Y:S02]  /*1b7d0*/  SEL R70, R56.reuse, R69, !P0 ;  /* 0x0000004538467207 */ /* 0x044fe40004000000 */
[C---:B------:R-:W-:Y:S02]  /*1b7e0*/  SEL R69, R56.reuse, R59, !P0 ;  /* 0x0000003b38457207 */ /* 0x040fe40004000000 */
[----:B------:R-:W2:Y:S01]  /*1b7f0*/  LDL.LU R59, [R1+0x758] ;  /* 0x00075800013b7983 */ /* 0x000ea20000300800 */
[----:B------:R-:W-:-:S03]  /*1b800*/  SEL R68, R56, R68, !P0 ;  /* 0x0000004438447207 */ /* 0x000fc60004000000 */
[----:B------:R3:W-:Y:S01]  /*1b810*/  STL [R1+0x6e8], R70 ;  /* 0x0006e84601007387 */ /* 0x0007e20000100800 */
[----:B------:R-:W-:-:S03]  /*1b820*/  SEL R67, R56, R67, !P0 ;  /* 0x0000004338437207 */ /* 0x000fc60004000000 */
[----:B------:R3:W-:Y:S01]  /*1b830*/  STL [R1+0x6ec], R69 ;  /* 0x0006ec4501007387 */ /* 0x0007e20000100800 */
[----:B------:R-:W-:-:S03]  /*1b840*/  SEL R66, R56, R66, !P0 ;  /* 0x0000004238427207 */ /* 0x000fc60004000000 */
[----:B------:R-:W-:Y:S01]  /*1b850*/  STL [R1+0x704], R68 ;  /* 0x0007044401007387 */ /* 0x000fe20000100800 */
        /* <DEDUP_REMOVED lines=12> */
[----:B----4-:R-:W-:-:S03]  /*1b920*/  SEL R58, R56, R58, !P0 ;  /* 0x0000003a383a7207 */ /* 0x010fc60004000000 */
[----:B------:R-:W-:Y:S04]  /*1b930*/  STL [R1+0x740], R61 ;  /* 0x0007403d01007387 */ /* 0x000fe80000100800 */
[----:B------:R-:W4:Y:S04]  /*1b940*/  LDL.LU R87, [R1+0x768] ;  /* 0x0007680001577983 */ /* 0x000f280000300800 */
[----:B------:R-:W-:Y:S04]  /*1b950*/  STL [R1+0x744], R60 ;  /* 0x0007443c01007387 */ /* 0x000fe80000100800 */
[----:B------:R-:W4:Y:S04]  /*1b960*/  LDL.LU R86, [R1+0x760] ;  /* 0x0007600001567983 */ /* 0x000f280000300800 */
        /* <DEDUP_REMOVED lines=16> */
[----:B---3--:R-:W3:Y:S04]  /*1ba70*/  LDL.LU R70, [R1+0x6d4] ;  /* 0x0006d40001467983 */ /* 0x008ee80000300800 */
[----:B------:R-:W3:Y:S04]  /*1ba80*/  LDL.LU R69, [R1+0x6c4] ;  /* 0x0006c40001457983 */ /* 0x000ee80000300800 */
[----:B------:R-:W3:Y:S04]  /*1ba90*/  LDL.LU R58, [R1+0x6c8] ;  /* 0x0006c800013a7983 */ /* 0x000ee80000300800 */
[----:B------:R-:W3:Y:S04]  /*1baa0*/  LDL.LU R68, [R1+0x6cc] ;  /* 0x0006cc0001447983 */ /* 0x000ee80000300800 */
[----:B------:R-:W3:Y:S01]  /*1bab0*/  LDL.LU R67, [R1+0x6d0] ;  /* 0x0006d00001437983 */ /* 0x000ee20000300800 */
[----:B--2---:R-:W-:-:S05]  /*1bac0*/  SEL R59, R56, R59, !P0 ;  /* 0x0000003b383b7207 */ /* 0x004fca0004000000 */
[----:B------:R1:W-:Y:S04]  /*1bad0*/  STL [R1+0x75c], R59 ;  /* 0x00075c3b01007387 */ /* 0x0003e80000100800 */
[----:B------:R-:W2:Y:S04]  /*1bae0*/  LDL.LU R66, [R1+0x684] ;  /* 0x0006840001427983 */ /* 0x000ea80000300800 */
[----:B------:R-:W2:Y:S04]  /*1baf0*/  LDL.LU R65, [R1+0x690] ;  /* 0x0006900001417983 */ /* 0x000ea80000300800 */
[----:B------:R-:W2:Y:S04]  /*1bb00*/  LDL.LU R64, [R1+0x694] ;  /* 0x0006940001407983 */ /* 0x000ea80000300800 */
[----:B------:R-:W2:Y:S04]  /*1bb10*/  LDL.LU R63, [R1+0x6c0] ;  /* 0x0006c000013f7983 */ /* 0x000ea80000300800 */
[----:B------:R-:W2:Y:S04]  /*1bb20*/  LDL.LU R62, [R1+0x698] ;  /* 0x00069800013e7983 */ /* 0x000ea80000300800 */
[----:B------:R-:W2:Y:S04]  /*1bb30*/  LDL.LU R61, [R1+0x6bc] ;  /* 0x0006bc00013d7983 */ /* 0x000ea80000300800 */
[----:B------:R-:W2:Y:S04]  /*1bb40*/  LDL.LU R60, [R1+0x69c] ;  /* 0x00069c00013c7983 */ /* 0x000ea80000300800 */
[----:B-1----:R-:W2:Y:S01]  /*1bb50*/  LDL.LU R59, [R1+0x6b4] ;  /* 0x0006b400013b7983 */ /* 0x002ea20000300800 */
[----:B----4-:R-:W-:-:S02]  /*1bb60*/  SEL R88, R56, R87, !P0 ;  /* 0x0000005738587207 */ /* 0x010fc40004000000 */
[----:B------:R-:W-:-:S03]  /*1bb70*/  SEL R87, R56, R86, !P0 ;  /* 0x0000005638577207 */ /* 0x000fc60004000000 */
[----:B------:R-:W-:Y:S01]  /*1bb80*/  STL [R1+0x758], R88 ;  /* 0x0007585801007387 */ /* 0x000fe20000100800 */
[----:B------:R-:W-:-:S03]  /*1bb90*/  SEL R86, R56, R85, !P0 ;  /* 0x0000005538567207 */ /* 0x000fc60004000000 */
[----:B------:R1:W-:Y:S01]  /*1bba0*/  STL [R1+0x77c], R87 ;  /* 0x00077c5701007387 */ /* 0x0003e20000100800 */
        /* <DEDUP_REMOVED lines=28> */
[----:B---3--:R-:W-:-:S03]  /*1bd70*/  SEL R71, R56, R70, !P0 ;  /* 0x0000004638477207 */ /* 0x008fc60004000000 */
[----:B------:R3:W-:Y:S01]  /*1bd80*/  STL [R1+0x7ec], R72 ;  /* 0x0007ec4801007387 */ /* 0x0007e20000100800 */
[----:B------:R-:W-:-:S03]  /*1bd90*/  SEL R70, R56, R69, !P0 ;  /* 0x0000004538467207 */ /* 0x000fc60004000000 */
[----:B------:R3:W-:Y:S01]  /*1bda0*/  STL [R1+0x7e8], R71 ;  /* 0x0007e84701007387 */ /* 0x0007e20000100800 */
[----:B------:R-:W-:-:S03]  /*1bdb0*/  SEL R69, R56, R58, !P0 ;  /* 0x0000003a38457207 */ /* 0x000fc60004000000 */
[----:B------:R-:W3:Y:S01]  /*1bdc0*/  LDL.LU R58, [R1+0x6b8] ;  /* 0x0006b800013a7983 */ /* 0x000ee20000300800 */
[----:B------:R-:W-:-:S03]  /*1bdd0*/  SEL R68, R56, R68, !P0 ;  /* 0x0000004438447207 */ /* 0x000fc60004000000 */
[----:B------:R3:W-:Y:S01]  /*1bde0*/  STL [R1+0xa8c], R70 ;  /* 0x000a8c4601007387 */ /* 0x0007e20000100800 */
[----:B------:R-:W-:-:S03]  /*1bdf0*/  SEL R67, R56, R67, !P0 ;  /* 0x0000004338437207 */ /* 0x000fc60004000000 */
[----:B------:R3:W-:Y:S04]  /*1be00*/  STL [R1+0x7e0], R69 ;  /* 0x0007e04501007387 */ /* 0x0007e80000100800 */
[----:B------:R3:W-:Y:S04]  /*1be10*/  STL [R1+0x7dc], R68 ;  /* 0x0007dc4401007387 */ /* 0x0007e80000100800 */
[----:B------:R3:W-:Y:S01]  /*1be20*/  STL [R1+0x7d8], R67 ;  /* 0x0007d84301007387 */ /* 0x0007e20000100800 */
[C---:B--2---:R-:W-:Y:S02]  /*1be30*/  SEL R66, R56.reuse, R66, !P0 ;  /* 0x0000004238427207 */ /* 0x044fe40004000000 */
        /* <DEDUP_REMOVED lines=13> */
[----:B-1----:R-:W2:Y:S04]  /*1bf10*/  LDL.LU R87, [R1+0x6ac] ;  /* 0x0006ac0001577983 */ /* 0x002ea80000300800 */
[----:B------:R1:W-:Y:S04]  /*1bf20*/  STL [R1+0x7bc], R60 ;  /* 0x0007bc3c01007387 */ /* 0x0003e80000100800 */
[----:B----4-:R-:W4:Y:S04]  /*1bf30*/  LDL.LU R86, [R1+0x6b0] ;  /* 0x0006b00001567983 */ /* 0x010f280000300800 */
        /* <DEDUP_REMOVED lines=14> */
[----:B---3--:R-:W3:Y:S04]  /*1c020*/  LDL.LU R72, [R1+0x640] ;  /* 0x0006400001487983 */ /* 0x008ee80000300800 */
[----:B------:R-:W3:Y:S04]  /*1c030*/  LDL.LU R71, [R1+0x644] ;  /* 0x0006440001477983 */ /* 0x000ee80000300800 */
[----:B------:R-:W3:Y:S04]  /*1c040*/  LDL.LU R70, [R1+0x65c] ;  /* 0x00065c0001467983 */ /* 0x000ee80000300800 */
[----:B------:R-:W3:Y:S04]  /*1c050*/  LDL.LU R69, [R1+0x64c] ;  /* 0x00064c0001457983 */ /* 0x000ee80000300800 */
[----:B------:R-:W3:Y:S04]  /*1c060*/  LDL.LU R68, [R1+0x648] ;  /* 0x0006480001447983 */ /* 0x000ee80000300800 */
[----:B------:R-:W3:Y:S01]  /*1c070*/  LDL.LU R67, [R1+0x5e4] ;  /* 0x0005e40001437983 */ /* 0x000ee20000300800 */
[----:B------:R-:W-:-:S03]  /*1c080*/  SEL R58, R56, R58, !P0 ;  /* 0x0000003a383a7207 */ /* 0x000fc60004000000 */
[----:B--2---:R-:W2:Y:S04]  /*1c090*/  LDL.LU R66, [R1+0x5f4] ;  /* 0x0005f40001427983 */ /* 0x004ea80000300800 */
[----:B------:R1:W-:Y:S04]  /*1c0a0*/  STL [R1+0x7b4], R58 ;  /* 0x0007b43a01007387 */ /* 0x0003e80000100800 */
[----:B------:R-:W2:Y:S04]  /*1c0b0*/  LDL.LU R65, [R1+0x630] ;  /* 0x0006300001417983 */ /* 0x000ea80000300800 */
[----:B------:R-:W2:Y:S04]  /*1c0c0*/  LDL.LU R64, [R1+0x634] ;  /* 0x0006340001407983 */ /* 0x000ea80000300800 */
[----:B------:R-:W2:Y:S04]  /*1c0d0*/  LDL.LU R63, [R1+0x4bc] ;  /* 0x0004bc00013f7983 */ /* 0x000ea80000300800 */
[----:B------:R-:W2:Y:S04]  /*1c0e0*/  LDL.LU R62, [R1+0x4c0] ;  /* 0x0004c000013e7983 */ /* 0x000ea80000300800 */
[----:B------:R-:W2:Y:S04]  /*1c0f0*/  LDL.LU R61, [R1+0x4d0] ;  /* 0x0004d000013d7983 */ /* 0x000ea80000300800 */
[----:B-1----:R-:W2:Y:S04]  /*1c100*/  LDL.LU R60, [R1+0x564] ;  /* 0x00056400013c7983 */ /* 0x002ea80000300800 */
[----:B------:R-:W2:Y:S04]  /*1c110*/  LDL.LU R59, [R1+0x598] ;  /* 0x00059800013b7983 */ /* 0x000ea80000300800 */
[----:B------:R-:W2:Y:S01]  /*1c120*/  LDL.LU R58, [R1+0x5e0] ;  /* 0x0005e000013a7983 */ /* 0x000ea20000300800 */
[----:B------:R-:W-:-:S02]  /*1c130*/  SEL R87, R56, R87, !P0 ;  /* 0x0000005738577207 */ /* 0x000fc40004000000 */
[----:B----4-:R-:W-:-:S03]  /*1c140*/  SEL R86, R56, R86, !P0 ;  /* 0x0000005638567207 */ /* 0x010fc60004000000 */
        /* <DEDUP_REMOVED lines=36> */
[----:B------:R2:W-:Y:S04]  /*1c390*/  STL [R1+0x6f0], R69 ;  /* 0x0006f04501007387 */ /* 0x0005e80000100800 */
[----:B------:R2:W-:Y:S04]  /*1c3a0*/  STL [R1+0x468], R68 ;  /* 0x0004684401007387 */ /* 0x0005e80000100800 */
[----:B------:R-:W2:Y:S04]  /*1c3b0*/  LDL.LU R88, [R1+0x59c] ;  /* 0x00059c0001587983 */ /* 0x000ea80000300800 */
[----:B-1----:R-:W2:Y:S04]  /*1c3c0*/  LDL.LU R87, [R1+0x508] ;  /* 0x0005080001577983 */ /* 0x002ea80000300800 */
[----:B----4-:R-:W4:Y:S04]  /*1c3d0*/  LDL.LU R86, [R1+0x50c] ;  /* 0x00050c0001567983 */ /* 0x010f280000300800 */
        /* <DEDUP_REMOVED lines=13> */
[----:B------:R-:W3:Y:S01]  /*1c4b0*/  LDL.LU R72, [R1+0x4dc] ;  /* 0x0004dc0001487983 */ /* 0x000ee20000300800 */
[----:B------:R-:W-:-:S03]  /*1c4c0*/  SEL R95, R56, R67, !P0 ;  /* 0x00000043385f7207 */ /* 0x000fc60004000000 */
[----:B------:R-:W3:Y:S01]  /*1c4d0*/  LDL.LU R71, [R1+0x4cc] ;  /* 0x0004cc0001477983 */ /* 0x000ee20000300800 */
[----:B--2---:R-:W-:-:S03]  /*1c4e0*/  SEL R96, R56, R66, !P0 ;  /* 0x0000004238607207 */ /* 0x004fc60004000000 */
[----:B------:R-:W2:Y:S01]  /*1c4f0*/  LDL.LU R70, [R1+0x4c8] ;  /* 0x0004c80001467983 */ /* 0x000ea20000300800 */
[----:B------:R-:W-:-:S03]  /*1c500*/  SEL R97, R56, R65, !P0 ;  /* 0x0000004138617207 */ /* 0x000fc60004000000 */
        /* <DEDUP_REMOVED lines=14> */
[----:B------:R-:W2:Y:S04]  /*1c5f0*/  LDL.LU R62, [R1+0x27c] ;  /* 0x00027c00013e7983 */ /* 0x000ea80000300800 */
[----:B------:R-:W2:Y:S04]  /*1c600*/  LDL.LU R61, [R1+0x344] ;  /* 0x00034400013d7983 */ /* 0x000ea80000300800 */
[----:B------:R-:W2:Y:S04]  /*1c610*/  LDL.LU R60, [R1+0x45c] ;  /* 0x00045c00013c7983 */ /* 0x000ea80000300800 */
[----:B------:R-:W2:Y:S04]  /*1c620*/  LDL.LU R59, [R1+0x458] ;  /* 0x00045800013b7983 */ /* 0x000ea80000300800 */
[----:B------:R-:W2:Y:S01]  /*1c630*/  LDL.LU R58, [R1+0x43c] ;  /* 0x00043c00013a7983 */ /* 0x000ea20000300800 */
[----:B------:R-:W-:-:S03]  /*1c640*/  SEL R105, R56, R88, !P0 ;  /* 0x0000005838697207 */ /* 0x000fc60004000000 */
[----:B------:R-:W2:Y:S01]  /*1c650*/  LDL.LU R88, [R1+0x3cc] ;  /* 0x0003cc0001587983 */ /* 0x000ea20000300800 */
[----:B------:R-:W-:-:S03]  /*1c660*/  SEL R106, R56, R87, !P0 ;  /* 0x00000057386a7207 */ /* 0x000fc60004000000 */
[----:B------:R-:W2:Y:S01]  /*1c670*/  LDL.LU R87, [R1+0x3e4] ;  /* 0x0003e40001577983 */ /* 0x000ea20000300800 */
[----:B----4-:R-:W-:-:S03]  /*1c680*/  SEL R107, R56, R86, !P0 ;  /* 0x00000056386b7207 */ /* 0x010fc60004000000 */
[----:B------:R-:W4:Y:S01]  /*1c690*/  LDL.LU R86, [R1+0x3f0] ;  /* 0x0003f00001567983 */ /* 0x000f220000300800 */
[----:B------:R-:W-:-:S03]  /*1c6a0*/  SEL R108, R56, R85, !P0 ;  /* 0x00000055386c7207 */ /* 0x000fc60004000000 */
        /* <DEDUP_REMOVED lines=15> */
[C---:B------:R-:W-:Y:S02]  /*1c7a0*/  SEL R116, R56.reuse, R77, !P0 ;  /* 0x0000004d38747207 */ /* 0x040fe40004000000 */
[C---:B------:R-:W-:Y:S02]  /*1c7b0*/  SEL R117, R56.reuse, R76, !P0 ;  /* 0x0000004c38757207 */ /* 0x040fe40004000000 */
[C---:B------:R-:W-:Y:S02]  /*1c7c0*/  SEL R118, R56.reuse, R75, !P0 ;  /* 0x0000004b38767207 */ /* 0x040fe40004000000 */
[C---:B------:R-:W-:Y:S02]  /*1c7d0*/  SEL R119, R56.reuse, R74, !P0 ;  /* 0x0000004a38777207 */ /* 0x040fe40004000000 */
[C---:B---3--:R-:W-:Y:S02]  /*1c7e0*/  SEL R120, R56.reuse, R73, !P0 ;  /* 0x0000004938787207 */ /* 0x048fe40004000000 */
[----:B------:R-:W-:-:S02]  /*1c7f0*/  SEL R121, R56, R72, !P0 ;  /* 0x0000004838797207 */ /* 0x000fc40004000000 */
[C---:B------:R-:W-:Y:S02]  /*1c800*/  SEL R122, R56.reuse, R71, !P0 ;  /* 0x00000047387a7207 */ /* 0x040fe40004000000 */
[C---:B--2---:R-:W-:Y:S02]  /*1c810*/  SEL R123, R56.reuse, R70, !P0 ;  /* 0x00000046387b7207 */ /* 0x044fe40004000000 */
[C---:B------:R-:W-:Y:S02]  /*1c820*/  SEL R124, R56.reuse, R69, !P0 ;  /* 0x00000045387c7207 */ /* 0x040fe40004000000 */
[C---:B------:R-:W-:Y:S02]  /*1c830*/  SEL R125, R56.reuse, R68, !P0 ;  /* 0x00000044387d7207 */ /* 0x040fe40004000000 */
[C---:B------:R-:W-:Y:S02]  /*1c840*/  SEL R128, R56.reuse, R67, !P0 ;  /* 0x0000004338807207 */ /* 0x040fe40004000000 */
[----:B------:R-:W-:-:S02]  /*1c850*/  SEL R129, R56, R66, !P0 ;  /* 0x0000004238817207 */ /* 0x000fc40004000000 */
[C---:B------:R-:W-:Y:S02]  /*1c860*/  SEL R130, R56.reuse, R65, !P0 ;  /* 0x0000004138827207 */ /* 0x040fe40004000000 */
[C---:B------:R-:W-:Y:S02]  /*1c870*/  SEL R131, R56.reuse, R64, !P0 ;  /* 0x0000004038837207 */ /* 0x040fe40004000000 */
[C---:B------:R-:W-:Y:S02]  /*1c880*/  SEL R132, R56.reuse, R63, !P0 ;  /* 0x0000003f38847207 */ /* 0x040fe40004000000 */
[C---:B------:R-:W-:Y:S02]  /*1c890*/  SEL R152, R56.reuse, R62, !P0 ;  /* 0x0000003e38987207 */ /* 0x040fe40004000000 */
[C---:B------:R-:W-:Y:S02]  /*1c8a0*/  SEL R151, R56.reuse, R61, !P0 ;  /* 0x0000003d38977207 */ /* 0x040fe40004000000 */
[----:B------:R-:W-:-:S02]  /*1c8b0*/  SEL R150, R56, R60, !P0 ;  /* 0x0000003c38967207 */ /* 0x000fc40004000000 */
[C---:B------:R-:W-:Y:S02]  /*1c8c0*/  SEL R149, R56.reuse, R59, !P0 ;  /* 0x0000003b38957207 */ /* 0x040fe40004000000 */
[C---:B------:R-:W-:Y:S02]  /*1c8d0*/  SEL R148, R56.reuse, R58, !P0 ;  /* 0x0000003a38947207 */ /* 0x040fe40004000000 */
[----:B------:R-:W2:Y:S04]  /*1c8e0*/  LDL.LU R58, [R1+0x350] ;  /* 0x00035000013a7983 */ /* 0x000ea80000300800 */
[----:B------:R-:W3:Y:S04]  /*1c8f0*/  LDL.LU R59, [R1+0x340] ;  /* 0x00034000013b7983 */ /* 0x000ee80000300800 */
        /* <DEDUP_REMOVED lines=17> */
[----:B------:R-:W3:Y:S01]  /*1ca10*/  LDL.LU R77, [R1+0x2f8] ;  /* 0x0002f800014d7983 */ /* 0x000ee20000300800 */
[----:B------:R-:W-:-:S02]  /*1ca20*/  SEL R147, R56, R88, !P0 ;  /* 0x0000005838937207 */ /* 0x000fc40004000000 */
[C---:B------:R-:W-:Y:S02]  /*1ca30*/  SEL R146, R56.reuse, R87, !P0 ;  /* 0x0000005738927207 */ /* 0x040fe40004000000 */
[C---:B----4-:R-:W-:Y:S02]  /*1ca40*/  SEL R145, R56.reuse, R86, !P0 ;  /* 0x0000005638917207 */ /* 0x050fe40004000000 */
        /* <DEDUP_REMOVED lines=28> */
[----:B------:R-:W2:Y:S04]  /*1cc10*/  LDL.LU R162, [R1+0x2a0] ;  /* 0x0002a00001a27983 */ /* 0x000ea80000300800 */
[----:B------:R-:W3:Y:S04]  /*1cc20*/  LDL.LU R161, [R1+0x29c] ;  /* 0x00029c0001a17983 */ /* 0x000ee80000300800 */
        /* <DEDUP_REMOVED lines=8> */
[----:B------:R-:W4:Y:S01]  /*1ccb0*/  LDL.LU R133, [R1+0x274] ;  /* 0x0002740001857983 */ /* 0x000f220000300800 */
[----:B------:R-:W-:-:S02]  /*1ccc0*/  SEL R7, R56, R171, !P0 ;  /* 0x000000ab38077207 */ /* 0x000fc40004000000 */
[C---:B------:R-:W-:Y:S02]  /*1ccd0*/  SEL R8, R56.reuse, R170, !P0 ;  /* 0x000000aa38087207 */ /* 0x040fe40004000000 */
[C---:B------:R-:W-:Y:S02]  /*1cce0*/  SEL R2, R56.reuse, R169, !P0 ;  /* 0x000000a938027207 */ /* 0x040fe40004000000 */
[C---:B--2---:R-:W-:Y:S02]  /*1ccf0*/  SEL R162, R56.reuse, R162, !P0 ;  /* 0x000000a238a27207 */ /* 0x044fe40004000000 */
[----:B---3--:R-:W-:-:S03]  /*1cd00*/  SEL R161, R56, R161, !P0 ;  /* 0x000000a138a17207 */ /* 0x008fc60004000000 */
[----:B------:R1:W-:Y:S01]  /*1cd10*/  STL [R1+0xbec], R162 ;  /* 0x000beca201007387 */ /* 0x0003e20000100800 */
        /* <DEDUP_REMOVED lines=17> */
[----:B------:R-:W4:Y:S04]  /*1ce30*/  LDL.LU R182, [R1+0x270] ;  /* 0x0002700001b67983 */ /* 0x000f280000300800 */
[----:B------:R4:W-:Y:S04]  /*1ce40*/  STL [R1+0xa68], R134 ;  /* 0x000a688601007387 */ /* 0x0009e80000100800 */
        /* <DEDUP_REMOVED lines=21> */
[----:B--2---:R-:W2:Y:S04]  /*1cfa0*/  LDL.LU R161, [R1+0x210] ;  /* 0x0002100001a17983 */ /* 0x004ea80000300800 */
[----:B---3--:R-:W3:Y:S04]  /*1cfb0*/  LDL.LU R160, [R1+0x20c] ;  /* 0x00020c0001a07983 */ /* 0x008ee80000300800 */
[----:B----4-:R-:W4:Y:S04]  /*1cfc0*/  LDL.LU R159, [R1+0x208] ;  /* 0x00020800019f7983 */ /* 0x010f280000300800 */
        /* <DEDUP_REMOVED lines=48> */
[----:B--2---:R-:W-:-:S03]  /*1d2d0*/  SEL R161, R56, R161, !P0 ;  /* 0x000000a138a17207 */ /* 0x004fc60004000000 */
[----:B------:R2:W-:Y:S01]  /*1d2e0*/  STL [R1+0xa30], R162 ;  /* 0x000a30a201007387 */ /* 0x0005e20000100800 */
        /* <DEDUP_REMOVED lines=17> */
[----:B-1----:R-:W4:Y:S04]  /*1d400*/  LDL.LU R182, [R1+0x1e8] ;  /* 0x0001e80001b67983 */ /* 0x002f280000300800 */
        /* <DEDUP_REMOVED lines=30> */
[----:B-1----:R-:W4:Y:S04]  /*1d5f0*/  LDL.LU R134, [R1+0x168] ;  /* 0x0001680001867983 */ /* 0x002f280000300800 */
[----:B------:R-:W4:Y:S01]  /*1d600*/  LDL.LU R133, [R1+0x164] ;  /* 0x0001640001857983 */ /* 0x000f220000300800 */
[----:B------:R-:W-:-:S02]  /*1d610*/  SEL R184, R56, R182, !P0 ;  /* 0x000000b638b87207 */ /* 0x000fc40004000000 */
        /* <DEDUP_REMOVED lines=38> */
[----:B--2---:R-:W-:-:S03]  /*1d880*/  SEL R164, R56, R162, !P0 ;  /* 0x000000a238a47207 */ /* 0x004fc60004000000 */
[----:B------:R-:W-:Y:S01]  /*1d890*/  STL [R1+0x998], R165 ;  /* 0x000998a501007387 */ /* 0x000fe20000100800 */
[----:B---3--:R-:W-:-:S03]  /*1d8a0*/  SEL R163, R56, R161, !P0 ;  /* 0x000000a138a37207 */ /* 0x008fc60004000000 */
[----:B------:R-:W-:Y:S01]  /*1d8b0*/  STL [R1+0x994], R164 ;  /* 0x000994a401007387 */ /* 0x000fe20000100800 */
[----:B----4-:R-:W-:-:S03]  /*1d8c0*/  SEL R162, R56, R160, !P0 ;  /* 0x000000a038a27207 */ /* 0x010fc60004000000 */
        /* <DEDUP_REMOVED lines=13> */
[C---:B------:R-:W-:Y:S02]  /*1d9a0*/  SEL R143, R56.reuse, R134, !P0 ;  /* 0x00000086388f7207 */ /* 0x040fe40004000000 */
[C---:B------:R-:W-:Y:S02]  /*1d9b0*/  SEL R134, R56.reuse, R6, !P0 ;  /* 0x0000000638867207 */ /* 0x040fe40004000000 */
[C---:B------:R-:W-:Y:S01]  /*1d9c0*/  SEL R135, R56.reuse, R133, !P0 ;  /* 0x0000008538877207 */ /* 0x040fe20004000000 */
[----:B------:R-:W-:Y:S01]  /*1d9d0*/  STL [R1+0xbac], R153 ;  /* 0x000bac9901007387 */ /* 0x000fe20000100800 */
[C---:B------:R-:W-:Y:S02]  /*1d9e0*/  SEL R133, R56.reuse, R9, !P0 ;  /* 0x0000000938857207 */ /* 0x040fe40004000000 */
[C---:B------:R-:W-:Y:S01]  /*1d9f0*/  SEL R6, R56.reuse, R10, !P0 ;  /* 0x0000000a38067207 */ /* 0x040fe20004000000 */
[----:B------:R-:W-:Y:S01]  /*1da00*/  STL [R1+0xbb4], R143 ;  /* 0x000bb48f01007387 */ /* 0x000fe20000100800 */
[----:B------:R-:W-:-:S02]  /*1da10*/  SEL R9, R56, R11, !P0 ;  /* 0x0000000b38097207 */ /* 0x000fc40004000000 */
[C---:B------:R-:W-:Y:S01]  /*1da20*/  SEL R10, R56.reuse, R12, !P0 ;  /* 0x0000000c380a7207 */ /* 0x040fe20004000000 */
[----:B------:R-:W-:Y:S04]  /*1da30*/  STL [R1+0xbc0], R135 ;  /* 0x000bc08701007387 */ /* 0x000fe80000100800 */
[----:B------:R-:W-:Y:S04]  /*1da40*/  STL [R1+0xbc4], R134 ;  /* 0x000bc48601007387 */ /* 0x000fe80000100800 */
[----:B------:R-:W-:Y:S04]  /*1da50*/  STL [R1+0xbcc], R133 ;  /* 0x000bcc8501007387 */ /* 0x000fe80000100800 */
        /* <DEDUP_REMOVED lines=26> */
[----:B------:R3:W-:Y:S04]  /*1dc00*/  STL [R1+0xb88], R10 ;  /* 0x000b880a01007387 */ /* 0x0007e80000100800 */
[----:B------:R-:W4:Y:S01]  /*1dc10*/  LDL R133, [R1+0x1998] ;  /* 0x0019980001857983 */ /* 0x000f220000100800 */
[C---:B-1----:R-:W-:Y:S02]  /*1dc20*/  SEL R6, R56.reuse, R25, !P0 ;  /* 0x0000001938067207 */ /* 0x042fe40004000000 */
[----:B--2---:R-:W-:-:S03]  /*1dc30*/  SEL R9, R56, R26, !P0 ;  /* 0x0000001a38097207 */ /* 0x004fc60004000000 */
[----:B------:R1:W-:Y:S01]  /*1dc40*/  STL [R1+0xb80], R6 ;  /* 0x000b800601007387 */ /* 0x0003e20000100800 */
[----:B---3--:R-:W-:-:S03]  /*1dc50*/  SEL R10, R56, R29, !P0 ;  /* 0x0000001d380a7207 */ /* 0x008fc60004000000 */
[----:B------:R2:W-:Y:S01]  /*1dc60*/  STL [R1+0xb70], R9 ;  /* 0x000b700901007387 */ /* 0x0005e20000100800 */
[C---:B-1----:R-:W-:Y:S02]  /*1dc70*/  SEL R6, R56.reuse, R27, !P0 ;  /* 0x0000001b38067207 */ /* 0x042fe40004000000 */
[----:B--2---:R-:W-:-:S03]  /*1dc80*/  SEL R9, R56, R28, !P0 ;  /* 0x0000001c38097207 */ /* 0x004fc60004000000 */
[----:B------:R1:W-:Y:S04]  /*1dc90*/  STL [R1+0xb68], R6 ;  /* 0x000b680601007387 */ /* 0x0003e80000100800 */
        /* <DEDUP_REMOVED lines=34> */
[----:B------:R-:W-:Y:S01]  /*1dec0*/  STL [R1+0xad8], R6 ;  /* 0x000ad80601007387 */ /* 0x000fe20000100800 */
[----:B---3--:R-:W-:-:S03]  /*1ded0*/  SEL R10, R56, R47, !P0 ;  /* 0x0000002f380a7207 */ /* 0x008fc60004000000 */
[----:B------:R1:W-:Y:S01]  /*1dee0*/  STL [R1+0xad4], R9 ;  /* 0x000ad40901007387 */ /* 0x0003e20000100800 */
[----:B------:R-:W-:-:S03]  /*1def0*/  SEL R11, R56, R48, !P0 ;  /* 0x00000030380b7207 */ /* 0x000fc60004000000 */
[----:B------:R2:W-:Y:S01]  /*1df00*/  STL [R1+0xad0], R10 ;  /* 0x000ad00a01007387 */ /* 0x0005e20000100800 */
[C---:B-1----:R-:W-:Y:S02]  /*1df10*/  SEL R9, R56.reuse, R54, !P0 ;  /* 0x0000003638097207 */ /* 0x042fe40004000000 */
[----:B--2---:R-:W-:-:S03]  /*1df20*/  SEL R10, R56, R49, !P0 ;  /* 0x00000031380a7207 */ /* 0x004fc60004000000 */
[----:B------:R-:W-:Y:S01]  /*1df30*/  STL [R1+0xac8], R9 ;  /* 0x000ac80901007387 */ /* 0x000fe20000100800 */
[----:B------:R-:W-:-:S03]  /*1df40*/  SEL R12, R56, R53, !P0 ;  /* 0x00000035380c7207 */ /* 0x000fc60004000000 */
[----:B------:R-:W-:Y:S04]  /*1df50*/  STL [R1+0xac0], R11 ;  /* 0x000ac00b01007387 */ /* 0x000fe80000100800 */
[----:B------:R1:W-:Y:S04]  /*1df60*/  STL [R1+0xab0], R10 ;  /* 0x000ab00a01007387 */ /* 0x0003e80000100800 */
[----:B------:R2:W-:Y:S01]  /*1df70*/  STL [R1+0xaa8], R12 ;  /* 0x000aa80c01007387 */ /* 0x0005e20000100800 */
[C---:B-1----:R-:W-:Y:S02]  /*1df80*/  SEL R10, R56.reuse, R50, !P0 ;  /* 0x00000032380a7207 */ /* 0x042fe40004000000 */
[----:B--2---:R-:W-:-:S03]  /*1df90*/  SEL R12, R56, R52, !P0 ;  /* 0x00000034380c7207 */ /* 0x004fc60004000000 */
[----:B------:R1:W-:Y:S04]  /*1dfa0*/  STL [R1+0xaa0], R10 ;  /* 0x000aa00a01007387 */ /* 0x0003e80000100800 */
[----:B------:R-:W2:Y:S04]  /*1dfb0*/  LDL.LU R134, [R1+0x26c] ;  /* 0x00026c0001867983 */ /* 0x000ea80000300800 */
[----:B------:R3:W-:Y:S01]  /*1dfc0*/  STL [R1+0xa98], R12 ;  /* 0x000a980c01007387 */ /* 0x0007e20000100800 */
[----:B-1----:R-:W-:-:S03]  /*1dfd0*/  SEL R10, R56, R51, !P0 ;  /* 0x00000033380a7207 */ /* 0x002fc60004000000 */
[----:B------:R-:W2:Y:S01]  /*1dfe0*/  LDL.LU R167, [R1+0x230] ;  /* 0x0002300001a77983 */ /* 0x000ea20000300800 */
[----:B------:R-:W-:-:S03]  /*1dff0*/  @!P5 IMAD.MOV R55, RZ, RZ, -R55 ;  /* 0x000000ffff37d224 */ /* 0x000fc600078e0a37 */
[----:B------:R-:W-:Y:S01]  /*1e000*/  STL [R1+0xa94], R10 ;  /* 0x000a940a01007387 */ /* 0x000fe20000100800 */
[----:B----4-:R-:W-:-:S03]  /*1e010*/  @!P1 LOP3.LUT R55, RZ, R133, RZ, 0x33, !PT ;  /* 0x00000085ff379212 */ /* 0x010fc600078e33ff */
[----:B------:R-:W4:Y:S01]  /*1e020*/  LDL.LU R133, [R1+0x214] ;  /* 0x0002140001857983 */ /* 0x000f220000300800 */
[----:B------:R-:W1:Y:S01]  /*1e030*/  S2R R135, SR_TID.X ;  /* 0x0000000000877919 */ /* 0x000e620000002100 */
[C---:B---3--:R-:W-:Y:S02]  /*1e040*/  SEL R12, R56.reuse, R57, !P0 ;  /* 0x00000039380c7207 */ /* 0x048fe40004000000 */
[----:B------:R-:W3:Y:S04]  /*1e050*/  LDL.LU R166, [R1+0x1e4] ;  /* 0x0001e40001a67983 */ /* 0x000ee80000300800 */
[----:B------:R-:W3:Y:S04]  /*1e060*/  LDL.LU R165, [R1+0x658] ;  /* 0x0006580001a57983 */ /* 0x000ee80000300800 */
[----:B------:R-:W3:Y:S01]  /*1e070*/  LDL.LU R164, [R1+0x124] ;  /* 0x0001240001a47983 */ /* 0x000ee20000300800 */
[----:B------:R-:W-:-:S03]  /*1e080*/  SEL R4, R56, R4, !P0 ;  /* 0x0000000438047207 */ /* 0x000fc60004000000 */
[----:B------:R-:W3:Y:S04]  /*1e090*/  LDL.LU R163, [R1+0x120] ;  /* 0x0001200001a37983 */ /* 0x000ee80000300800 */
[----:B------:R1:W-:Y:S04]  /*1e0a0*/  STL [R1+0xa90], R12 ;  /* 0x000a900c01007387 */ /* 0x0003e80000100800 */
[----:B------:R-:W3:Y:S01]  /*1e0b0*/  LDL.LU R162, [R1+0x114] ;  /* 0x0001140001a27983 */ /* 0x000ee20000300800 */
[----:B-1----:R-:W-:Y:S02]  /*1e0c0*/  SEL R12, R56, R5, !P0 ;  /* 0x00000005380c7207 */ /* 0x002fe40004000000 */
[----:B------:R-:W-:-:S03]  /*1e0d0*/  LOP3.LUT R135, R135, 0x7f, RZ, 0xc0, !PT ;  /* 0x0000007f87877812 */ /* 0x000fc600078ec0ff */
[----:B------:R1:W-:Y:S02]  /*1e0e0*/  STL [R1+0x97c], R12 ;  /* 0x00097c0c01007387 */ /* 0x0003e40000100800 */
[----:B------:R-:W-:Y:S02]  /*1e0f0*/  IMAD R127, R135, R127, RZ ;  /* 0x0000007f877f7224 */ /* 0x000fe400078e02ff */
[----:B------:R-:W-:Y:S01]  /*1e100*/  STL [R1+0xc00], R4 ;  /* 0x000c000401007387 */ /* 0x000fe20000100800 */
[----:B------:R-:W1:Y:S03]  /*1e110*/  LDC R135, c[0x0][0x230] ;  /* 0x00008c00ff877b82 */ /* 0x000e660000000800 */
[----:B------:R-:W3:Y:S01]  /*1e120*/  LDL.LU R161, [R1+0x110] ;  /* 0x0001100001a17983 */ /* 0x000ee20000300800 */
[----:B------:R-:W-:-:S03]  /*1e130*/  SEL R3, R56, R3, !P0 ;  /* 0x0000000338037207 */ /* 0x000fc60004000000 */
[----:B------:R-:W3:Y:S04]  /*1e140*/  LDL.LU R160, [R1+0x10c] ;  /* 0x00010c0001a07983 */ /* 0x000ee80000300800 */
[----:B------:R-:W-:Y:S04]  /*1e150*/  STL [R1+0xbf8], R3 ;  /* 0x000bf80301007387 */ /* 0x000fe80000100800 */
[----:B------:R-:W3:Y:S01]  /*1e160*/  LDL.LU R159, [R1+0x104] ;  /* 0x00010400019f7983 */ /* 0x000ee20000300800 */
[----:B------:R-:W-:Y:S01]  /*1e170*/  IMAD R55, R55, UR5, RZ ;  /* 0x0000000537377c24 */ /* 0x000fe2000f8e02ff */
[----:B------:R-:W-:-:S02]  /*1e180*/  SEL R58, R56, R58, !P0 ;  /* 0x0000003a383a7207 */ /* 0x000fc40004000000 */
[C---:B------:R-:W-:Y:S01]  /*1e190*/  SEL R59, R56.reuse, R59, !P0 ;  /* 0x0000003b383b7207 */ /* 0x040fe20004000000 */
[----:B------:R-:W3:Y:S01]  /*1e1a0*/  LDL.LU R158, [R1+0xfc] ;  /* 0x0000fc00019e7983 */ /* 0x000ee20000300800 */
[----:B-1----:R-:W-:Y:S02]  /*1e1b0*/  LEA R12, P1, R55, UR6, 0x2 ;  /* 0x00000006370c7c11 */ /* 0x002fe4000f8210ff */
[C---:B------:R-:W-:Y:S01]  /*1e1c0*/  SEL R60, R56.reuse, R60, !P0 ;  /* 0x0000003c383c7207 */ /* 0x040fe20004000000 */
[----:B------:R-:W3:Y:S01]  /*1e1d0*/  LDL.LU R157, [R1+0xf4] ;  /* 0x0000f400019d7983 */ /* 0x000ee20000300800 */
[C---:B------:R-:W-:Y:S02]  /*1e1e0*/  SEL R61, R56.reuse, R61, !P0 ;  /* 0x0000003d383d7207 */ /* 0x040fe40004000000 */
[C---:B------:R-:W-:Y:S01]  /*1e1f0*/  SEL R62, R56.reuse, R62, !P0 ;  /* 0x0000003e383e7207 */ /* 0x040fe20004000000 */
[----:B------:R-:W3:Y:S01]  /*1e200*/  LDL.LU R153, [R1+0xf0] ;  /* 0x0000f00001997983 */ /* 0x000ee20000300800 */
[----:B------:R-:W-:-:S02]  /*1e210*/  SEL R63, R56, R63, !P0 ;  /* 0x0000003f383f7207 */ /* 0x000fc40004000000 */
[C---:B------:R-:W-:Y:S01]  /*1e220*/  SEL R64, R56.reuse, R64, !P0 ;  /* 0x0000004038407207 */ /* 0x040fe20004000000 */
[----:B------:R-:W3:Y:S01]  /*1e230*/  LDL.LU R143, [R1+0xe4] ;  /* 0x0000e400018f7983 */ /* 0x000ee20000300800 */
[C---:B------:R-:W-:Y:S02]  /*1e240*/  SEL R65, R56.reuse, R65, !P0 ;  /* 0x0000004138417207 */ /* 0x040fe40004000000 */
        /* <DEDUP_REMOVED lines=31> */
[C---:B------:R-:W-:Y:S01]  /*1e440*/  SEL R154, R56.reuse, R154, !P0 ;  /* 0x0000009a389a7207 */ /* 0x040fe20004000000 */
[----:B------:R-:W-:Y:S01]  /*1e450*/  VIADD R13, R135, 0x7f ;  /* 0x0000007f870d7836 */ /* 0x000fe20000000000 */
[----:B------:R-:W-:Y:S01]  /*1e460*/  SEL R56, R56, R0, !P0 ;  /* 0x0000000038387207 */ /* 0x000fe20004000000 */
[----:B------:R-:W3:Y:S01]  /*1e470*/  LDL.LU R135, [R1+0xdc] ;  /* 0x0000dc0001877983 */ /* 0x000ee20000300800 */
[----:B------:R-:W-:Y:S01]  /*1e480*/  LEA.HI.X.SX32 R0, R55, UR7, 0x2, P1 ;  /* 0x0000000737007c11 */ /* 0x000fe200088f16ff */
[----:B------:R-:W-:Y:S01]  /*1e490*/  IMAD R6, R126, 0x2, R252 ;  /* 0x000000027e067824 */ /* 0x000fe200078e02fc */
[----:B------:R-:W-:Y:S01]  /*1e4a0*/  ULDC.64 UR6, c[0x0][0x218] ;  /* 0x0000860000067ab9 */ /* 0x000fe20000000a00 */
[----:B------:R-:W-:Y:S01]  /*1e4b0*/  ULDC UR5, c[0x0][0x240] ;  /* 0x0000900000057ab9 */ /* 0x000fe20000000800 */
[----:B--2---:R-:W-:-:S04]  /*1e4c0*/  LEA R20, P1, R134, R12, 0x2 ;  /* 0x0000000c86147211 */ /* 0x004fc800078210ff */
[----:B------:R-:W-:Y:S02]  /*1e4d0*/  LEA.HI.X.SX32 R21, R134, R0, 0x2, P1 ;  /* 0x0000000086157211 */ /* 0x000fe400008f16ff */
[----:B------:R-:W2:Y:S01]  /*1e4e0*/  LDL.LU R134, [R1+0xd8] ;  /* 0x0000d80001867983 */ /* 0x000ea20000300800 */
[----:B------:R-:W-:-:S03]  /*1e4f0*/  LEA R18, P2, R167, R12, 0x2 ;  /* 0x0000000ca7127211 */ /* 0x000fc600078410ff */
[----:B------:R1:W-:Y:S01]  /*1e500*/  STL.64 [R1+0xe60], R20 ;  /* 0x000e601401007387 */ /* 0x0003e20000100a00 */
[----:B------:R-:W-:-:S03]  /*1e510*/  LEA.HI.X.SX32 R19, R167, R0, 0x2, P2 ;  /* 0x00000000a7137211 */ /* 0x000fc600010f16ff */
[----:B------:R-:W2:Y:S04]  /*1e520*/  LDL.LU R168, [R1+0xd0] ;  /* 0x0000d00001a87983 */ /* 0x000ea80000300800 */
[----:B------:R1:W-:Y:S01]  /*1e530*/  STL.64 [R1+0xe58], R18 ;  /* 0x000e581201007387 */ /* 0x0003e20000100a00 */
[----:B----4-:R-:W-:-:S04]  /*1e540*/  LEA R24, P4, R133, R12, 0x2 ;  /* 0x0000000c85187211 */ /* 0x010fc800078810ff */
[----:B------:R-:W-:Y:S02]  /*1e550*/  LEA.HI.X.SX32 R25, R133, R0, 0x2, P4 ;  /* 0x0000000085197211 */ /* 0x000fe400020f16ff */
[----:B------:R-:W4:Y:S01]  /*1e560*/  LDL.LU R133, [R1+0xcc] ;  /* 0x0000cc0001857983 */ /* 0x000f220000300800 */
[CC--:B---3--:R-:W-:Y:S02]  /*1e570*/  LEA R22, P3, R166.reuse, R12.reuse, 0x2 ;  /* 0x0000000ca6167211 */ /* 0x0c8fe400078610ff */
[C---:B------:R-:W-:Y:S02]  /*1e580*/  LEA R16, P6, R165.reuse, R12, 0x2 ;  /* 0x0000000ca5107211 */ /* 0x040fe400078c10ff */
[----:B------:R-:W-:Y:S02]  /*1e590*/  LEA.HI.X.SX32 R23, R166, R0, 0x2, P3 ;  /* 0x00000000a6177211 */ /* 0x000fe400018f16ff */
[----:B------:R-:W-:Y:S01]  /*1e5a0*/  LEA R14, P5, R164, R12, 0x2 ;  /* 0x0000000ca40e7211 */ /* 0x000fe200078a10ff */
[----:B------:R3:W-:Y:S01]  /*1e5b0*/  STL.64 [R1+0xe50], R24 ;  /* 0x000e501801007387 */ /* 0x0007e20000100a00 */
[----:B------:R-:W-:-:S02]  /*1e5c0*/  LEA.HI.X.SX32 R17, R165, R0, 0x2, P6 ;  /* 0x00000000a5117211 */ /* 0x000fc400030f16ff */
[C---:B-1----:R-:W-:Y:S01]  /*1e5d0*/  LEA R20, P1, R163.reuse, R12, 0x2 ;  /* 0x0000000ca3147211 */ /* 0x042fe200078210ff */
[----:B------:R-:W4:Y:S01]  /*1e5e0*/  LDL.LU R167, [R1+0xc8] ;  /* 0x0000c80001a77983 */ /* 0x000f220000300800 */
[-C--:B------:R-:W-:Y:S02]  /*1e5f0*/  LEA.HI.X.SX32 R15, R164, R0.reuse, 0x2, P5 ;  /* 0x00000000a40f7211 */ /* 0x080fe400028f16ff */
[----:B------:R-:W-:Y:S01]  /*1e600*/  LEA.HI.X.SX32 R21, R163, R0, 0x2, P1 ;  /* 0x00000000a3157211 */ /* 0x000fe200008f16ff */
[----:B------:R1:W-:Y:S01]  /*1e610*/  STL.64 [R1+0xe48], R22 ;  /* 0x000e481601007387 */ /* 0x0003e20000100a00 */
[----:B------:R-:W-:-:S03]  /*1e620*/  LEA R18, P2, R162, R12, 0x2 ;  /* 0x0000000ca2127211 */ /* 0x000fc600078410ff */
[----:B------:R-:W4:Y:S01]  /*1e630*/  LDL.LU R166, [R1+0xc4] ;  /* 0x0000c40001a67983 */ /* 0x000f220000300800 */
[----:B------:R-:W-:-:S03]  /*1e640*/  LEA.HI.X.SX32 R19, R162, R0, 0x2, P2 ;  /* 0x00000000a2137211 */ /* 0x000fc600010f16ff */
[----:B------:R1:W-:Y:S04]  /*1e650*/  STL.64 [R1+0xe40], R16 ;  /* 0x000e401001007387 */ /* 0x0003e80000100a00 */
[----:B------:R-:W4:Y:S04]  /*1e660*/  LDL.LU R165, [R1+0xc0] ;  /* 0x0000c00001a57983 */ /* 0x000f280000300800 */
[----:B------:R1:W-:Y:S04]  /*1e670*/  STL.64 [R1+0xe38], R14 ;  /* 0x000e380e01007387 */ /* 0x0003e80000100a00 */
[----:B------:R-:W4:Y:S01]  /*1e680*/  LDL.LU R164, [R1+0xbc] ;  /* 0x0000bc0001a47983 */ /* 0x000f220000300800 */
[----:B---3--:R-:W-:-:S03]  /*1e690*/  LEA R24, P4, R161, R12, 0x2 ;  /* 0x0000000ca1187211 */ /* 0x008fc600078810ff */
[----:B------:R3:W-:Y:S01]  /*1e6a0*/  STL.64 [R1+0xe30], R20 ;  /* 0x000e301401007387 */ /* 0x0007e20000100a00 */
[----:B------:R-:W-:Y:S02]  /*1e6b0*/  LEA.HI.X.SX32 R25, R161, R0, 0x2, P4 ;  /* 0x00000000a1197211 */ /* 0x000fe400020f16ff */
[-C--:B-1----:R-:W-:Y:S01]  /*1e6c0*/  LEA R22, P3, R160, R12.reuse, 0x2 ;  /* 0x0000000ca0167211 */ /* 0x082fe200078610ff */
[----:B------:R-:W4:Y:S04]  /*1e6d0*/  LDL.LU R163, [R1+0xb8] ;  /* 0x0000b80001a37983 */ /* 0x000f280000300800 */
[----:B------:R1:W-:Y:S01]  /*1e6e0*/  STL.64 [R1+0xe28], R18 ;  /* 0x000e281201007387 */ /* 0x0003e20000100a00 */
[----:B------:R-:W-:-:S03]  /*1e6f0*/  LEA R16, P6, R159, R12, 0x2 ;  /* 0x0000000c9f107211 */ /* 0x000fc600078c10ff */
[----:B------:R-:W4:Y:S01]  /*1e700*/  LDL.LU R162, [R1+0xb4] ;  /* 0x0000b40001a27983 */ /* 0x000f220000300800 */
[----:B------:R-:W-:-:S03]  /*1e710*/  LEA.HI.X.SX32 R23, R160, R0, 0x2, P3 ;  /* 0x00000000a0177211 */ /* 0x000fc600018f16ff */
[----:B------:R1:W-:Y:S01]  /*1e720*/  STL.64 [R1+0xe20], R24 ;  /* 0x000e201801007387 */ /* 0x0003e20000100a00 */
[----:B------:R-:W-:-:S03]  /*1e730*/  LEA R14, P5, R158, R12, 0x2 ;  /* 0x0000000c9e0e7211 */ /* 0x000fc600078a10ff */
[----:B------:R-:W4:Y:S01]  /*1e740*/  LDL.LU R161, [R1+0xb0] ;  /* 0x0000b00001a17983 */ /* 0x000f220000300800 */
[----:B------:R-:W-:-:S03]  /*1e750*/  LEA.HI.X.SX32 R17, R159, R0, 0x2, P6 ;  /* 0x000000009f117211 */ /* 0x000fc600030f16ff */
[----:B------:R-:W4:Y:S01]  /*1e760*/  LDL.LU R160, [R1+0xa8] ;  /* 0x0000a80001a07983 */ /* 0x000f220000300800 */
[----:B---3--:R-:W-:Y:S02]  /*1e770*/  LEA R20, P1, R157, R12, 0x2 ;  /* 0x0000000c9d147211 */ /* 0x008fe400078210ff */
[----:B------:R-:W-:Y:S01]  /*1e780*/  LEA.HI.X.SX32 R15, R158, R0, 0x2, P5 ;  /* 0x000000009e0f7211 */ /* 0x000fe200028f16ff */
[----:B------:R3:W-:Y:S01]  /*1e790*/  STL.64 [R1+0xe18], R22 ;  /* 0x000e181601007387 */ /* 0x0007e20000100a00 */
[----:B-1----:R-:W-:-:S03]  /*1e7a0*/  LEA R18, P2, R153, R12, 0x2 ;  /* 0x0000000c99127211 */ /* 0x002fc600078410ff */
[----:B------:R-:W4:Y:S01]  /*1e7b0*/  LDL.LU R159, [R1+0xa4] ;  /* 0x0000a400019f7983 */ /* 0x000f220000300800 */
[----:B------:R-:W-:-:S03]  /*1e7c0*/  LEA.HI.X.SX32 R21, R157, R0, 0x2, P1 ;  /* 0x000000009d157211 */ /* 0x000fc600008f16ff */
[----:B------:R2:W-:Y:S01]  /*1e7d0*/  STL.64 [R1+0xe10], R16 ;  /* 0x000e101001007387 */ /* 0x0005e20000100a00 */
[----:B------:R-:W-:-:S03]  /*1e7e0*/  LEA R24, P4, R143, R12, 0x2 ;  /* 0x0000000c8f187211 */ /* 0x000fc600078810ff */
[----:B------:R-:W4:Y:S01]  /*1e7f0*/  LDL.LU R158, [R1+0xa0] ;  /* 0x0000a000019e7983 */ /* 0x000f220000300800 */
[----:B------:R-:W-:-:S03]  /*1e800*/  LEA.HI.X.SX32 R19, R153, R0, 0x2, P2 ;  /* 0x0000000099137211 */ /* 0x000fc600010f16ff */
[----:B------:R1:W-:Y:S04]  /*1e810*/  STL.64 [R1+0xe08], R14 ;  /* 0x000e080e01007387 */ /* 0x0003e80000100a00 */
[----:B------:R-:W4:Y:S01]  /*1e820*/  LDL.LU R157, [R1+0x94] ;  /* 0x00009400019d7983 */ /* 0x000f220000300800 */
[----:B------:R-:W-:-:S03]  /*1e830*/  LEA.HI.X.SX32 R25, R143, R0, 0x2, P4 ;  /* 0x000000008f197211 */ /* 0x000fc600020f16ff */
[----:B------:R4:W-:Y:S04]  /*1e840*/  STL.64 [R1+0xe00], R20 ;  /* 0x000e001401007387 */ /* 0x0009e80000100a00 */
[----:B------:R-:W4:Y:S04]  /*1e850*/  LDL.LU R153, [R1+0x90] ;  /* 0x0000900001997983 */ /* 0x000f280000300800 */
[----:B------:R4:W-:Y:S04]  /*1e860*/  STL.64 [R1+0xdf8], R18 ;  /* 0x000df81201007387 */ /* 0x0009e80000100a00 */
[----:B------:R-:W4:Y:S04]  /*1e870*/  LDL.LU R143, [R1+0x8c] ;  /* 0x00008c00018f7983 */ /* 0x000f280000300800 */
[----:B------:R4:W-:Y:S01]  /*1e880*/  STL.64 [R1+0xdf0], R24 ;  /* 0x000df01801007387 */ /* 0x0009e20000100a00 */
[----:B---3--:R-:W-:-:S04]  /*1e890*/  LEA R22, P3, R135, R12, 0x2 ;  /* 0x0000000c87167211 */ /* 0x008fc800078610ff */
[----:B------:R-:W-:Y:S02]  /*1e8a0*/  LEA.HI.X.SX32 R23, R135, R0, 0x2, P3 ;  /* 0x0000000087177211 */ /* 0x000fe400018f16ff */
[----:B------:R-:W3:Y:S04]  /*1e8b0*/  LDL.LU R135, [R1+0x84] ;  /* 0x0000840001877983 */ /* 0x000ee80000300800 */
[----:B------:R4:W-:Y:S01]  /*1e8c0*/  STL.64 [R1+0xde8], R22 ;  /* 0x000de81601007387 */ /* 0x0009e20000100a00 */
[----:B--2---:R-:W-:-:S04]  /*1e8d0*/  LEA R16, P6, R134, R12, 0x2 ;  /* 0x0000000c86107211 */ /* 0x004fc800078c10ff */
[----:B------:R-:W-:Y:S02]  /*1e8e0*/  LEA.HI.X.SX32 R17, R134, R0, 0x2, P6 ;  /* 0x0000000086117211 */ /* 0x000fe400030f16ff */
[----:B------:R-:W2:Y:S01]  /*1e8f0*/  LDL.LU R134, [R1+0x80] ;  /* 0x0000800001867983 */ /* 0x000ea20000300800 */
[----:B-1----:R-:W-:-:S04]  /*1e900*/  LEA R14, P5, R168, R12, 0x2 ;  /* 0x0000000ca80e7211 */ /* 0x002fc800078a10ff */
[----:B------:R-:W-:Y:S01]  /*1e910*/  LEA.HI.X.SX32 R15, R168, R0, 0x2, P5 ;  /* 0x00000000a80f7211 */ /* 0x000fe200028f16ff */
[----:B------:R1:W-:Y:S04]  /*1e920*/  STL.64 [R1+0xde0], R16 ;  /* 0x000de01001007387 */ /* 0x0003e80000100a00 */
[----:B------:R1:W-:Y:S01]  /*1e930*/  STL.64 [R1+0xdd8], R14 ;  /* 0x000dd80e01007387 */ /* 0x0003e20000100a00 */
[----:B----4-:R-:W-:-:S04]  /*1e940*/  LEA R20, P1, R133, R12, 0x2 ;  /* 0x0000000c85147211 */ /* 0x010fc800078210ff */
[----:B------:R-:W-:Y:S02]  /*1e950*/  LEA.HI.X.SX32 R21, R133, R0, 0x2, P1 ;  /* 0x0000000085157211 */ /* 0x000fe400008f16ff */
[----:B------:R-:W4:Y:S01]  /*1e960*/  LDL.LU R133, [R1+0x74] ;  /* 0x0000740001857983 */ /* 0x000f220000300800 */
[----:B------:R-:W-:-:S03]  /*1e970*/  LEA R18, P2, R167, R12, 0x2 ;  /* 0x0000000ca7127211 */ /* 0x000fc600078410ff */
[----:B------:R1:W-:Y:S01]  /*1e980*/  STL.64 [R1+0xdd0], R20 ;  /* 0x000dd01401007387 */ /* 0x0003e20000100a00 */
[----:B------:R-:W-:-:S03]  /*1e990*/  LEA.HI.X.SX32 R19, R167, R0, 0x2, P2 ;  /* 0x00000000a7137211 */ /* 0x000fc600010f16ff */
[----:B------:R-:W4:Y:S01]  /*1e9a0*/  LDL.LU R172, [R1+0x70] ;  /* 0x0000700001ac7983 */ /* 0x000f220000300800 */
[----:B------:R-:W-:-:S04]  /*1e9b0*/  LEA R24, P4, R166, R12, 0x2 ;  /* 0x0000000ca6187211 */ /* 0x000fc800078810ff */
[----:B------:R-:W-:Y:S02]  /*1e9c0*/  LEA.HI.X.SX32 R25, R166, R0, 0x2, P4 ;  /* 0x00000000a6197211 */ /* 0x000fe400020f16ff */
[C---:B------:R-:W-:Y:S01]  /*1e9d0*/  LEA R22, P3, R165.reuse, R12, 0x2 ;  /* 0x0000000ca5167211 */ /* 0x040fe200078610ff */
[----:B------:R1:W-:Y:S03]  /*1e9e0*/  STL.64 [R1+0xdc0], R18 ;  /* 0x000dc01201007387 */ /* 0x0003e60000100a00 */
[----:B------:R-:W-:Y:S02]  /*1e9f0*/  LEA.HI.X.SX32 R23, R165, R0, 0x2, P3 ;  /* 0x00000000a5177211 */ /* 0x000fe400018f16ff */
[C---:B-1----:R-:W-:Y:S01]  /*1ea00*/  LEA R16, P6, R164.reuse, R12, 0x2 ;  /* 0x0000000ca4107211 */ /* 0x042fe200078c10ff */
[----:B------:R1:W-:Y:S03]  /*1ea10*/  STL.64 [R1+0xd98], R24 ;  /* 0x000d981801007387 */ /* 0x0003e60000100a00 */
[----:B------:R-:W-:Y:S01]  /*1ea20*/  LEA.HI.X.SX32 R17, R164, R0, 0x2, P6 ;  /* 0x00000000a4117211 */ /* 0x000fe200030f16ff */
[----:B------:R-:W4:Y:S01]  /*1ea30*/  LDL.LU R171, [R1+0x6c] ;  /* 0x00006c0001ab7983 */ /* 0x000f220000300800 */
[----:B------:R-:W-:-:S03]  /*1ea40*/  LEA R14, P5, R163, R12, 0x2 ;  /* 0x0000000ca30e7211 */ /* 0x000fc600078a10ff */
[----:B------:R1:W-:Y:S01]  /*1ea50*/  STL.64 [R1+0xd68], R22 ;  /* 0x000d681601007387 */ /* 0x0003e20000100a00 */
[----:B------:R-:W-:-:S03]  /*1ea60*/  LEA.HI.X.SX32 R15, R163, R0, 0x2, P5 ;  /* 0x00000000a30f7211 */ /* 0x000fc600028f16ff */
[----:B------:R-:W4:Y:S01]  /*1ea70*/  LDL.LU R170, [R1+0x68] ;  /* 0x0000680001aa7983 */ /* 0x000f220000300800 */
[----:B------:R-:W-:-:S03]  /*1ea80*/  LEA R20, P1, R162, R12, 0x2 ;  /* 0x0000000ca2147211 */ /* 0x000fc600078210ff */
[----:B------:R1:W-:Y:S01]  /*1ea90*/  STL.64 [R1+0xd40], R16 ;  /* 0x000d401001007387 */ /* 0x0003e20000100a00 */
[----:B------:R-:W-:Y:S02]  /*1eaa0*/  LEA.HI.X.SX32 R21, R162, R0, 0x2, P1 ;  /* 0x00000000a2157211 */ /* 0x000fe400008f16ff */
[CC--:B------:R-:W-:Y:S01]  /*1eab0*/  LEA R18, P2, R161.reuse, R12.reuse, 0x2 ;  /* 0x0000000ca1127211 */ /* 0x0c0fe200078410ff */
[----:B------:R1:W-:Y:S02]  /*1eac0*/  STL.64 [R1+0xd18], R14 ;  /* 0x000d180e01007387 */ /* 0x0003e40000100a00 */
[C---:B-1----:R-:W-:Y:S02]  /*1ead0*/  LEA R24, P4, R160.reuse, R12, 0x2 ;  /* 0x0000000ca0187211 */ /* 0x042fe400078810ff */
[----:B------:R-:W4:Y:S01]  /*1eae0*/  LDL.LU R169, [R1+0x64] ;  /* 0x0000640001a97983 */ /* 0x000f220000300800 */
[-C--:B------:R-:W-:Y:S02]  /*1eaf0*/  LEA.HI.X.SX32 R19, R161, R0.reuse, 0x2, P2 ;  /* 0x00000000a1137211 */ /* 0x080fe400010f16ff */
[----:B------:R-:W-:Y:S01]  /*1eb00*/  LEA.HI.X.SX32 R25, R160, R0, 0x2, P4 ;  /* 0x00000000a0197211 */ /* 0x000fe200020f16ff */
[----:B------:R1:W-:Y:S01]  /*1eb10*/  STL.64 [R1+0xcf8], R20 ;  /* 0x000cf81401007387 */ /* 0x0003e20000100a00 */
[----:B------:R-:W-:-:S03]  /*1eb20*/  LEA R22, P3, R159, R12, 0x2 ;  /* 0x0000000c9f167211 */ /* 0x000fc600078610ff */
[----:B------:R-:W4:Y:S01]  /*1eb30*/  LDL.LU R168, [R1+0x60] ;  /* 0x0000600001a87983 */ /* 0x000f220000300800 */
[----:B------:R-:W-:-:S03]  /*1eb40*/  LEA.HI.X.SX32 R23, R159, R0, 0x2, P3 ;  /* 0x000000009f177211 */ /* 0x000fc600018f16ff */
[----:B------:R1:W-:Y:S01]  /*1eb50*/  STL.64 [R1+0xce8], R18 ;  /* 0x000ce81201007387 */ /* 0x0003e20000100a00 */
[----:B------:R-:W-:-:S03]  /*1eb60*/  LEA R16, P6, R158, R12, 0x2 ;  /* 0x0000000c9e107211 */ /* 0x000fc600078c10ff */
[----:B------:R-:W4:Y:S04]  /*1eb70*/  LDL.LU R167, [R1+0x5c] ;  /* 0x00005c0001a77983 */ /* 0x000f280000300800 */
[----:B------:R3:W-:Y:S01]  /*1eb80*/  STL.64 [R1+0xcd8], R24 ;  /* 0x000cd81801007387 */ /* 0x0007e20000100a00 */
[----:B------:R-:W-:Y:S02]  /*1eb90*/  LEA.HI.X.SX32 R17, R158, R0, 0x2, P6 ;  /* 0x000000009e117211 */ /* 0x000fe400030f16ff */
[C---:B------:R-:W-:Y:S01]  /*1eba0*/  LEA R14, P5, R157.reuse, R12, 0x2 ;  /* 0x0000000c9d0e7211 */ /* 0x040fe200078a10ff */
[----:B------:R-:W4:Y:S04]  /*1ebb0*/  LDL.LU R166, [R1+0x58] ;  /* 0x0000580001a67983 */ /* 0x000f280000300800 */
[----:B------:R-:W4:Y:S01]  /*1ebc0*/  LDL.LU R165, [R1+0x34] ;  /* 0x0000340001a57983 */ /* 0x000f220000300800 */
[----:B------:R-:W-:-:S02]  /*1ebd0*/  LEA.HI.X.SX32 R15, R157, R0, 0x2, P5 ;  /* 0x000000009d0f7211 */ /* 0x000fc400028f16ff */
[C---:B-1----:R-:W-:Y:S01]  /*1ebe0*/  LEA R20, P1, R153.reuse, R12, 0x2 ;  /* 0x0000000c99147211 */ /* 0x042fe200078210ff */
[----:B------:R2:W-:Y:S04]  /*1ebf0*/  STL.64 [R1+0xca8], R22 ;  /* 0x000ca81601007387 */ /* 0x0005e80000100a00 */
[----:B------:R-:W4:Y:S01]  /*1ec00*/  LDL.LU R164, [R1+0x2c] ;  /* 0x00002c0001a47983 */ /* 0x000f220000300800 */
[----:B------:R-:W-:-:S03]  /*1ec10*/  LEA.HI.X.SX32 R21, R153, R0, 0x2, P1 ;  /* 0x0000000099157211 */ /* 0x000fc600008f16ff */
[----:B------:R-:W4:Y:S01]  /*1ec20*/  LDL.LU R163, [R1+0x28] ;  /* 0x0000280001a37983 */ /* 0x000f220000300800 */
[----:B------:R-:W-:-:S03]  /*1ec30*/  LEA R18, P2, R143, R12, 0x2 ;  /* 0x0000000c8f127211 */ /* 0x000fc600078410ff */
[----:B------:R4:W-:Y:S04]  /*1ec40*/  STL.64 [R1+0xc90], R16 ;  /* 0x000c901001007387 */ /* 0x0009e80000100a00 */
[----:B------:R-:W4:Y:S01]  /*1ec50*/  LDL.LU R162, [R1+0x24] ;  /* 0x0000240001a27983 */ /* 0x000f220000300800 */
[----:B------:R-:W-:-:S03]  /*1ec60*/  LEA.HI.X.SX32 R19, R143, R0, 0x2, P2 ;  /* 0x000000008f137211 */ /* 0x000fc600010f16ff */
[----:B------:R-:W4:Y:S04]  /*1ec70*/  LDL.LU R161, [R1+0x20] ;  /* 0x0000200001a17983 */ /* 0x000f280000300800 */
[----:B------:R1:W-:Y:S04]  /*1ec80*/  STL.64 [R1+0xc68], R14 ;  /* 0x000c680e01007387 */ /* 0x0003e80000100a00 */
[----:B------:R-:W4:Y:S04]  /*1ec90*/  LDL.LU R160, [R1+0x1c] ;  /* 0x00001c0001a07983 */ /* 0x000f280000300800 */
[----:B------:R-:W4:Y:S04]  /*1eca0*/  LDL.LU R159, [R1+0x18] ;  /* 0x00001800019f7983 */ /* 0x000f280000300800 */
[----:B------:R1:W-:Y:S04]  /*1ecb0*/  STL.64 [R1+0xc50], R20 ;  /* 0x000c501401007387 */ /* 0x0003e80000100a00 */
[----:B------:R-:W4:Y:S01]  /*1ecc0*/  LDL.LU R158, [R1+0x14] ;  /* 0x00001400019e7983 */ /* 0x000f220000300800 */
[----:B---3--:R-:W-:-:S03]  /*1ecd0*/  LEA R24, P4, R135, R12, 0x2 ;  /* 0x0000000c87187211 */ /* 0x008fc600078810ff */
[----:B------:R-:W3:Y:S01]  /*1ece0*/  LDL.LU R157, [R1+0x10] ;  /* 0x00001000019d7983 */ /* 0x000ee20000300800 */
[----:B------:R-:W-:-:S03]  /*1ecf0*/  LEA.HI.X.SX32 R25, R135, R0, 0x2, P4 ;  /* 0x0000000087197211 */ /* 0x000fc600020f16ff */
[----:B------:R1:W-:Y:S04]  /*1ed00*/  STL.64 [R1+0xc48], R18 ;  /* 0x000c481201007387 */ /* 0x0003e80000100a00 */
[----:B------:R-:W3:Y:S04]  /*1ed10*/  LDL.LU R153, [R1+0xc] ;  /* 0x00000c0001997983 */ /* 0x000ee80000300800 */
[----:B------:R-:W3:Y:S01]  /*1ed20*/  LDL.LU R143, [R1+0x8] ;  /* 0x00000800018f7983 */ /* 0x000ee20000300800 */
[----:B--2---:R-:W-:-:S03]  /*1ed30*/  LEA R22, P3, R134, R12, 0x2 ;  /* 0x0000000c86167211 */ /* 0x004fc600078610ff */
[----:B------:R2:W-:Y:S01]  /*1ed40*/  STL.64 [R1+0xc28], R24 ;  /* 0x000c281801007387 */ /* 0x0005e20000100a00 */
[----:B------:R-:W-:-:S03]  /*1ed50*/  LEA.HI.X.SX32 R23, R134, R0, 0x2, P3 ;  /* 0x0000000086177211 */ /* 0x000fc600018f16ff */
[----:B------:R-:W3:Y:S04]  /*1ed60*/  LDL.LU R135, [R1+0x4] ;  /* 0x0000040001877983 */ /* 0x000ee80000300800 */
[----:B------:R-:W3:Y:S04]  /*1ed70*/  LDL.LU R134, [R1+0xd4] ;  /* 0x0000d40001867983 */ /* 0x000ee80000300800 */
[----:B------:R2:W-:Y:S01]  /*1ed80*/  STL.64 [R1+0xbf0], R22 ;  /* 0x000bf01601007387 */ /* 0x0005e20000100a00 */
[----:B----4-:R-:W-:-:S04]  /*1ed90*/  LEA R16, P6, R133, R12, 0x2 ;  /* 0x0000000c85107211 */ /* 0x010fc800078c10ff */
[----:B------:R-:W-:Y:S02]  /*1eda0*/  LEA.HI.X.SX32 R17, R133, R0, 0x2, P6 ;  /* 0x0000000085117211 */ /* 0x000fe400030f16ff */
[----:B------:R-:W4:Y:S01]  /*1edb0*/  LDL.LU R133, [R1] ;  /* 0x0000000001857983 */ /* 0x000f220000300800 */
[----:B-1----:R-:W-:-:S03]  /*1edc0*/  LEA R14, P5, R172, R12, 0x2 ;  /* 0x0000000cac0e7211 */ /* 0x002fc600078a10ff */
[----:B------:R1:W-:Y:S01]  /*1edd0*/  STL.64 [R1+0xbb8], R16 ;  /* 0x000bb81001007387 */ /* 0x0003e20000100a00 */
[----:B------:R-:W-:-:S05]  /*1ede0*/  LEA.HI.X.SX32 R15, R172, R0, 0x2, P5 ;  /* 0x00000000ac0f7211 */ /* 0x000fca00028f16ff */
[----:B------:R1:W-:Y:S01]  /*1edf0*/  STL.64 [R1+0x750], R14 ;  /* 0x0007500e01007387 */ /* 0x0003e20000100a00 */
[----:B------:R-:W-:-:S04]  /*1ee00*/  LEA R20, P1, R171, R12, 0x2 ;  /* 0x0000000cab147211 */ /* 0x000fc800078210ff */
[----:B------:R-:W-:Y:S02]  /*1ee10*/  LEA.HI.X.SX32 R21, R171, R0, 0x2, P1 ;  /* 0x00000000ab157211 */ /* 0x000fe400008f16ff */
[----:B------:R-:W-:-:S04]  /*1ee20*/  LEA R18, P2, R170, R12, 0x2 ;  /* 0x0000000caa127211 */ /* 0x000fc800078410ff */
[----:B------:R-:W-:Y:S01]  /*1ee30*/  LEA.HI.X.SX32 R19, R170, R0, 0x2, P2 ;  /* 0x00000000aa137211 */ /* 0x000fe200010f16ff */
[----:B------:R1:W-:Y:S01]  /*1ee40*/  STL.64 [R1+0x718], R20 ;  /* 0x0007181401007387 */ /* 0x0003e20000100a00 */
[----:B--2---:R-:W-:-:S04]  /*1ee50*/  LEA R24, P4, R169, R12, 0x2 ;  /* 0x0000000ca9187211 */ /* 0x004fc800078810ff */
[----:B------:R-:W-:Y:S02]  /*1ee60*/  LEA.HI.X.SX32 R25, R169, R0, 0x2, P4 ;  /* 0x00000000a9197211 */ /* 0x000fe400020f16ff */
[C---:B------:R-:W-:Y:S01]  /*1ee70*/  LEA R22, P3, R168.reuse, R12, 0x2 ;  /* 0x0000000ca8167211 */ /* 0x040fe200078610ff */
[----:B------:R2:W-:Y:S03]  /*1ee80*/  STL.64 [R1+0x708], R18 ;  /* 0x0007081201007387 */ /* 0x0005e60000100a00 */
[----:B------:R-:W-:Y:S02]  /*1ee90*/  LEA.HI.X.SX32 R23, R168, R0, 0x2, P3 ;  /* 0x00000000a8177211 */ /* 0x000fe400018f16ff */
[C---:B-1----:R-:W-:Y:S01]  /*1eea0*/  LEA R16, P6, R167.reuse, R12, 0x2 ;  /* 0x0000000ca7107211 */ /* 0x042fe200078c10ff */
[----:B------:R1:W-:Y:S03]  /*1eeb0*/  STL.64 [R1+0x6f8], R24 ;  /* 0x0006f81801007387 */ /* 0x0003e60000100a00 */
[----:B------:R-:W-:-:S02]  /*1eec0*/  LEA.HI.X.SX32 R17, R167, R0, 0x2, P6 ;  /* 0x00000000a7117211 */ /* 0x000fc400030f16ff */
[CC--:B------:R-:W-:Y:S01]  /*1eed0*/  LEA R14, P5, R166.reuse, R12.reuse, 0x2 ;  /* 0x0000000ca60e7211 */ /* 0x0c0fe200078a10ff */
[----:B------:R1:W-:Y:S01]  /*1eee0*/  STL.64 [R1+0x6c0], R22 ;  /* 0x0006c01601007387 */ /* 0x0003e20000100a00 */
[C---:B------:R-:W-:Y:S02]  /*1eef0*/  LEA R20, P1, R165.reuse, R12, 0x2 ;  /* 0x0000000ca5147211 */ /* 0x040fe400078210ff */
[-C--:B------:R-:W-:Y:S01]  /*1ef00*/  LEA.HI.X.SX32 R15, R166, R0.reuse, 0x2, P5 ;  /* 0x00000000a60f7211 */ /* 0x080fe200028f16ff */
[----:B------:R1:W-:Y:S01]  /*1ef10*/  STL.64 [R1+0x6b0], R16 ;  /* 0x0006b01001007387 */ /* 0x0003e20000100a00 */
[----:B------:R-:W-:Y:S02]  /*1ef20*/  LEA.HI.X.SX32 R21, R165, R0, 0x2, P1 ;  /* 0x00000000a5157211 */ /* 0x000fe400008f16ff */
[-C--:B--2---:R-:W-:Y:S01]  /*1ef30*/  LEA R18, P2, R164, R12.reuse, 0x2 ;  /* 0x0000000ca4127211 */ /* 0x084fe200078410ff */
[----:B------:R2:W-:Y:S01]  /*1ef40*/  STL.64 [R1+0x6a0], R14 ;  /* 0x0006a00e01007387 */ /* 0x0005e20000100a00 */
[----:B-1----:R-:W-:-:S02]  /*1ef50*/  LEA R24, P4, R163, R12, 0x2 ;  /* 0x0000000ca3187211 */ /* 0x002fc400078810ff */
[-C--:B------:R-:W-:Y:S02]  /*1ef60*/  LEA.HI.X.SX32 R19, R164, R0.reuse, 0x2, P2 ;  /* 0x00000000a4137211 */ /* 0x080fe400010f16ff */
[----:B------:R-:W-:Y:S02]  /*1ef70*/  LEA.HI.X.SX32 R25, R163, R0, 0x2, P4 ;  /* 0x00000000a3197211 */ /* 0x000fe400020f16ff */
[CC--:B------:R-:W-:Y:S02]  /*1ef80*/  LEA R22, P3, R162.reuse, R12.reuse, 0x2 ;  /* 0x0000000ca2167211 */ /* 0x0c0fe400078610ff */
[C---:B------:R-:W-:Y:S02]  /*1ef90*/  LEA R16, P6, R161.reuse, R12, 0x2 ;  /* 0x0000000ca1107211 */ /* 0x040fe400078c10ff */
[-C--:B------:R-:W-:Y:S01]  /*1efa0*/  LEA.HI.X.SX32 R23, R162, R0.reuse, 0x2, P3 ;  /* 0x00000000a2177211 */ /* 0x080fe200018f16ff */
[----:B------:R-:W-:Y:S01]  /*1efb0*/  IMAD R9, R126, 0x2, R6 ;  /* 0x000000027e097824 */ /* 0x000fe200078e0206 */
[----:B------:R-:W-:Y:S01]  /*1efc0*/  LEA.HI.X.SX32 R17, R161, R0, 0x2, P6 ;  /* 0x00000000a1117211 */ /* 0x000fe200030f16ff */
[----:B------:R1:W-:Y:S01]  /*1efd0*/  STL.64 [R1+0x668], R20 ;  /* 0x0006681401007387 */ /* 0x0003e20000100a00 */
[----:B--2---:R-:W-:-:S03]  /*1efe0*/  LEA R14, P5, R160, R12, 0x2 ;  /* 0x0000000ca00e7211 */ /* 0x004fc600078a10ff */
[----:B------:R2:W-:Y:S01]  /*1eff0*/  STL.64 [R1+0x658], R18 ;  /* 0x0006581201007387 */ /* 0x0005e20000100a00 */
[----:B------:R-:W-:-:S03]  /*1f000*/  LEA.HI.X.SX32 R15, R160, R0, 0x2, P5 ;  /* 0x00000000a00f7211 */ /* 0x000fc600028f16ff */
[----:B------:R3:W-:Y:S01]  /*1f010*/  STL.64 [R1+0x648], R24 ;  /* 0x0006481801007387 */ /* 0x0007e20000100a00 */
[----:B------:R-:W-:Y:S01]  /*1f020*/  IMAD R11, R126, 0x2, R9 ;  /* 0x000000027e0b7824 */ /* 0x000fe200078e0209 */
[-C--:B-1----:R-:W-:Y:S02]  /*1f030*/  LEA R20, P1, R159, R12.reuse, 0x2 ;  /* 0x0000000c9f147211 */ /* 0x082fe400078210ff */
[----:B------:R1:W-:Y:S01]  /*1f040*/  STL.64 [R1+0x640], R22 ;  /* 0x0006401601007387 */ /* 0x0003e20000100a00 */
[----:B--2---:R-:W-:-:S03]  /*1f050*/  LEA R18, P2, R158, R12, 0x2 ;  /* 0x0000000c9e127211 */ /* 0x004fc600078410ff */
[----:B------:R2:W-:Y:S01]  /*1f060*/  STL.64 [R1+0x638], R16 ;  /* 0x0006381001007387 */ /* 0x0005e20000100a00 */
[----:B------:R-:W-:Y:S02]  /*1f070*/  LEA.HI.X.SX32 R21, R159, R0, 0x2, P1 ;  /* 0x000000009f157211 */ /* 0x000fe400008f16ff */
[C---:B---3--:R-:W-:Y:S01]  /*1f080*/  LEA R24, P4, R157.reuse, R12, 0x2 ;  /* 0x0000000c9d187211 */ /* 0x048fe200078810ff */
[----:B------:R3:W-:Y:S01]  /*1f090*/  STL.64 [R1+0x630], R14 ;  /* 0x0006300e01007387 */ /* 0x0007e20000100a00 */
[-C--:B------:R-:W-:Y:S01]  /*1f0a0*/  LEA.HI.X.SX32 R19, R158, R0.reuse, 0x2, P2 ;  /* 0x000000009e137211 */ /* 0x080fe200010f16ff */
[----:B------:R-:W-:Y:S01]  /*1f0b0*/  IMAD R10, R126, 0x2, R11 ;  /* 0x000000027e0a7824 */ /* 0x000fe200078e020b */
[----:B------:R-:W-:Y:S02]  /*1f0c0*/  LEA.HI.X.SX32 R25, R157, R0, 0x2, P4 ;  /* 0x000000009d197211 */ /* 0x000fe400020f16ff */
[-C--:B-1----:R-:W-:Y:S02]  /*1f0d0*/  LEA R22, P3, R153, R12.reuse, 0x2 ;  /* 0x0000000c99167211 */ /* 0x082fe400078610ff */
[----:B--2---:R-:W-:-:S02]  /*1f0e0*/  LEA R16, P6, R143, R12, 0x2 ;  /* 0x0000000c8f107211 */ /* 0x004fc400078c10ff */
[-C--:B------:R-:W-:Y:S01]  /*1f0f0*/  LEA.HI.X.SX32 R23, R153, R0.reuse, 0x2, P3 ;  /* 0x0000000099177211 */ /* 0x080fe200018f16ff */
[----:B------:R1:W-:Y:S01]  /*1f100*/  STL.64 [R1+0x5f0], R20 ;  /* 0x0005f01401007387 */ /* 0x0003e20000100a00 */
[----:B------:R-:W-:Y:S02]  /*1f110*/  LEA.HI.X.SX32 R17, R143, R0, 0x2, P6 ;  /* 0x000000008f117211 */ /* 0x000fe400030f16ff */
[C---:B---3--:R-:W-:Y:S01]  /*1f120*/  LEA R14, P5, R135.reuse, R12, 0x2 ;  /* 0x0000000c870e7211 */ /* 0x048fe200078a10ff */
[----:B------:R-:W-:Y:S01]  /*1f130*/  STL.64 [R1+0x5e0], R18 ;  /* 0x0005e01201007387 */ /* 0x000fe20000100a00 */
[----:B------:R-:W-:Y:S02]  /*1f140*/  IMAD R5, R126, 0x2, R10 ;  /* 0x000000027e057824 */ /* 0x000fe400078e020a */
[----:B------:R-:W-:Y:S01]  /*1f150*/  LEA.HI.X.SX32 R15, R135, R0, 0x2, P5 ;  /* 0x00000000870f7211 */ /* 0x000fe200028f16ff */
[----:B------:R2:W-:Y:S01]  /*1f160*/  STL.64 [R1+0x598], R24 ;  /* 0x0005981801007387 */ /* 0x0005e20000100a00 */
[----:B-1----:R-:W-:-:S03]  /*1f170*/  LEA R20, P1, R134, R12, 0x2 ;  /* 0x0000000c86147211 */ /* 0x002fc600078210ff */
[----:B------:R1:W-:Y:S01]  /*1f180*/  STL.64 [R1+0x560], R22 ;  /* 0x0005601601007387 */ /* 0x0003e20000100a00 */
[----:B------:R-:W-:-:S03]  /*1f190*/  LEA.HI.X.SX32 R21, R134, R0, 0x2, P1 ;  /* 0x0000000086157211 */ /* 0x000fc600008f16ff */
[----:B------:R3:W-:Y:S01]  /*1f1a0*/  STL.64 [R1+0x550], R16 ;  /* 0x0005501001007387 */ /* 0x0007e20000100a00 */
[----:B------:R-:W-:Y:S02]  /*1f1b0*/  LEA R4, R126, R5, 0x1 ;  /* 0x000000057e047211 */ /* 0x000fe400078e08ff */
[-C--:B--2---:R-:W-:Y:S01]  /*1f1c0*/  LEA R24, P4, R252, R12.reuse, 0x2 ;  /* 0x0000000cfc187211 */ /* 0x084fe200078810ff */
[----:B------:R2:W-:Y:S01]  /*1f1d0*/  STL.64 [R1+0x540], R14 ;  /* 0x0005400e01007387 */ /* 0x0005e20000100a00 */
[-C--:B-1----:R-:W-:Y:S02]  /*1f1e0*/  LEA R22, P3, R6, R12.reuse, 0x2 ;  /* 0x0000000c06167211 */ /* 0x082fe400078610ff */
[----:B---3--:R-:W-:Y:S02]  /*1f1f0*/  LEA R16, P6, R9, R12, 0x2 ;  /* 0x0000000c09107211 */ /* 0x008fe400078c10ff */
[----:B------:R-:W-:Y:S02]  /*1f200*/  LEA.HI.X.SX32 R25, R252, R0, 0x2, P4 ;  /* 0x00000000fc197211 */ /* 0x000fe400020f16ff */
[----:B--2---:R-:W-:-:S02]  /*1f210*/  LEA R14, P5, R11, R12, 0x2 ;  /* 0x0000000c0b0e7211 */ /* 0x004fc400078a10ff */
[-C--:B------:R-:W-:Y:S01]  /*1f220*/  LEA.HI.X.SX32 R17, R9, R0.reuse, 0x2, P6 ;  /* 0x0000000009117211 */ /* 0x080fe200030f16ff */
[----:B------:R1:W-:Y:S01]  /*1f230*/  STL.64 [R1+0x508], R20 ;  /* 0x0005081401007387 */ /* 0x0003e20000100a00 */
[-C--:B------:R-:W-:Y:S01]  /*1f240*/  LEA.HI.X.SX32 R23, R6, R0.reuse, 0x2, P3 ;  /* 0x0000000006177211 */ /* 0x080fe200018f16ff */
[----:B------:R-:W-:Y:S01]  /*1f250*/  IMAD R126, R126, 0x2, R4 ;  /* 0x000000027e7e7824 */ /* 0x000fe200078e0204 */
[----:B------:R-:W-:Y:S02]  /*1f260*/  LEA.HI.X.SX32 R15, R11, R0, 0x2, P5 ;  /* 0x000000000b0f7211 */ /* 0x000fe400028f16ff */
[----:B-1----:R-:W-:-:S04]  /*1f270*/  LEA R20, P1, R10, R12, 0x2 ;  /* 0x0000000c0a147211 */ /* 0x002fc800078210ff */
[----:B------:R-:W-:Y:S02]  /*1f280*/  LEA.HI.X.SX32 R21, R10, R0, 0x2, P1 ;  /* 0x000000000a157211 */ /* 0x000fe400008f16ff */
[----:B----4-:R-:W-:-:S04]  /*1f290*/  LEA R18, P2, R133, R12, 0x2 ;  /* 0x0000000c85127211 */ /* 0x010fc800078410ff */
[----:B------:R-:W-:-:S05]  /*1f2a0*/  LEA.HI.X.SX32 R19, R133, R0, 0x2, P2 ;  /* 0x0000000085137211 */ /* 0x000fca00010f16ff */
[----:B------:R1:W-:Y:S04]  /*1f2b0*/  STL.64 [R1+0x4f8], R18 ;  /* 0x0004f81201007387 */ /* 0x0003e80000100a00 */
[----:B------:R-:W-:Y:S04]  /*1f2c0*/  STL.64 [R1+0x4f0], R24 ;  /* 0x0004f01801007387 */ /* 0x000fe80000100a00 */
[----:B------:R2:W-:Y:S01]  /*1f2d0*/  STL.64 [R1+0x4d8], R16 ;  /* 0x0004d81001007387 */ /* 0x0005e20000100a00 */
[----:B-1----:R-:W-:-:S03]  /*1f2e0*/  LEA R18, P2, R5, R12, 0x2 ;  /* 0x0000000c05127211 */ /* 0x002fc600078410ff */
[----:B------:R-:W-:Y:S04]  /*1f2f0*/  STL.64 [R1+0x4e8], R22 ;  /* 0x0004e81601007387 */ /* 0x000fe80000100a00 */
[----:B------:R1:W-:Y:S01]  /*1f300*/  STL.64 [R1+0x4d0], R14 ;  /* 0x0004d00e01007387 */ /* 0x0003e20000100a00 */
[C---:B--2---:R-:W-:Y:S02]  /*1f310*/  LEA R16, P3, R4.reuse, R12, 0x2 ;  /* 0x0000000c04107211 */ /* 0x044fe400078610ff */
[-C--:B------:R-:W-:Y:S02]  /*1f320*/  LEA.HI.X.SX32 R19, R5, R0.reuse, 0x2, P2 ;  /* 0x0000000005137211 */ /* 0x080fe400010f16ff */
[----:B------:R-:W-:Y:S02]  /*1f330*/  LEA.HI.X.SX32 R17, R4, R0, 0x2, P3 ;  /* 0x0000000004117211 */ /* 0x000fe400018f16ff */
[C---:B-1----:R-:W-:Y:S01]  /*1f340*/  LEA R14, P4, R126.reuse, R12, 0x2 ;  /* 0x0000000c7e0e7211 */ /* 0x042fe200078810ff */
[----:B------:R1:W-:Y:S03]  /*1f350*/  STL.64 [R1+0x4c8], R20 ;  /* 0x0004c81401007387 */ /* 0x0003e60000100a00 */
[----:B------:R-:W-:Y:S01]  /*1f360*/  LEA.HI.X.SX32 R15, R126, R0, 0x2, P4 ;  /* 0x000000007e0f7211 */ /* 0x000fe200020f16ff */
[----:B------:R2:W-:Y:S04]  /*1f370*/  STL.64 [R1], R18 ;  /* 0x0000001201007387 */ /* 0x0005e80000100a00 */
[----:B------:R3:W-:Y:S04]  /*1f380*/  STL.64 [R1+0x4c0], R16 ;  /* 0x0004c01001007387 */ /* 0x0007e80000100a00 */
[----:B------:R-:W4:Y:S04]  /*1f390*/  LDL.LU R135, [R1+0x674] ;  /* 0x0006740001877983 */ /* 0x000f280000300800 */
[----:B------:R3:W-:Y:S04]  /*1f3a0*/  STL.64 [R1+0x4b8], R14 ;  /* 0x0004b80e01007387 */ /* 0x0007e80000100a00 */
        /* <DEDUP_REMOVED lines=24> */
[----:B------:R-:W-:Y:S01]  /*1f530*/  LEA R3, P0, R127, UR6, 0x2 ;  /* 0x000000067f037c11 */ /* 0x000fe2000f8010ff */
[----:B------:R-:W-:-:S02]  /*1f540*/  ULDC UR6, c[0x0][0x240] ;  /* 0x0000900000067ab9 */ /* 0x000fc40000000800 */
[----:B------:R-:W4:Y:S04]  /*1f550*/  LDL.LU R183, [R1+0x5d0] ;  /* 0x0005d00001b77983 */ /* 0x000f280000300800 */
[----:B------:R-:W4:Y:S04]  /*1f560*/  LDL.LU R182, [R1+0x5cc] ;  /* 0x0005cc0001b67983 */ /* 0x000f280000300800 */
[----:B------:R-:W4:Y:S04]  /*1f570*/  LDL.LU R181, [R1+0x5c8] ;  /* 0x0005c80001b57983 */ /* 0x000f280000300800 */
[----:B------:R-:W4:Y:S01]  /*1f580*/  LDL.LU R180, [R1+0x5c4] ;  /* 0x0005c40001b47983 */ /* 0x000f220000300800 */
[----:B------:R-:W-:Y:S01]  /*1f590*/  LEA.HI.X.SX32 R0, R127, UR7, 0x2, P0 ;  /* 0x000000077f007c11 */ /* 0x000fe200080f16ff */
[----:B------:R-:W-:-:S02]  /*1f5a0*/  ULDC UR7, c[0x0][0x240] ;  /* 0x0000900000077ab9 */ /* 0x000fc40000000800 */
[----:B------:R-:W4:Y:S04]  /*1f5b0*/  LDL.LU R179, [R1+0x5c0] ;  /* 0x0005c00001b37983 */ /* 0x000f280000300800 */
[----:B------:R-:W4:Y:S04]  /*1f5c0*/  LDL.LU R178, [R1+0x5bc] ;  /* 0x0005bc0001b27983 */ /* 0x000f280000300800 */
[----:B------:R-:W4:Y:S04]  /*1f5d0*/  LDL.LU R177, [R1+0x5b8] ;  /* 0x0005b80001b17983 */ /* 0x000f280000300800 */
[----:B------:R-:W4:Y:S04]  /*1f5e0*/  LDL.LU R176, [R1+0x5b4] ;  /* 0x0005b40001b07983 */ /* 0x000f280000300800 */
[----:B------:R-:W4:Y:S01]  /*1f5f0*/  LDL.LU R175, [R1+0x5b0] ;  /* 0x0005b00001af7983 */ /* 0x000f220000300800 */
[----:B--2---:R-:W-:-:S03]  /*1f600*/  IMAD R127, R174, UR38, RZ ;  /* 0x00000026ae7f7c24 */ /* 0x004fc6000f8e02ff */
[----:B------:R-:W2:Y:S01]  /*1f610*/  LDL.LU R174, [R1+0x5ac] ;  /* 0x0005ac0001ae7983 */ /* 0x000ea20000300800 */
[----:B---3--:R-:W-:-:S03]  /*1f620*/  IMAD R126, R173, UR38, RZ ;  /* 0x00000026ad7e7c24 */ /* 0x008fc6000f8e02ff */
[----:B------:R-:W3:Y:S01]  /*1f630*/  LDL.LU R173, [R1+0x5a8] ;  /* 0x0005a80001ad7983 */ /* 0x000ee20000300800 */
[----:B----4-:R-:W-:-:S03]  /*1f640*/  IMAD R57, R172, UR38, RZ ;  /* 0x00000026ac397c24 */ /* 0x010fc6000f8e02ff */
[----:B------:R-:W4:Y:S01]  /*1f650*/  LDL.LU R172, [R1+0x5a4] ;  /* 0x0005a40001ac7983 */ /* 0x000f220000300800 */
[----:B------:R-:W-:-:S03]  /*1f660*/  IMAD R55, R171, UR38, RZ ;  /* 0x00000026ab377c24 */ /* 0x000fc6000f8e02ff */
[----:B------:R-:W4:Y:S01]  /*1f670*/  LDL.LU R171, [R1+0x5a0] ;  /* 0x0005a00001ab7983 */ /* 0x000f220000300800 */
[----:B------:R-:W-:-:S03]  /*1f680*/  IMAD R54, R170, UR38, RZ ;  /* 0x00000026aa367c24 */ /* 0x000fc6000f8e02ff */
[----:B------:R-:W4:Y:S01]  /*1f690*/  LDL.LU R170, [R1+0x594] ;  /* 0x0005940001aa7983 */ /* 0x000f220000300800 */
[----:B------:R-:W-:-:S03]  /*1f6a0*/  IMAD R53, R169, UR38, RZ ;  /* 0x00000026a9357c24 */ /* 0x000fc6000f8e02ff */
[----:B------:R-:W4:Y:S01]  /*1f6b0*/  LDL.LU R169, [R1+0x590] ;  /* 0x0005900001a97983 */ /* 0x000f220000300800 */
[----:B------:R-:W-:-:S03]  /*1f6c0*/  IMAD R52, R168, UR38, RZ ;  /* 0x00000026a8347c24 */ /* 0x000fc6000f8e02ff */
[----:B------:R-:W1:Y:S01]  /*1f6d0*/  LDL.LU R168, [R1+0x58c] ;  /* 0x00058c0001a87983 */ /* 0x000e620000300800 */
[----:B------:R-:W-:-:S03]  /*1f6e0*/  IMAD R51, R167, UR38, RZ ;  /* 0x00000026a7337c24 */ /* 0x000fc6000f8e02ff */
        /* <DEDUP_REMOVED lines=27> */
[----:B------:R-:W-:Y:S01]  /*1f8a0*/  ISETP.GT.AND P0, PT, R13, 0x7f, PT ;  /* 0x0000007f0d00780c */ /* 0x000fe20003f04270 */
[----:B------:R-:W-:Y:S02]  /*1f8b0*/  IMAD R37, R184, UR38, RZ ;  /* 0x00000026b8257c24 */ /* 0x000fe4000f8e02ff */
[----:B------:R-:W-:Y:S02]  /*1f8c0*/  IMAD R36, R183, UR38, RZ ;  /* 0x00000026b7247c24 */ /* 0x000fe4000f8e02ff */
[----:B------:R-:W-:Y:S02]  /*1f8d0*/  IMAD R35, R182, UR38, RZ ;  /* 0x00000026b6237c24 */ /* 0x000fe4000f8e02ff */
[----:B------:R-:W-:Y:S02]  /*1f8e0*/  IMAD R34, R181, UR38, RZ ;  /* 0x00000026b5227c24 */ /* 0x000fe4000f8e02ff */
[----:B------:R-:W-:-:S02]  /*1f8f0*/  IMAD R33, R180, UR38, RZ ;  /* 0x00000026b4217c24 */ /* 0x000fc4000f8e02ff */
[----:B------:R-:W-:Y:S02]  /*1f900*/  IMAD R32, R179, UR38, RZ ;  /* 0x00000026b3207c24 */ /* 0x000fe4000f8e02ff */
[----:B------:R-:W-:Y:S02]  /*1f910*/  IMAD R31, R178, UR38, RZ ;  /* 0x00000026b21f7c24 */ /* 0x000fe4000f8e02ff */
[----:B------:R-:W-:Y:S02]  /*1f920*/  IMAD R30, R177, UR38, RZ ;  /* 0x00000026b11e7c24 */ /* 0x000fe4000f8e02ff */
[----:B------:R-:W-:Y:S02]  /*1f930*/  IMAD R29, R176, UR38, RZ ;  /* 0x00000026b01d7c24 */ /* 0x000fe4000f8e02ff */
[----:B------:R-:W-:Y:S02]  /*1f940*/  IMAD R28, R175, UR38, RZ ;  /* 0x00000026af1c7c24 */ /* 0x000fe4000f8e02ff */
[----:B--2---:R-:W-:-:S02]  /*1f950*/  IMAD R27, R174, UR38, RZ ;  /* 0x00000026ae1b7c24 */ /* 0x004fc4000f8e02ff */
[----:B---3--:R-:W-:Y:S02]  /*1f960*/  IMAD R26, R173, UR38, RZ ;  /* 0x00000026ad1a7c24 */ /* 0x008fe4000f8e02ff */
[----:B----4-:R-:W-:Y:S02]  /*1f970*/  IMAD R25, R172, UR38, RZ ;  /* 0x00000026ac197c24 */ /* 0x010fe4000f8e02ff */
[----:B------:R-:W-:Y:S02]  /*1f980*/  IMAD R24, R171, UR38, RZ ;  /* 0x00000026ab187c24 */ /* 0x000fe4000f8e02ff */
[----:B------:R-:W-:Y:S02]  /*1f990*/  IMAD R23, R170, UR38, RZ ;  /* 0x00000026aa177c24 */ /* 0x000fe4000f8e02ff */
[----:B------:R-:W-:Y:S02]  /*1f9a0*/  IMAD R22, R169, UR38, RZ ;  /* 0x00000026a9167c24 */ /* 0x000fe4000f8e02ff */
[----:B-1----:R-:W-:-:S02]  /*1f9b0*/  IMAD R21, R168, UR38, RZ ;  /* 0x00000026a8157c24 */ /* 0x002fc4000f8e02ff */
[----:B------:R-:W-:Y:S02]  /*1f9c0*/  IMAD R20, R167, UR38, RZ ;  /* 0x00000026a7147c24 */ /* 0x000fe4000f8e02ff */
        /* <DEDUP_REMOVED lines=10> */
[----:B------:R-:W-:-:S02]  /*1fa70*/  IMAD R9, R153, UR38, RZ ;  /* 0x0000002699097c24 */ /* 0x000fc4000f8e02ff */
[----:B------:R-:W-:Y:S02]  /*1fa80*/  IMAD R5, R143, UR38, RZ ;  /* 0x000000268f057c24 */ /* 0x000fe4000f8e02ff */
        /* <DEDUP_REMOVED lines=26> */
[----:B------:R-:W-:-:S03]  /*1fc30*/  IMAD R4, R185, UR38, RZ ;  /* 0x00000026b9047c24 */ /* 0x000fc6000f8e02ff */
        /* <DEDUP_REMOVED lines=34> */
[----:B------:R-:W2:Y:S01]  /*1fe60*/  LDL.LU R203, [R1+0x3d0] ;  /* 0x0003d00001cb7983 */ /* 0x000ea20000300800 */
[----:B---3--:R-:W-:-:S02]  /*1fe70*/  IMAD R214, R214, UR38, RZ ;  /* 0x00000026d6d67c24 */ /* 0x008fc4000f8e02ff */
[----:B----4-:R-:W-:-:S03]  /*1fe80*/  IMAD R213, R213, UR38, RZ ;  /* 0x00000026d5d57c24 */ /* 0x010fc6000f8e02ff */
[----:B------:R-:W-:Y:S01]  /*1fe90*/  STL [R1+0x8], R214 ;  /* 0x000008d601007387 */ /* 0x000fe20000100800 */
[----:B--2---:R-:W-:-:S03]  /*1fea0*/  IMAD R6, R212, UR38, RZ ;  /* 0x00000026d4067c24 */ /* 0x004fc6000f8e02ff */
[----:B------:R-:W-:Y:S01]  /*1feb0*/  STL [R1+0xc], R213 ;  /* 0x00000cd501007387 */ /* 0x000fe20000100800 */
[----:B------:R-:W-:-:S03]  /*1fec0*/  IMAD R211, R211, UR38, RZ ;  /* 0x00000026d3d37c24 */ /* 0x000fc6000f8e02ff */
[----:B------:R1:W-:Y:S01]  /*1fed0*/  STL [R1+0x10], R6 ;  /* 0x0000100601007387 */ /* 0x0003e20000100800 */
[----:B------:R-:W-:-:S03]  /*1fee0*/  IMAD R210, R210, UR38, RZ ;  /* 0x00000026d2d27c24 */ /* 0x000fc6000f8e02ff */
[----:B------:R-:W-:Y:S01]  /*1fef0*/  STL [R1+0x14], R211 ;  /* 0x000014d301007387 */ /* 0x000fe20000100800 */
[----:B-1----:R-:W-:-:S03]  /*1ff00*/  IMAD R6, R209, UR38, RZ ;  /* 0x00000026d1067c24 */ /* 0x002fc6000f8e02ff */
[----:B------:R-:W-:Y:S01]  /*1ff10*/  STL [R1+0x18], R210 ;  /* 0x000018d201007387 */ /* 0x000fe20000100800 */
[----:B------:R-:W-:Y:S02]  /*1ff20*/  IMAD R208, R208, UR38, RZ ;  /* 0x00000026d0d07c24 */ /* 0x000fe4000f8e02ff */
[----:B------:R-:W-:Y:S01]  /*1ff30*/  IMAD R207, R207, UR38, RZ ;  /* 0x00000026cfcf7c24 */ /* 0x000fe2000f8e02ff */
[----:B------:R1:W-:Y:S04]  /*1ff40*/  STL [R1+0x1c], R6 ;  /* 0x00001c0601007387 */ /* 0x0003e80000100800 */
[----:B------:R-:W-:Y:S01]  /*1ff50*/  STL [R1+0x20], R208 ;  /* 0x000020d001007387 */ /* 0x000fe20000100800 */
[----:B------:R-:W-:Y:S02]  /*1ff60*/  IMAD R205, R205, UR38, RZ ;  /* 0x00000026cdcd7c24 */ /* 0x000fe4000f8e02ff */
[----:B-1----:R-:W-:Y:S01]  /*1ff70*/  IMAD R6, R206, UR38, RZ ;  /* 0x00000026ce067c24 */ /* 0x002fe2000f8e02ff */
[----:B------:R-:W-:Y:S01]  /*1ff80*/  STL [R1+0x24], R207 ;  /* 0x000024cf01007387 */ /* 0x000fe20000100800 */
[----:B------:R-:W-:-:S03]  /*1ff90*/  IMAD R204, R204, UR38, RZ ;  /* 0x00000026cccc7c24 */ /* 0x000fc6000f8e02ff */
[----:B------:R1:W-:Y:S04]  /*1ffa0*/  STL [R1+0x28], R6 ;  /* 0x0000280601007387 */ /* 0x0003e80000100800 */
[----:B------:R2:W-:Y:S04]  /*1ffb0*/  STL [R1+0x2c], R205 ;  /* 0x00002ccd01007387 */ /* 0x0005e80000100800 */
[----:B------:R-:W3:Y:S01]  /*1ffc0*/  LDL.LU R233, [R1+0x3c8] ;  /* 0x0003c80001e97983 */ /* 0x000ee20000300800 */
[----:B-1----:R-:W-:-:S03]  /*1ffd0*/  IMAD R6, R203, UR38, RZ ;  /* 0x00000026cb067c24 */ /* 0x002fc6000f8e02ff */
        /* <DEDUP_REMOVED lines=31> */
[----:B-1----:R-:W2:Y:S04]  /*201d0*/  LDL.LU R204, [R1+0x158] ;  /* 0x0001580001cc7983 */ /* 0x002ea80000300800 */
[----:B------:R-:W2:Y:S01]  /*201e0*/  LDL.LU R203, [R1+0x154] ;  /* 0x0001540001cb7983 */ /* 0x000ea20000300800 */
[----:B---3--:R-:W-:-:S02]  /*201f0*/  IMAD R233, R233, UR38, RZ ;  /* 0x00000026e9e97c24 */ /* 0x008fc4000f8e02ff */
[----:B----4-:R-:W-:-:S03]  /*20200*/  IMAD R6, R232, UR38, RZ ;  /* 0x00000026e8067c24 */ /* 0x010fc6000f8e02ff */
[----:B------:R-:W-:Y:S04]  /*20210*/  STL [R1+0x5c], R233 ;  /* 0x00005ce901007387 */ /* 0x000fe80000100800 */
[----:B------:R1:W-:Y:S01]  /*20220*/  STL [R1+0x60], R6 ;  /* 0x0000600601007387 */ /* 0x0003e20000100800 */
[----:B------:R-:W-:Y:S02]  /*20230*/  IMAD R231, R231, UR38, RZ ;  /* 0x00000026e7e77c24 */ /* 0x000fe4000f8e02ff */
[----:B------:R-:W-:-:S03]  /*20240*/  IMAD R230, R230, UR38, RZ ;  /* 0x00000026e6e67c24 */ /* 0x000fc6000f8e02ff */
[----:B------:R-:W-:Y:S01]  /*20250*/  STL [R1+0x64], R231 ;  /* 0x000064e701007387 */ /* 0x000fe20000100800 */
[----:B-1----:R-:W-:-:S03]  /*20260*/  IMAD R6, R229, UR38, RZ ;  /* 0x00000026e5067c24 */ /* 0x002fc6000f8e02ff */
        /* <DEDUP_REMOVED lines=21> */
[----:B------:R1:W-:Y:S01]  /*203c0*/  STL [R1+0x4e0], R6 ;  /* 0x0004e00601007387 */ /* 0x0003e20000100800 */
[----:B------:R-:W-:-:S03]  /*203d0*/  IMAD R216, R216, UR38, RZ ;  /* 0x00000026d8d87c24 */ /* 0x000fc6000f8e02ff */
[----:B------:R-:W-:Y:S01]  /*203e0*/  STL [R1+0x4e4], R219 ;  /* 0x0004e4db01007387 */ /* 0x000fe20000100800 */
[----:B------:R-:W-:Y:S02]  /*203f0*/  IMAD R215, R215, UR38, RZ ;  /* 0x00000026d7d77c24 */ /* 0x000fe4000f8e02ff */
[----:B-1----:R-:W-:Y:S01]  /*20400*/  IMAD R6, R217, UR38, RZ ;  /* 0x00000026d9067c24 */ /* 0x002fe2000f8e02ff */
[----:B------:R-:W-:Y:S04]  /*20410*/  STL [R1+0x500], R218 ;  /* 0x000500da01007387 */ /* 0x000fe80000100800 */
        /* <DEDUP_REMOVED lines=12> */
[----:B------:R1:W-:Y:S04]  /*204e0*/  STL [R1+0x524], R6 ;  /* 0x0005240601007387 */ /* 0x0003e80000100800 */
[----:B------:R-:W-:Y:S01]  /*204f0*/  STL [R1+0x528], R210 ;  /* 0x000528d201007387 */ /* 0x000fe20000100800 */
[----:B-1----:R-:W-:-:S03]  /*20500*/  IMAD R6, R208, UR38, RZ ;  /* 0x00000026d0067c24 */ /* 0x002fc6000f8e02ff */
[----:B------:R1:W-:Y:S01]  /*20510*/  STL [R1+0x52c], R209 ;  /* 0x00052cd101007387 */ /* 0x0003e20000100800 */
[----:B------:R-:W-:-:S03]  /*20520*/  IMAD R217, R207, UR38, RZ ;  /* 0x00000026cfd97c24 */ /* 0x000fc6000f8e02ff */
[----:B------:R3:W-:Y:S04]  /*20530*/  STL [R1+0x530], R6 ;  /* 0x0005300601007387 */ /* 0x0007e80000100800 */
[----:B-1----:R-:W4:Y:S04]  /*20540*/  LDL.LU R209, [R1+0x144] ;  /* 0x0001440001d17983 */ /* 0x002f280000300800 */
[----:B---3--:R-:W3:Y:S04]  /*20550*/  LDL.LU R6, [R1+0x140] ;  /* 0x0001400001067983 */ /* 0x008ee80000300800 */
[----:B------:R-:W4:Y:S04]  /*20560*/  LDL.LU R208, [R1+0x13c] ;  /* 0x00013c0001d07983 */ /* 0x000f280000300800 */
[----:B------:R-:W3:Y:S04]  /*20570*/  LDL.LU R207, [R1+0x138] ;  /* 0x0001380001cf7983 */ /* 0x000ee80000300800 */
[----:B------:R-:W4:Y:S04]  /*20580*/  LDL.LU R214, [R1+0x134] ;  /* 0x0001340001d67983 */ /* 0x000f280000300800 */
        /* <DEDUP_REMOVED lines=21> */
[----:B------:R-:W4:Y:S01]  /*206e0*/  LDL.LU R216, [R1+0x48] ;  /* 0x0000480001d87983 */ /* 0x000f220000300800 */
[----:B--2---:R-:W-:-:S03]  /*206f0*/  IMAD R211, R205, UR38, RZ ;  /* 0x00000026cdd37c24 */ /* 0x004fc6000f8e02ff */
[----:B------:R-:W2:Y:S01]  /*20700*/  LDL.LU R215, [R1+0x44] ;  /* 0x0000440001d77983 */ /* 0x000ea20000300800 */
[----:B------:R-:W-:-:S03]  /*20710*/  IMAD R212, R204, UR38, RZ ;  /* 0x00000026ccd47c24 */ /* 0x000fc6000f8e02ff */
[----:B------:R-:W2:Y:S01]  /*20720*/  LDL.LU R206, [R1+0x40] ;  /* 0x0000400001ce7983 */ /* 0x000ea20000300800 */
[----:B------:R-:W-:-:S03]  /*20730*/  IMAD R210, R203, UR38, RZ ;  /* 0x00000026cbd27c24 */ /* 0x000fc6000f8e02ff */
[----:B------:R-:W2:Y:S04]  /*20740*/  LDL.LU R205, [R1+0x3c] ;  /* 0x00003c0001cd7983 */ /* 0x000ea80000300800 */
[----:B------:R-:W2:Y:S04]  /*20750*/  LDL.LU R204, [R1+0x38] ;  /* 0x0000380001cc7983 */ /* 0x000ea80000300800 */
[----:B------:R-:W2:Y:S01]  /*20760*/  LDL.LU R203, [R1+0x30] ;  /* 0x0000300001cb7983 */ /* 0x000ea20000300800 */
[----:B---3--:R-:W-:Y:S02]  /*20770*/  IMAD R237, R237, UR38, RZ ;  /* 0x00000026eded7c24 */ /* 0x008fe4000f8e02ff */
[----:B----4-:R-:W-:-:S03]  /*20780*/  IMAD R236, R236, UR38, RZ ;  /* 0x00000026ecec7c24 */ /* 0x010fc6000f8e02ff */
[----:B------:R1:W-:Y:S01]  /*20790*/  STL [R1+0x580], R237 ;  /* 0x000580ed01007387 */ /* 0x0003e20000100800 */
[----:B------:R-:W-:Y:S02]  /*207a0*/  IMAD R235, R235, UR38, RZ ;  /* 0x00000026ebeb7c24 */ /* 0x000fe4000f8e02ff */
[----:B------:R-:W-:Y:S01]  /*207b0*/  IMAD R234, R234, UR38, RZ ;  /* 0x00000026eaea7c24 */ /* 0x000fe2000f8e02ff */
[----:B-1----:R-:W3:Y:S01]  /*207c0*/  LDL.LU R237, [R1+0x1be0] ;  /* 0x001be00001ed7983 */ /* 0x002ee20000300800 */
[----:B------:R-:W-:-:S03]  /*207d0*/  IMAD R233, R233, UR38, RZ ;  /* 0x00000026e9e97c24 */ /* 0x000fc6000f8e02ff */
[----:B------:R1:W-:Y:S01]  /*207e0*/  STL [R1+0x584], R236 ;  /* 0x000584ec01007387 */ /* 0x0003e20000100800 */
[----:B------:R-:W-:Y:S02]  /*207f0*/  IMAD R232, R232, UR38, RZ ;  /* 0x00000026e8e87c24 */ /* 0x000fe4000f8e02ff */
[----:B------:R-:W-:Y:S01]  /*20800*/  IMAD R231, R231, UR38, RZ ;  /* 0x00000026e7e77c24 */ /* 0x000fe2000f8e02ff */
[----:B-1----:R-:W4:Y:S04]  /*20810*/  LDL.LU R236, [R1+0x1bdc] ;  /* 0x001bdc0001ec7983 */ /* 0x002f280000300800 */
[----:B------:R1:W-:Y:S01]  /*20820*/  STL [R1+0x588], R235 ;  /* 0x000588eb01007387 */ /* 0x0003e20000100800 */
[----:B------:R-:W-:Y:S02]  /*20830*/  IMAD R230, R230, UR38, RZ ;  /* 0x00000026e6e67c24 */ /* 0x000fe4000f8e02ff */
[----:B------:R-:W-:Y:S01]  /*20840*/  IMAD R229, R229, UR38, RZ ;  /* 0x00000026e5e57c24 */ /* 0x000fe2000f8e02ff */
[----:B-1----:R-:W3:Y:S04]  /*20850*/  LDL.LU R235, [R1+0x1bd8] ;  /* 0x001bd80001eb7983 */ /* 0x002ee80000300800 */
[----:B------:R1:W-:Y:S01]  /*20860*/  STL [R1+0x58c], R234 ;  /* 0x00058cea01007387 */ /* 0x0003e20000100800 */
[----:B------:R-:W-:-:S03]  /*20870*/  IMAD R228, R228, UR38, RZ ;  /* 0x00000026e4e47c24 */ /* 0x000fc6000f8e02ff */
[----:B-1----:R-:W4:Y:S04]  /*20880*/  LDL.LU R234, [R1+0x1bd4] ;  /* 0x001bd40001ea7983 */ /* 0x002f280000300800 */
[----:B------:R1:W-:Y:S01]  /*20890*/  STL [R1+0x590], R233 ;  /* 0x000590e901007387 */ /* 0x0003e20000100800 */
[----:B------:R-:W-:-:S03]  /*208a0*/  IMAD R227, R227, UR38, RZ ;  /* 0x00000026e3e37c24 */ /* 0x000fc6000f8e02ff */
        /* <DEDUP_REMOVED lines=32> */
[----:B--2---:R-:W-:-:S03]  /*20ab0*/  IMAD R215, R215, UR38, RZ ;  /* 0x00000026d7d77c24 */ /* 0x004fc6000f8e02ff */
[----:B-1----:R-:W2:Y:S04]  /*20ac0*/  LDL.LU R222, [R1+0x1ba4] ;  /* 0x001ba40001de7983 */ /* 0x002ea80000300800 */
        /* <DEDUP_REMOVED lines=8> */
[----:B-1----:R-:W2:Y:S04]  /*20b50*/  LDL.LU R219, [R1+0x1b98] ;  /* 0x001b980001db7983 */ /* 0x002ea80000300800 */
[----:B------:R1:W-:Y:S01]  /*20b60*/  STL [R1+0x5d4], R218 ;  /* 0x0005d4da01007387 */ /* 0x0003e20000100800 */
[----:B------:R-:W-:-:S03]  /*20b70*/  IMAD R203, R203, UR38, RZ ;  /* 0x00000026cbcb7c24 */ /* 0x000fc6000f8e02ff */
[----:B-1----:R-:W4:Y:S04]  /*20b80*/  LDL.LU R218, [R1+0x1b94] ;  /* 0x001b940001da7983 */ /* 0x002f280000300800 */
[----:B------:R1:W-:Y:S04]  /*20b90*/  STL [R1+0x5d8], R216 ;  /* 0x0005d8d801007387 */ /* 0x0003e80000100800 */
[----:B-1----:R-:W3:Y:S04]  /*20ba0*/  LDL.LU R216, [R1+0x1b90] ;  /* 0x001b900001d87983 */ /* 0x002ee80000300800 */
[----:B------:R1:W-:Y:S04]  /*20bb0*/  STL [R1+0x5dc], R215 ;  /* 0x0005dcd701007387 */ /* 0x0003e80000100800 */
[----:B-1----:R-:W2:Y:S04]  /*20bc0*/  LDL.LU R215, [R1+0x1b8c] ;  /* 0x001b8c0001d77983 */ /* 0x002ea80000300800 */
[----:B------:R1:W-:Y:S04]  /*20bd0*/  STL [R1+0x5e8], R206 ;  /* 0x0005e8ce01007387 */ /* 0x0003e80000100800 */
[----:B-1----:R-:W4:Y:S04]  /*20be0*/  LDL.LU R206, [R1+0x1b88] ;  /* 0x001b880001ce7983 */ /* 0x002f280000300800 */
[----:B------:R1:W-:Y:S04]  /*20bf0*/  STL [R1+0x5ec], R205 ;  /* 0x0005eccd01007387 */ /* 0x0003e80000100800 */
[----:B-1----:R-:W3:Y:S04]  /*20c00*/  LDL.LU R205, [R1+0x1b84] ;  /* 0x001b840001cd7983 */ /* 0x002ee80000300800 */
[----:B------:R1:W-:Y:S04]  /*20c10*/  STL [R1+0x5f8], R204 ;  /* 0x0005f8cc01007387 */ /* 0x0003e80000100800 */
[----:B-1----:R-:W2:Y:S04]  /*20c20*/  LDL.LU R204, [R1+0x1b80] ;  /* 0x001b800001cc7983 */ /* 0x002ea80000300800 */
[----:B------:R1:W-:Y:S04]  /*20c30*/  STL [R1+0x5fc], R203 ;  /* 0x0005fccb01007387 */ /* 0x0003e80000100800 */
[----:B-1----:R-:W4:Y:S01]  /*20c40*/  LDL.LU R203, [R1+0x1b7c] ;  /* 0x001b7c0001cb7983 */ /* 0x002f220000300800 */
[----:B------:R-:W-:-:S02]  /*20c50*/  IMAD R207, R207, UR38, RZ ;  /* 0x00000026cfcf7c24 */ /* 0x000fc4000f8e02ff */
[----:B------:R-:W-:Y:S02]  /*20c60*/  IMAD R208, R208, UR38, RZ ;  /* 0x00000026d0d07c24 */ /* 0x000fe4000f8e02ff */
[----:B------:R-:W-:Y:S02]  /*20c70*/  IMAD R209, R209, UR38, RZ ;  /* 0x00000026d1d17c24 */ /* 0x000fe4000f8e02ff */
[----:B----4-:R-:W-:-:S05]  /*20c80*/  IMAD R203, R203, UR38, RZ ;  /* 0x00000026cbcb7c24 */ /* 0x010fca000f8e02ff */
[----:B------:R1:W-:Y:S02]  /*20c90*/  STL [R1+0x600], R203 ;  /* 0x000600cb01007387 */ /* 0x0003e40000100800 */
[----:B-1----:R-:W-:Y:S02]  /*20ca0*/  IMAD.MOV.U32 R203, RZ, RZ, R207 ;  /* 0x000000ffffcb7224 */ /* 0x002fe400078e00cf */
[----:B------:R-:W4:Y:S01]  /*20cb0*/  LDL.LU R207, [R1+0x1b78] ;  /* 0x001b780001cf7983 */ /* 0x000f220000300800 */
[----:B--2---:R-:W-:Y:S02]  /*20cc0*/  IMAD R204, R204, UR38, RZ ;  /* 0x00000026cccc7c24 */ /* 0x004fe4000f8e02ff */
[----:B---3--:R-:W-:Y:S02]  /*20cd0*/  IMAD R205, R205, UR38, RZ ;  /* 0x00000026cdcd7c24 */ /* 0x008fe4000f8e02ff */
[----:B------:R-:W-:Y:S01]  /*20ce0*/  IMAD R206, R206, UR38, RZ ;  /* 0x00000026cece7c24 */ /* 0x000fe2000f8e02ff */
[----:B------:R1:W-:Y:S02]  /*20cf0*/  STL [R1+0x604], R204 ;  /* 0x000604cc01007387 */ /* 0x0003e40000100800 */
[----:B-1----:R-:W-:-:S02]  /*20d00*/  IMAD.MOV.U32 R204, RZ, RZ, R208 ;  /* 0x000000ffffcc7224 */ /* 0x002fc400078e00d0 */
[----:B------:R-:W2:Y:S04]  /*20d10*/  LDL.LU R208, [R1+0x1b74] ;  /* 0x001b740001d07983 */ /* 0x000ea80000300800 */
[----:B------:R1:W-:Y:S02]  /*20d20*/  STL [R1+0x608], R205 ;  /* 0x000608cd01007387 */ /* 0x0003e40000100800 */
[----:B-1----:R-:W-:Y:S02]  /*20d30*/  IMAD.MOV.U32 R205, RZ, RZ, R209 ;  /* 0x000000ffffcd7224 */ /* 0x002fe400078e00d1 */
[----:B------:R-:W3:Y:S04]  /*20d40*/  LDL.LU R209, [R1+0x1b70] ;  /* 0x001b700001d17983 */ /* 0x000ee80000300800 */
[----:B------:R1:W-:Y:S02]  /*20d50*/  STL [R1+0x60c], R206 ;  /* 0x00060cce01007387 */ /* 0x0003e40000100800 */
[----:B-1----:R-:W-:-:S02]  /*20d60*/  IMAD.MOV.U32 R206, RZ, RZ, R210 ;  /* 0x000000ffffce7224 */ /* 0x002fc400078e00d2 */
[----:B------:R-:W3:Y:S01]  /*20d70*/  LDL.LU R210, [R1+0x1b6c] ;  /* 0x001b6c0001d27983 */ /* 0x000ee20000300800 */
[----:B----4-:R-:W-:-:S05]  /*20d80*/  IMAD R207, R207, UR38, RZ ;  /* 0x00000026cfcf7c24 */ /* 0x010fca000f8e02ff */
[----:B------:R1:W-:Y:S02]  /*20d90*/  STL [R1+0x610], R207 ;  /* 0x000610cf01007387 */ /* 0x0003e40000100800 */
[----:B-1----:R-:W-:Y:S02]  /*20da0*/  IMAD.MOV.U32 R207, RZ, RZ, R211 ;  /* 0x000000ffffcf7224 */ /* 0x002fe400078e00d3 */
[----:B------:R-:W4:Y:S01]  /*20db0*/  LDL.LU R211, [R1+0x1b68] ;  /* 0x001b680001d37983 */ /* 0x000f220000300800 */
[----:B--2---:R-:W-:Y:S02]  /*20dc0*/  IMAD R208, R208, UR38, RZ ;  /* 0x00000026d0d07c24 */ /* 0x004fe4000f8e02ff */
[----:B------:R-:W-:-:S03]  /*20dd0*/  IMAD R214, R214, UR38, RZ ;  /* 0x00000026d6d67c24 */ /* 0x000fc6000f8e02ff */
[----:B------:R1:W-:Y:S01]  /*20de0*/  STL [R1+0x614], R208 ;  /* 0x000614d001007387 */ /* 0x0003e20000100800 */
[----:B---3--:R-:W-:Y:S02]  /*20df0*/  IMAD R209, R209, UR38, RZ ;  /* 0x00000026d1d17c24 */ /* 0x008fe4000f8e02ff */
[----:B-1----:R-:W-:Y:S02]  /*20e00*/  IMAD.MOV.U32 R208, RZ, RZ, R214 ;  /* 0x000000ffffd07224 */ /* 0x002fe400078e00d6 */
[----:B------:R-:W2:Y:S04]  /*20e10*/  LDL.LU R214, [R1+0x1b64] ;  /* 0x001b640001d67983 */ /* 0x000ea80000300800 */
[----:B------:R1:W-:Y:S01]  /*20e20*/  STL [R1+0x618], R209 ;  /* 0x000618d101007387 */ /* 0x0003e20000100800 */
[----:B------:R-:W-:-:S02]  /*20e30*/  IMAD R210, R210, UR38, RZ ;  /* 0x00000026d2d27c24 */ /* 0x000fc4000f8e02ff */
[----:B-1----:R-:W-:Y:S02]  /*20e40*/  IMAD.MOV.U32 R209, RZ, RZ, R213 ;  /* 0x000000ffffd17224 */ /* 0x002fe400078e00d5 */
[----:B------:R-:W3:Y:S04]  /*20e50*/  LDL.LU R213, [R1+0x1b60] ;  /* 0x001b600001d57983 */ /* 0x000ee80000300800 */
[----:B------:R1:W-:Y:S02]  /*20e60*/  STL [R1+0x61c], R210 ;  /* 0x00061cd201007387 */ /* 0x0003e40000100800 */
[----:B-1----:R-:W-:Y:S02]  /*20e70*/  MOV R210, R212 ;  /* 0x000000d400d27202 */ /* 0x002fe40000000f00 */
[----:B------:R-:W2:Y:S01]  /*20e80*/  LDL.LU R212, [R1+0x1b5c] ;  /* 0x001b5c0001d47983 */ /* 0x000ea20000300800 */
[----:B----4-:R-:W-:-:S05]  /*20e90*/  IMAD R211, R211, UR38, RZ ;  /* 0x00000026d3d37c24 */ /* 0x010fca000f8e02ff */
[----:B------:R1:W-:Y:S02]  /*20ea0*/  STL [R1+0x620], R211 ;  /* 0x000620d301007387 */ /* 0x0003e40000100800 */
[----:B-1----:R-:W-:Y:S02]  /*20eb0*/  IMAD.MOV.U32 R211, RZ, RZ, R217 ;  /* 0x000000ffffd37224 */ /* 0x002fe400078e00d9 */
[----:B------:R-:W4:Y:S01]  /*20ec0*/  LDL.LU R217, [R1+0x1b58] ;  /* 0x001b580001d97983 */ /* 0x000f220000300800 */
[----:B--2---:R-:W-:-:S05]  /*20ed0*/  IMAD R212, R212, UR38, RZ ;  /* 0x00000026d4d47c24 */ /* 0x004fca000f8e02ff */
[----:B------:R3:W-:Y:S02]  /*20ee0*/  STL [R1+0x624], R212 ;  /* 0x000624d401007387 */ /* 0x0007e40000100800 */
[----:B---3--:R-:W-:-:S05]  /*20ef0*/  IMAD R212, R213, UR38, RZ ;  /* 0x00000026d5d47c24 */ /* 0x008fca000f8e02ff */
[----:B------:R1:W-:Y:S01]  /*20f00*/  STL [R1+0x628], R212 ;  /* 0x000628d401007387 */ /* 0x0003e20000100800 */
[----:B------:R-:W-:Y:S02]  /*20f10*/  IMAD R213, R215, UR38, RZ ;  /* 0x00000026d7d57c24 */ /* 0x000fe4000f8e02ff */
[----:B-1----:R-:W-:Y:S02]  /*20f20*/  IMAD R212, R214, UR38, RZ ;  /* 0x00000026d6d47c24 */ /* 0x002fe4000f8e02ff */
[----:B------:R-:W-:-:S03]  /*20f30*/  IMAD R214, R216, UR38, RZ ;  /* 0x00000026d8d67c24 */ /* 0x000fc6000f8e02ff */
[----:B------:R-:W-:Y:S04]  /*20f40*/  STL [R1+0x62c], R212 ;  /* 0x00062cd401007387 */ /* 0x000fe80000100800 */
[----:B------:R1:W-:Y:S04]  /*20f50*/  STL [R1+0x650], R213 ;  /* 0x000650d501007387 */ /* 0x0003e80000100800 */
[----:B------:R2:W-:Y:S01]  /*20f60*/  STL [R1+0x654], R214 ;  /* 0x000654d601007387 */ /* 0x0005e20000100800 */
[----:B-1----:R-:W-:Y:S02]  /*20f70*/  IMAD R213, R218, UR38, RZ ;  /* 0x00000026dad57c24 */ /* 0x002fe4000f8e02ff */
[----:B--2---:R-:W-:-:S02]  /*20f80*/  IMAD R214, R219, UR38, RZ ;  /* 0x00000026dbd67c24 */ /* 0x004fc4000f8e02ff */
[----:B----4-:R-:W-:-:S05]  /*20f90*/  IMAD R212, R217, UR38, RZ ;  /* 0x00000026d9d47c24 */ /* 0x010fca000f8e02ff */
[----:B------:R1:W-:Y:S04]  /*20fa0*/  STL [R1+0x660], R212 ;  /* 0x000660d401007387 */ /* 0x0003e80000100800 */
[----:B------:R2:W-:Y:S01]  /*20fb0*/  STL [R1+0x664], R213 ;  /* 0x000664d501007387 */ /* 0x0005e20000100800 */
[----:B-1----:R-:W-:-:S03]  /*20fc0*/  IMAD R212, R220, UR38, RZ ;  /* 0x00000026dcd47c24 */ /* 0x002fc6000f8e02ff */
[----:B------:R1:W-:Y:S01]  /*20fd0*/  STL [R1+0x670], R214 ;  /* 0x000670d601007387 */ /* 0x0003e20000100800 */
[----:B--2---:R-:W-:-:S03]  /*20fe0*/  IMAD R213, R221, UR38, RZ ;  /* 0x00000026ddd57c24 */ /* 0x004fc6000f8e02ff */
[----:B------:R2:W-:Y:S01]  /*20ff0*/  STL [R1+0x674], R212 ;  /* 0x000674d401007387 */ /* 0x0005e20000100800 */
[----:B-1----:R-:W-:-:S03]  /*21000*/  IMAD R214, R222, UR38, RZ ;  /* 0x00000026ded67c24 */ /* 0x002fc6000f8e02ff */
[----:B------:R1:W-:Y:S01]  /*21010*/  STL [R1+0x678], R213 ;  /* 0x000678d501007387 */ /* 0x0003e20000100800 */
[----:B--2---:R-:W-:-:S03]  /*21020*/  IMAD R212, R223, UR38, RZ ;  /* 0x00000026dfd47c24 */ /* 0x004fc6000f8e02ff */
[----:B------:R2:W-:Y:S04]  /*21030*/  STL [R1+0x67c], R214 ;  /* 0x00067cd601007387 */ /* 0x0005e80000100800 */
[----:B------:R3:W-:Y:S01]  /*21040*/  STL [R1+0x680], R212 ;  /* 0x000680d401007387 */ /* 0x0007e20000100800 */
[----:B-1----:R-:W-:Y:S02]  /*21050*/  IMAD R213, R224, UR38, RZ ;  /* 0x00000026e0d57c24 */ /* 0x002fe4000f8e02ff */
[----:B--2---:R-:W-:-:S03]  /*21060*/  IMAD R214, R225, UR38, RZ ;  /* 0x00000026e1d67c24 */ /* 0x004fc6000f8e02ff */
[----:B------:R1:W-:Y:S01]  /*21070*/  STL [R1+0x684], R213 ;  /* 0x000684d501007387 */ /* 0x0003e20000100800 */
[----:B---3--:R-:W-:-:S03]  /*21080*/  IMAD R212, R226, UR38, RZ ;  /* 0x00000026e2d47c24 */ /* 0x008fc6000f8e02ff */
[----:B------:R-:W-:Y:S04]  /*21090*/  STL [R1+0x688], R214 ;  /* 0x000688d601007387 */ /* 0x000fe80000100800 */
[----:B------:R2:W-:Y:S01]  /*210a0*/  STL [R1+0x68c], R212 ;  /* 0x00068cd401007387 */ /* 0x0005e20000100800 */
[----:B-1----:R-:W-:Y:S02]  /*210b0*/  IMAD R213, R227, UR38, RZ ;  /* 0x00000026e3d57c24 */ /* 0x002fe4000f8e02ff */
[----:B--2---:R-:W-:-:S03]  /*210c0*/  IMAD R212, R228, UR39, RZ ;  /* 0x00000027e4d47c24 */ /* 0x004fc6000f8e02ff */
[----:B------:R1:W-:Y:S01]  /*210d0*/  STL [R1+0x690], R213 ;  /* 0x000690d501007387 */ /* 0x0003e20000100800 */
[----:B------:R-:W-:Y:S01]  /*210e0*/  IMAD.MOV.U32 R215, RZ, RZ, R204 ;  /* 0x000000ffffd77224 */ /* 0x000fe200078e00cc */
[----:B------:R-:W-:Y:S02]  /*210f0*/  ULDC UR39, c[0x0][0x240] ;  /* 0x0000900000277ab9 */ /* 0x000fe40000000800 */
[----:B------:R2:W-:Y:S01]  /*21100*/  STL [R1+0x694], R212 ;  /* 0x000694d401007387 */ /* 0x0005e20000100800 */
[----:B-1----:R-:W-:Y:S01]  /*21110*/  IMAD R213, R229, UR40, RZ ;  /* 0x00000028e5d57c24 */ /* 0x002fe2000f8e02ff */
[----:B------:R-:W-:Y:S01]  /*21120*/  ULDC UR40, c[0x0][0x240] ;  /* 0x0000900000287ab9 */ /* 0x000fe20000000800 */
[----:B--2---:R-:W-:-:S03]  /*21130*/  IMAD R212, R230, UR41, RZ ;  /* 0x00000029e6d47c24 */ /* 0x004fc6000f8e02ff */
[----:B------:R-:W-:Y:S01]  /*21140*/  STL [R1+0x698], R213 ;  /* 0x000698d501007387 */ /* 0x000fe20000100800 */
[----:B------:R-:W-:Y:S01]  /*21150*/  IMAD R56, R56, UR37, RZ ;  /* 0x0000002538387c24 */ /* 0x000fe2000f8e02ff */
[----:B------:R-:W-:Y:S01]  /*21160*/  ULDC UR37, c[0x0][0x240] ;  /* 0x0000900000257ab9 */ /* 0x000fe20000000800 */
[----:B------:R-:W-:Y:S01]  /*21170*/  IMAD R135, R135, UR38, RZ ;  /* 0x0000002687877c24 */ /* 0x000fe2000f8e02ff */
[----:B------:R1:W-:Y:S01]  /*21180*/  STL [R1+0x69c], R212 ;  /* 0x00069cd401007387 */ /* 0x0003e20000100800 */
[----:B------:R-:W-:Y:S01]  /*21190*/  IMAD R134, R134, UR38, RZ ;  /* 0x0000002686867c24 */ /* 0x000fe2000f8e02ff */
[----:B------:R-:W-:Y:S01]  /*211a0*/  ULDC UR41, c[0x0][0x240] ;  /* 0x0000900000297ab9 */ /* 0x000fe20000000800 */
[----:B-1----:R-:W-:Y:S01]  /*211b0*/  IMAD R212, R231, UR42, RZ ;  /* 0x0000002ae7d47c24 */ /* 0x002fe2000f8e02ff */
[----:B------:R-:W-:Y:S01]  /*211c0*/  ULDC UR42, c[0x0][0x240] ;  /* 0x00009000002a7ab9 */ /* 0x000fe20000000800 */
[----:B------:R-:W-:Y:S01]  /*211d0*/  IMAD R213, R232, UR43, RZ ;  /* 0x0000002be8d57c24 */ /* 0x000fe2000f8e02ff */
[----:B------:R-:W-:-:S02]  /*211e0*/  ULDC UR43, c[0x0][0x240] ;  /* 0x00009000002b7ab9 */ /* 0x000fc40000000800 */
[----:B------:R1:W-:Y:S04]  /*211f0*/  STL [R1+0x6a8], R212 ;  /* 0x0006a8d401007387 */ /* 0x0003e80000100800 */
[----:B------:R2:W-:Y:S01]  /*21200*/  STL [R1+0x6ac], R213 ;  /* 0x0006acd501007387 */ /* 0x0005e20000100800 */
[----:B-1----:R-:W-:Y:S01]  /*21210*/  IMAD R212, R233, UR44, RZ ;  /* 0x0000002ce9d47c24 */ /* 0x002fe2000f8e02ff */
[----:B------:R-:W-:Y:S01]  /*21220*/  ULDC UR44, c[0x0][0x240] ;  /* 0x00009000002c7ab9 */ /* 0x000fe20000000800 */
[----:B--2---:R-:W-:-:S03]  /*21230*/  IMAD R213, R234, UR45, RZ ;  /* 0x0000002dead57c24 */ /* 0x004fc6000f8e02ff */
[----:B------:R1:W-:Y:S01]  /*21240*/  STL [R1+0x6b8], R212 ;  /* 0x0006b8d401007387 */ /* 0x0003e20000100800 */
[----:B------:R-:W-:Y:S01]  /*21250*/  IMAD R133, R133, UR38, RZ ;  /* 0x0000002685857c24 */ /* 0x000fe2000f8e02ff */
[----:B------:R-:W-:Y:S02]  /*21260*/  ULDC UR45, c[0x0][0x240] ;  /* 0x00009000002d7ab9 */ /* 0x000fe40000000800 */
        /* <DEDUP_REMOVED lines=21> */
[----:B------:R-:W-:Y:S01]  /*213c0*/  STL [R1+0x6dc], R213 ;  /* 0x0006dcd501007387 */ /* 0x000fe20000100800 */
[----:B-1----:R-:W-:Y:S01]  /*213d0*/  IMAD R212, R241, UR52, RZ ;  /* 0x00000034f1d47c24 */ /* 0x002fe2000f8e02ff */
[----:B------:R-:W-:-:S04]  /*213e0*/  ULDC UR52, c[0x0][0x240] ;  /* 0x0000900000347ab9 */ /* 0x000fc80000000800 */
[----:B------:R1:W-:Y:S04]  /*213f0*/  STL [R1+0x6e0], R212 ;  /* 0x0006e0d401007387 */ /* 0x0003e80000100800 */
[----:B------:R-:W2:Y:S01]  /*21400*/  LDL.LU R219, [R1+0x6e4] ;  /* 0x0006e40001db7983 */ /* 0x000ea20000300800 */
[----:B-1----:R-:W-:-:S03]  /*21410*/  IMAD.MOV.U32 R212, RZ, RZ, R211 ;  /* 0x000000ffffd47224 */ /* 0x002fc600078e00d3 */
[----:B------:R-:W3:Y:S04]  /*21420*/  LDL.LU R211, [R1+0x6e8] ;  /* 0x0006e80001d37983 */ /* 0x000ee80000300800 */
[----:B------:R-:W4:Y:S04]  /*21430*/  LDL.LU R218, [R1+0x6ec] ;  /* 0x0006ec0001da7983 */ /* 0x000f280000300800 */
[----:B------:R-:W4:Y:S04]  /*21440*/  LDL.LU R217, [R1+0x704] ;  /* 0x0007040001d97983 */ /* 0x000f280000300800 */
[----:B------:R-:W4:Y:S04]  /*21450*/  LDL.LU R216, [R1+0x710] ;  /* 0x0007100001d87983 */ /* 0x000f280000300800 */
[----:B------:R-:W4:Y:S04]  /*21460*/  LDL.LU R214, [R1+0x728] ;  /* 0x0007280001d67983 */ /* 0x000f280000300800 */
[----:B------:R-:W4:Y:S01]  /*21470*/  LDL.LU R204, [R1+0x72c] ;  /* 0x00072c0001cc7983 */ /* 0x000f220000300800 */
[----:B------:R-:W-:-:S02]  /*21480*/  IMAD.MOV.U32 R213, RZ, RZ, R208 ;  /* 0x000000ffffd57224 */ /* 0x000fc400078e00d0 */
[----:B------:R-:W-:Y:S02]  /*21490*/  IMAD.MOV.U32 R208, RZ, RZ, R207 ;  /* 0x000000ffffd07224 */ /* 0x000fe400078e00cf */
[----:B------:R-:W4:Y:S01]  /*214a0*/  LDL.LU R207, [R1+0x730] ;  /* 0x0007300001cf7983 */ /* 0x000f220000300800 */
[----:B--2---:R-:W-:Y:S01]  /*214b0*/  IMAD R220, R219, UR5, RZ ;  /* 0x00000005dbdc7c24 */ /* 0x004fe2000f8e02ff */
[----:B------:R-:W-:Y:S02]  /*214c0*/  ULDC UR5, c[0x0][0x240] ;  /* 0x0000900000057ab9 */ /* 0x000fe40000000800 */
[----:B------:R-:W2:Y:S04]  /*214d0*/  LDL.LU R219, [R1+0x734] ;  /* 0x0007340001db7983 */ /* 0x000ea80000300800 */
[----:B------:R3:W-:Y:S02]  /*214e0*/  STL [R1+0x6e4], R220 ;  /* 0x0006e4dc01007387 */ /* 0x0007e40000100800 */
[----:B---3--:R-:W-:Y:S01]  /*214f0*/  IMAD R220, R211, UR6, RZ ;  /* 0x00000006d3dc7c24 */ /* 0x008fe2000f8e02ff */
[----:B------:R-:W-:Y:S01]  /*21500*/  ULDC UR6, c[0x0][0x240] ;  /* 0x0000900000067ab9 */ /* 0x000fe20000000800 */
[----:B------:R-:W3:Y:S04]  /*21510*/  LDL.LU R211, [R1+0x738] ;  /* 0x0007380001d37983 */ /* 0x000ee80000300800 */
[----:B------:R4:W-:Y:S02]  /*21520*/  STL [R1+0x6e8], R220 ;  /* 0x0006e8dc01007387 */ /* 0x0009e40000100800 */
[----:B----4-:R-:W-:Y:S01]  /*21530*/  IMAD R220, R218, UR7, RZ ;  /* 0x00000007dadc7c24 */ /* 0x010fe2000f8e02ff */
[----:B------:R-:W-:Y:S01]  /*21540*/  ULDC UR7, c[0x0][0x240] ;  /* 0x0000900000077ab9 */ /* 0x000fe20000000800 */
[----:B------:R-:W4:Y:S04]  /*21550*/  LDL.LU R218, [R1+0x740] ;  /* 0x0007400001da7983 */ /* 0x000f280000300800 */
[----:B------:R1:W-:Y:S02]  /*21560*/  STL [R1+0x6ec], R220 ;  /* 0x0006ecdc01007387 */ /* 0x0003e40000100800 */
[----:B-1----:R-:W-:Y:S01]  /*21570*/  IMAD R220, R217, UR8, RZ ;  /* 0x00000008d9dc7c24 */ /* 0x002fe2000f8e02ff */
        /* <DEDUP_REMOVED lines=19> */
[----:B--2---:R-:W-:Y:S01]  /*216b0*/  IMAD R220, R219, UR13, RZ ;  /* 0x0000000ddbdc7c24 */ /* 0x004fe2000f8e02ff */
[----:B------:R-:W-:Y:S01]  /*216c0*/  ULDC UR13, c[0x0][0x240] ;  /* 0x00009000000d7ab9 */ /* 0x000fe20000000800 */
        /* <DEDUP_REMOVED lines=16> */
[----:B------:R-:W-:-:S02]  /*217d0*/  IMAD.MOV.U32 R216, RZ, RZ, R215 ;  /* 0x000000ffffd87224 */ /* 0x000fc400078e00d7 */
[----:B------:R-:W4:Y:S04]  /*217e0*/  LDL.LU R215, [R1+0x76c] ;  /* 0x00076c0001d77983 */ /* 0x000f280000300800 */
[----:B------:R1:W-:Y:S02]  /*217f0*/  STL [R1+0x748], R220 ;  /* 0x000748dc01007387 */ /* 0x0003e40000100800 */
[----:B-1----:R-:W-:Y:S01]  /*21800*/  IMAD R220, R214, UR18, RZ ;  /* 0x00000012d6dc7c24 */ /* 0x002fe2000f8e02ff */
[----:B------:R-:W-:Y:S01]  /*21810*/  ULDC UR18, c[0x0][0x240] ;  /* 0x0000900000127ab9 */ /* 0x000fe20000000800 */
[----:B------:R-:W-:Y:S02]  /*21820*/  IMAD.MOV.U32 R214, RZ, RZ, R213 ;  /* 0x000000ffffd67224 */ /* 0x000fe400078e00d5 */
[----:B------:R-:W-:Y:S01]  /*21830*/  IMAD.MOV.U32 R213, RZ, RZ, R212 ;  /* 0x000000ffffd57224 */ /* 0x000fe200078e00d4 */
[----:B------:R1:W-:Y:S01]  /*21840*/  STL [R1+0x75c], R220 ;  /* 0x00075cdc01007387 */ /* 0x0003e20000100800 */
[----:B------:R-:W-:-:S03]  /*21850*/  IMAD.MOV.U32 R212, RZ, RZ, R209 ;  /* 0x000000ffffd47224 */ /* 0x000fc600078e00d1 */
[----:B------:R-:W4:Y:S01]  /*21860*/  LDL.LU R209, [R1+0x790] ;  /* 0x0007900001d17983 */ /* 0x000f220000300800 */
[----:B-1----:R-:W-:Y:S01]  /*21870*/  IMAD R220, R204, UR19, RZ ;  /* 0x00000013ccdc7c24 */ /* 0x002fe2000f8e02ff */
[----:B------:R-:W-:Y:S02]  /*21880*/  ULDC UR19, c[0x0][0x240] ;  /* 0x0000900000137ab9 */ /* 0x000fe40000000800 */
        /* <DEDUP_REMOVED lines=39> */
[----:B------:R-:W-:-:S04]  /*21b00*/  ULDC UR29, c[0x0][0x240] ;  /* 0x00009000001d7ab9 */ /* 0x000fc80000000800 */
[----:B------:R-:W-:Y:S01]  /*21b10*/  STL [R1+0x7ac], R220 ;  /* 0x0007acdc01007387 */ /* 0x000fe20000100800 */
[----:B---3--:R-:W-:Y:S01]  /*21b20*/  IMAD R219, R211, UR30, RZ ;  /* 0x0000001ed3db7c24 */ /* 0x008fe2000f8e02ff */
[----:B------:R-:W-:Y:S02]  /*21b30*/  ULDC UR30, c[0x0][0x240] ;  /* 0x00009000001e7ab9 */ /* 0x000fe40000000800 */
[----:B------:R-:W2:Y:S04]  /*21b40*/  LDL.LU R211, [R1+0x7e0] ;  /* 0x0007e00001d37983 */ /* 0x000ea80000300800 */
[----:B------:R4:W-:Y:S02]  /*21b50*/  STL [R1+0x7e4], R219 ;  /* 0x0007e4db01007387 */ /* 0x0009e40000100800 */
[----:B----4-:R-:W-:Y:S01]  /*21b60*/  IMAD R219, R218, UR31, RZ ;  /* 0x0000001fdadb7c24 */ /* 0x010fe2000f8e02ff */
[----:B------:R-:W-:Y:S01]  /*21b70*/  ULDC UR31, c[0x0][0x240] ;  /* 0x00009000001f7ab9 */ /* 0x000fe20000000800 */
[----:B------:R-:W3:Y:S04]  /*21b80*/  LDL.LU R218, [R1+0x7dc] ;  /* 0x0007dc0001da7983 */ /* 0x000ee80000300800 */
[----:B------:R1:W-:Y:S02]  /*21b90*/  STL [R1+0x7f0], R219 ;  /* 0x0007f0db01007387 */ /* 0x0003e40000100800 */
[----:B-1----:R-:W-:Y:S01]  /*21ba0*/  IMAD R219, R217, UR32, RZ ;  /* 0x00000020d9db7c24 */ /* 0x002fe2000f8e02ff */
[----:B------:R-:W-:Y:S01]  /*21bb0*/  ULDC UR32, c[0x0][0x240] ;  /* 0x0000900000207ab9 */ /* 0x000fe20000000800 */
[----:B------:R-:W4:Y:S04]  /*21bc0*/  LDL.LU R217, [R1+0x7d8] ;  /* 0x0007d80001d97983 */ /* 0x000f280000300800 */
[----:B------:R1:W-:Y:S02]  /*21bd0*/  STL [R1+0x7fc], R219 ;  /* 0x0007fcdb01007387 */ /* 0x0003e40000100800 */
[----:B-1----:R-:W-:Y:S01]  /*21be0*/  IMAD R219, R215, UR33, RZ ;  /* 0x00000021d7db7c24 */ /* 0x002fe2000f8e02ff */
[----:B------:R-:W-:Y:S01]  /*21bf0*/  MOV R215, R213 ;  /* 0x000000d500d77202 */ /* 0x000fe20000000f00 */
[----:B------:R-:W-:Y:S01]  /*21c00*/  IMAD.MOV.U32 R213, RZ, RZ, R212 ;  /* 0x000000ffffd57224 */ /* 0x000fe200078e00d4 */
[----:B------:R-:W-:Y:S01]  /*21c10*/  ULDC UR33, c[0x0][0x240] ;  /* 0x0000900000217ab9 */ /* 0x000fe20000000800 */
[----:B------:R-:W-:Y:S01]  /*21c20*/  IMAD.MOV.U32 R212, RZ, RZ, R208 ;  /* 0x000000ffffd47224 */ /* 0x000fe200078e00d0 */
[----:B------:R1:W-:Y:S04]  /*21c30*/  STL [R1+0x7f8], R219 ;  /* 0x0007f8db01007387 */ /* 0x0003e80000100800 */
[----:B------:R-:W4:Y:S01]  /*21c40*/  LDL.LU R208, [R1+0x7d4] ;  /* 0x0007d40001d07983 */ /* 0x000f220000300800 */
[----:B-1----:R-:W-:Y:S01]  /*21c50*/  IMAD R219, R209, UR34, RZ ;  /* 0x00000022d1db7c24 */ /* 0x002fe2000f8e02ff */
[----:B------:R-:W-:-:S02]  /*21c60*/  ULDC UR34, c[0x0][0x240] ;  /* 0x0000900000227ab9 */ /* 0x000fc40000000800 */
[----:B------:R-:W4:Y:S04]  /*21c70*/  LDL.LU R209, [R1+0x7d0] ;  /* 0x0007d00001d17983 */ /* 0x000f280000300800 */
[----:B------:R1:W-:Y:S02]  /*21c80*/  STL [R1+0x7f4], R219 ;  /* 0x0007f4db01007387 */ /* 0x0003e40000100800 */
[----:B-1----:R-:W-:Y:S01]  /*21c90*/  IMAD R219, R204, UR35, RZ ;  /* 0x00000023ccdb7c24 */ /* 0x002fe2000f8e02ff */
[----:B------:R-:W-:Y:S01]  /*21ca0*/  ULDC UR35, c[0x0][0x240] ;  /* 0x0000900000237ab9 */ /* 0x000fe20000000800 */
[----:B------:R-:W4:Y:S04]  /*21cb0*/  LDL.LU R204, [R1+0x7cc] ;  /* 0x0007cc0001cc7983 */ /* 0x000f280000300800 */
[----:B------:R-:W-:Y:S01]  /*21cc0*/  STL [R1+0x7ec], R219 ;  /* 0x0007ecdb01007387 */ /* 0x000fe20000100800 */
[----:B------:R-:W-:-:S02]  /*21cd0*/  IMAD R158, R158, UR38, RZ ;  /* 0x000000269e9e7c24 */ /* 0x000fc4000f8e02ff */
[----:B------:R-:W-:Y:S01]  /*21ce0*/  IMAD R207, R207, UR36, RZ ;  /* 0x00000024cfcf7c24 */ /* 0x000fe2000f8e02ff */
[----:B------:R-:W-:-:S04]  /*21cf0*/  ULDC UR36, c[0x0][0x240] ;  /* 0x0000900000247ab9 */ /* 0x000fc80000000800 */
[----:B------:R1:W-:Y:S01]  /*21d00*/  STL [R1+0x7e8], R207 ;  /* 0x0007e8cf01007387 */ /* 0x0003e20000100800 */
[----:B------:R-:W-:Y:S02]  /*21d10*/  IMAD R159, R159, UR38, RZ ;  /* 0x000000269f9f7c24 */ /* 0x000fe4000f8e02ff */
[----:B------:R-:W-:Y:S02]  /*21d20*/  IMAD R160, R160, UR38, RZ ;  /* 0x00000026a0a07c24 */ /* 0x000fe4000f8e02ff */
[----:B------:R-:W-:Y:S02]  /*21d30*/  IMAD R161, R161, UR38, RZ ;  /* 0x00000026a1a17c24 */ /* 0x000fe4000f8e02ff */
[----:B------:R-:W-:Y:S01]  /*21d40*/  IMAD R162, R162, UR38, RZ ;  /* 0x00000026a2a27c24 */ /* 0x000fe2000f8e02ff */
[----:B-1----:R-:W4:Y:S01]  /*21d50*/  LDL.LU R207, [R1+0x7c8] ;  /* 0x0007c80001cf7983 */ /* 0x002f220000300800 */
[----:B------:R-:W-:-:S03]  /*21d60*/  IMAD R163, R163, UR38, RZ ;  /* 0x00000026a3a37c24 */ /* 0x000fc6000f8e02ff */
[----:B------:R2:W-:Y:S01]  /*21d70*/  STL [R1+0x800], R56 ;  /* 0x0008003801007387 */ /* 0x0005e20000100800 */
[----:B------:R-:W-:Y:S02]  /*21d80*/  IMAD R164, R164, UR38, RZ ;  /* 0x00000026a4a47c24 */ /* 0x000fe4000f8e02ff */
[----:B------:R-:W-:Y:S01]  /*21d90*/  IMAD R165, R165, UR38, RZ ;  /* 0x00000026a5a57c24 */ /* 0x000fe2000f8e02ff */
[----:B------:R-:W4:Y:S01]  /*21da0*/  LDL.LU R223, [R1+0x7c4] ;  /* 0x0007c40001df7983 */ /* 0x000f220000300800 */
        /* <DEDUP_REMOVED lines=40> */
[----:B------:R-:W-:Y:S01]  /*22030*/  IMAD R6, R6, UR38, RZ ;  /* 0x0000002606067c24 */ /* 0x000fe2000f8e02ff */
[----:B------:R-:W-:Y:S02]  /*22040*/  ULDC UR38, c[0x0][0x240] ;  /* 0x0000900000267ab9 */ /* 0x000fe40000000800 */
[----:B--2---:R-:W-:Y:S01]  /*22050*/  IMAD R56, R211, UR38, RZ ;  /* 0x00000026d3387c24 */ /* 0x004fe2000f8e02ff */
[----:B------:R-:W-:Y:S01]  /*22060*/  ULDC UR38, c[0x0][0x240] ;  /* 0x0000900000267ab9 */ /* 0x000fe20000000800 */
[----:B------:R-:W2:Y:S04]  /*22070*/  LDL.LU R211, [R1+0x7c0] ;  /* 0x0007c00001d37983 */ /* 0x000ea80000300800 */
[----:B------:R3:W-:Y:S04]  /*22080*/  STL [R1+0x7e0], R56 ;  /* 0x0007e03801007387 */ /* 0x0007e80000100800 */
[----:B------:R-:W2:Y:S01]  /*22090*/  LDL.LU R222, [R1+0x7bc] ;  /* 0x0007bc0001de7983 */ /* 0x000ea20000300800 */
[----:B---3--:R-:W-:Y:S01]  /*220a0*/  IMAD R56, R218, UR39, RZ ;  /* 0x00000027da387c24 */ /* 0x008fe2000f8e02ff */
[----:B------:R-:W-:-:S04]  /*220b0*/  ULDC UR39, c[0x0][0x240] ;  /* 0x0000900000277ab9 */ /* 0x000fc80000000800 */
[----:B------:R4:W-:Y:S04]  /*220c0*/  STL [R1+0x7dc], R56 ;  /* 0x0007dc3801007387 */ /* 0x0009e80000100800 */
[----:B------:R-:W3:Y:S01]  /*220d0*/  LDL.LU R221, [R1+0x7b8] ;  /* 0x0007b80001dd7983 */ /* 0x000ee20000300800 */
[----:B----4-:R-:W-:Y:S01]  /*220e0*/  IMAD R56, R217, UR40, RZ ;  /* 0x00000028d9387c24 */ /* 0x010fe2000f8e02ff */
[----:B------:R-:W-:Y:S01]  /*220f0*/  ULDC UR40, c[0x0][0x240] ;  /* 0x0000900000287ab9 */ /* 0x000fe20000000800 */
[----:B------:R-:W-:Y:S02]  /*22100*/  IMAD.MOV.U32 R217, RZ, RZ, R215 ;  /* 0x000000ffffd97224 */ /* 0x000fe400078e00d7 */
[----:B------:R-:W-:Y:S01]  /*22110*/  IMAD.MOV.U32 R215, RZ, RZ, R213 ;  /* 0x000000ffffd77224 */ /* 0x000fe200078e00d5 */
[----:B------:R1:W-:Y:S04]  /*22120*/  STL [R1+0x7d8], R56 ;  /* 0x0007d83801007387 */ /* 0x0003e80000100800 */
[----:B------:R-:W4:Y:S01]  /*22130*/  LDL.LU R213, [R1+0x7b4] ;  /* 0x0007b40001d57983 */ /* 0x000f220000300800 */
[----:B------:R-:W-:-:S02]  /*22140*/  IMAD.MOV.U32 R218, RZ, RZ, R216 ;  /* 0x000000ffffda7224 */ /* 0x000fc400078e00d8 */
[----:B------:R-:W-:Y:S02]  /*22150*/  IMAD.MOV.U32 R216, RZ, RZ, R212 ;  /* 0x000000ffffd87224 */ /* 0x000fe400078e00d4 */
[----:B------:R-:W4:Y:S01]  /*22160*/  LDL.LU R212, [R1+0x7a4] ;  /* 0x0007a40001d47983 */ /* 0x000f220000300800 */
[----:B-1----:R-:W-:Y:S01]  /*22170*/  IMAD R56, R209, UR42, RZ ;  /* 0x0000002ad1387c24 */ /* 0x002fe2000f8e02ff */
[----:B------:R-:W-:-:S04]  /*22180*/  ULDC UR42, c[0x0][0x240] ;  /* 0x00009000002a7ab9 */ /* 0x000fc80000000800 */
[----:B------:R2:W-:Y:S04]  /*22190*/  STL [R1+0x7d0], R56 ;  /* 0x0007d03801007387 */ /* 0x0005e80000100800 */
[----:B------:R-:W4:Y:S04]  /*221a0*/  LDL.LU R220, [R1+0x7a0] ;  /* 0x0007a00001dc7983 */ /* 0x000f280000300800 */
[----:B------:R-:W4:Y:S01]  /*221b0*/  LDL.LU R219, [R1+0x79c] ;  /* 0x00079c0001db7983 */ /* 0x000f220000300800 */
[----:B------:R-:W-:Y:S01]  /*221c0*/  IMAD R209, R207, UR44, RZ ;  /* 0x0000002ccfd17c24 */ /* 0x000fe2000f8e02ff */
[----:B------:R-:W-:-:S02]  /*221d0*/  ULDC UR44, c[0x0][0x240] ;  /* 0x00009000002c7ab9 */ /* 0x000fc40000000800 */
[----:B------:R-:W4:Y:S01]  /*221e0*/  LDL.LU R207, [R1+0x798] ;  /* 0x0007980001cf7983 */ /* 0x000f220000300800 */
[----:B------:R-:W-:Y:S01]  /*221f0*/  IMAD R223, R223, UR45, RZ ;  /* 0x0000002ddfdf7c24 */ /* 0x000fe2000f8e02ff */
[----:B------:R-:W-:-:S04]  /*22200*/  ULDC UR45, c[0x0][0x240] ;  /* 0x00009000002d7ab9 */ /* 0x000fc80000000800 */
[----:B------:R-:W-:Y:S01]  /*22210*/  STL [R1+0x7c4], R223 ;  /* 0x0007c4df01007387 */ /* 0x000fe20000100800 */
[----:B--2---:R-:W-:Y:S01]  /*22220*/  IMAD R56, R211, UR46, RZ ;  /* 0x0000002ed3387c24 */ /* 0x004fe2000f8e02ff */
[----:B------:R-:W-:Y:S02]  /*22230*/  ULDC UR46, c[0x0][0x240] ;  /* 0x00009000002e7ab9 */ /* 0x000fe40000000800 */
[----:B------:R-:W2:Y:S04]  /*22240*/  LDL.LU R211, [R1+0x794] ;  /* 0x0007940001d37983 */ /* 0x000ea80000300800 */
[----:B------:R1:W-:Y:S02]  /*22250*/  STL [R1+0x7c0], R56 ;  /* 0x0007c03801007387 */ /* 0x0003e40000100800 */
[----:B-1----:R-:W-:Y:S01]  /*22260*/  IMAD R56, R222, UR47, RZ ;  /* 0x0000002fde387c24 */ /* 0x002fe2000f8e02ff */
[----:B------:R-:W-:Y:S01]  /*22270*/  ULDC UR47, c[0x0][0x240] ;  /* 0x00009000002f7ab9 */ /* 0x000fe20000000800 */
[----:B------:R-:W2:Y:S04]  /*22280*/  LDL.LU R222, [R1+0x78c] ;  /* 0x00078c0001de7983 */ /* 0x000ea80000300800 */
[----:B------:R3:W-:Y:S02]  /*22290*/  STL [R1+0x7bc], R56 ;  /* 0x0007bc3801007387 */ /* 0x0007e40000100800 */
[----:B---3--:R-:W-:Y:S01]  /*222a0*/  IMAD R56, R221, UR48, RZ ;  /* 0x00000030dd387c24 */ /* 0x008fe2000f8e02ff */
[----:B------:R-:W-:-:S04]  /*222b0*/  ULDC UR48, c[0x0][0x240] ;  /* 0x0000900000307ab9 */ /* 0x000fc80000000800 */
[----:B------:R4:W-:Y:S02]  /*222c0*/  STL [R1+0x7b8], R56 ;  /* 0x0007b83801007387 */ /* 0x0009e40000100800 */
[----:B----4-:R-:W-:Y:S01]  /*222d0*/  IMAD R56, R213, UR49, RZ ;  /* 0x00000031d5387c24 */ /* 0x010fe2000f8e02ff */
[----:B------:R-:W-:Y:S01]  /*222e0*/  ULDC UR49, c[0x0][0x240] ;  /* 0x0000900000317ab9 */ /* 0x000fe20000000800 */
[----:B------:R-:W3:Y:S04]  /*222f0*/  LDL.LU R213, [R1+0x788] ;  /* 0x0007880001d57983 */ /* 0x000ee80000300800 */
[----:B------:R1:W-:Y:S01]  /*22300*/  STL [R1+0x7b4], R56 ;  /* 0x0007b43801007387 */ /* 0x0003e20000100800 */
[----:B------:R-:W-:Y:S01]  /*22310*/  IMAD R242, R242, UR53, RZ ;  /* 0x00000035f2f27c24 */ /* 0x000fe2000f8e02ff */
[----:B------:R-:W-:Y:S01]  /*22320*/  ULDC UR53, c[0x0][0x240] ;  /* 0x0000900000357ab9 */ /* 0x000fe20000000800 */
[----:B-1----:R-:W-:Y:S01]  /*22330*/  IMAD R56, R212, UR50, RZ ;  /* 0x00000032d4387c24 */ /* 0x002fe2000f8e02ff */
[----:B------:R-:W-:Y:S01]  /*22340*/  ULDC UR50, c[0x0][0x240] ;  /* 0x0000900000327ab9 */ /* 0x000fe20000000800 */
[----:B------:R-:W4:Y:S04]  /*22350*/  LDL.LU R212, [R1+0x784] ;  /* 0x0007840001d47983 */ /* 0x000f280000300800 */
[----:B------:R1:W-:Y:S01]  /*22360*/  STL [R1+0x7a4], R56 ;  /* 0x0007a43801007387 */ /* 0x0003e20000100800 */
[----:B------:R-:W-:Y:S01]  /*22370*/  IMAD R220, R220, UR51, RZ ;  /* 0x00000033dcdc7c24 */ /* 0x000fe2000f8e02ff */
[----:B------:R-:W-:Y:S01]  /*22380*/  ULDC UR51, c[0x0][0x240] ;  /* 0x0000900000337ab9 */ /* 0x000fe20000000800 */
[----:B-1----:R-:W-:-:S03]  /*22390*/  IMAD R56, R219, UR52, RZ ;  /* 0x00000034db387c24 */ /* 0x002fc6000f8e02ff */
[----:B------:R1:W-:Y:S01]  /*223a0*/  STL [R1+0x7a0], R220 ;  /* 0x0007a0dc01007387 */ /* 0x0003e20000100800 */
[----:B------:R-:W-:Y:S01]  /*223b0*/  IMAD R243, R243, UR54, RZ ;  /* 0x00000036f3f37c24 */ /* 0x000fe2000f8e02ff */
[----:B------:R-:W-:Y:S01]  /*223c0*/  ULDC UR54, c[0x0][0x240] ;  /* 0x0000900000367ab9 */ /* 0x000fe20000000800 */
[----:B------:R-:W-:Y:S01]  /*223d0*/  IMAD R244, R244, UR55, RZ ;  /* 0x00000037f4f47c24 */ /* 0x000fe2000f8e02ff */
[----:B------:R-:W4:Y:S01]  /*223e0*/  LDL.LU R221, [R1+0x768] ;  /* 0x0007680001dd7983 */ /* 0x000f220000300800 */
[----:B------:R-:W-:Y:S01]  /*223f0*/  ULDC UR55, c[0x0][0x240] ;  /* 0x0000900000377ab9 */ /* 0x000fe20000000800 */
[----:B------:R-:W-:Y:S01]  /*22400*/  IMAD R251, R251, UR13, RZ ;  /* 0x0000000dfbfb7c24 */ /* 0x000fe2000f8e02ff */
[----:B------:R-:W-:Y:S01]  /*22410*/  ULDC UR52, c[0x0][0x240] ;  /* 0x0000900000347ab9 */ /* 0x000fe20000000800 */
[----:B------:R1:W-:Y:S01]  /*22420*/  STL [R1+0x79c], R56 ;  /* 0x00079c3801007387 */ /* 0x0003e20000100800 */
[----:B------:R-:W-:Y:S01]  /*22430*/  IMAD R245, R245, UR56, RZ ;  /* 0x00000038f5f57c24 */ /* 0x000fe2000f8e02ff */
[----:B------:R-:W-:Y:S01]  /*22440*/  ULDC UR56, c[0x0][0x240] ;  /* 0x0000900000387ab9 */ /* 0x000fe20000000800 */
[----:B------:R-:W-:Y:S01]  /*22450*/  IMAD R246, R246, UR57, RZ ;  /* 0x00000039f6f67c24 */ /* 0x000fe2000f8e02ff */
[----:B-1----:R-:W4:Y:S01]  /*22460*/  LDL.LU R220, [R1+0x764] ;  /* 0x0007640001dc7983 */ /* 0x002f220000300800 */
[----:B------:R-:W-:Y:S01]  /*22470*/  ULDC UR57, c[0x0][0x240] ;  /* 0x0000900000397ab9 */ /* 0x000fe20000000800 */
[----:B------:R-:W-:Y:S01]  /*22480*/  IMAD R247, R247, UR58, RZ ;  /* 0x0000003af7f77c24 */ /* 0x000fe2000f8e02ff */
[----:B------:R-:W-:Y:S01]  /*22490*/  ULDC UR58, c[0x0][0x240] ;  /* 0x00009000003a7ab9 */ /* 0x000fe20000000800 */
[----:B------:R-:W-:Y:S01]  /*224a0*/  IMAD R248, R248, UR59, RZ ;  /* 0x0000003bf8f87c24 */ /* 0x000fe2000f8e02ff */
[----:B------:R-:W-:Y:S01]  /*224b0*/  ULDC UR59, c[0x0][0x240] ;  /* 0x00009000003b7ab9 */ /* 0x000fe20000000800 */
[----:B------:R-:W-:Y:S01]  /*224c0*/  ULDC UR13, c[0x0][0x240] ;  /* 0x00009000000d7ab9 */ /* 0x000fe20000000800 */
[----:B------:R-:W-:Y:S01]  /*224d0*/  IMAD R56, R207, UR53, RZ ;  /* 0x00000035cf387c24 */ /* 0x000fe2000f8e02ff */
[----:B------:R-:W-:Y:S01]  /*224e0*/  ULDC UR53, c[0x0][0x240] ;  /* 0x0000900000357ab9 */ /* 0x000fe20000000800 */
[----:B------:R-:W4:Y:S04]  /*224f0*/  LDL.LU R207, [R1+0x760] ;  /* 0x0007600001cf7983 */ /* 0x000f280000300800 */
[----:B------:R2:W-:Y:S04]  /*22500*/  STL [R1+0x798], R56 ;  /* 0x0007983801007387 */ /* 0x0005e80000100800 */
[----:B------:R-:W4:Y:S01]  /*22510*/  LDL.LU R219, [R1+0x74c] ;  /* 0x00074c0001db7983 */ /* 0x000f220000300800 */
[----:B--2---:R-:W-:Y:S01]  /*22520*/  IMAD R56, R211, UR54, RZ ;  /* 0x00000036d3387c24 */ /* 0x004fe2000f8e02ff */
[----:B------:R-:W-:-:S02]  /*22530*/  ULDC UR54, c[0x0][0x240] ;  /* 0x0000900000367ab9 */ /* 0x000fc40000000800 */
[----:B------:R-:W2:Y:S04]  /*22540*/  LDL.LU R211, [R1+0x73c] ;  /* 0x00073c0001d37983 */ /* 0x000ea80000300800 */
[----:B------:R1:W-:Y:S04]  /*22550*/  STL [R1+0x794], R56 ;  /* 0x0007943801007387 */ /* 0x0003e80000100800 */
[----:B------:R-:W2:Y:S01]  /*22560*/  LDL.LU R228, [R1+0x724] ;  /* 0x0007240001e47983 */ /* 0x000ea20000300800 */
[----:B-1----:R-:W-:Y:S01]  /*22570*/  IMAD R56, R222, UR55, RZ ;  /* 0x00000037de387c24 */ /* 0x002fe2000f8e02ff */
[----:B------:R-:W-:-:S04]  /*22580*/  ULDC UR55, c[0x0][0x240] ;  /* 0x0000900000377ab9 */ /* 0x000fc80000000800 */
[----:B------:R1:W-:Y:S04]  /*22590*/  STL [R1+0x78c], R56 ;  /* 0x00078c3801007387 */ /* 0x0003e80000100800 */
[----:B------:R-:W1:Y:S04]  /*225a0*/  LDL.LU R227, [R1+0x720] ;  /* 0x0007200001e37983 */ /* 0x000e680000300800 */
[----:B------:R-:W2:Y:S04]  /*225b0*/  LDL.LU R226, [R1+0x714] ;  /* 0x0007140001e27983 */ /* 0x000ea80000300800 */
[----:B------:R-:W2:Y:S04]  /*225c0*/  LDL.LU R225, [R1+0x700] ;  /* 0x0007000001e17983 */ /* 0x000ea80000300800 */
[----:B------:R-:W2:Y:S04]  /*225d0*/  LDL.LU R224, [R1+0x6f4] ;  /* 0x0006f40001e07983 */ /* 0x000ea80000300800 */
[----:B------:R-:W2:Y:S04]  /*225e0*/  LDL.LU R223, [R1+0x6f0] ;  /* 0x0006f00001df7983 */ /* 0x000ea80000300800 */
[----:B------:R-:W2:Y:S01]  /*225f0*/  LDL.LU R222, [R1+0x468] ;  /* 0x0004680001de7983 */ /* 0x000ea20000300800 */
[----:B---3--:R-:W-:Y:S01]  /*22600*/  IMAD R213, R213, UR56, RZ ;  /* 0x00000038d5d57c24 */ /* 0x008fe2000f8e02ff */
[----:B------:R-:W-:Y:S01]  /*22610*/  ULDC UR56, c[0x0][0x240] ;  /* 0x0000900000387ab9 */ /* 0x000fe20000000800 */
[----:B----4-:R-:W-:Y:S01]  /*22620*/  IMAD R212, R212, UR57, RZ ;  /* 0x00000039d4d47c24 */ /* 0x010fe2000f8e02ff */
[----:B------:R-:W-:Y:S01]  /*22630*/  ULDC UR57, c[0x0][0x240] ;  /* 0x0000900000397ab9 */ /* 0x000fe20000000800 */
[----:B------:R-:W-:Y:S01]  /*22640*/  IMAD R221, R221, UR58, RZ ;  /* 0x0000003adddd7c24 */ /* 0x000fe2000f8e02ff */
[----:B------:R-:W-:Y:S01]  /*22650*/  ULDC UR58, c[0x0][0x240] ;  /* 0x00009000003a7ab9 */ /* 0x000fe20000000800 */
[----:B------:R-:W-:Y:S01]  /*22660*/  IMAD R220, R220, UR59, RZ ;  /* 0x0000003bdcdc7c24 */ /* 0x000fe2000f8e02ff */
[----:B------:R-:W-:Y:S01]  /*22670*/  ULDC UR59, c[0x0][0x240] ;  /* 0x00009000003b7ab9 */ /* 0x000fe20000000800 */
[----:B------:R-:W-:Y:S01]  /*22680*/  IMAD R102, R102, UR21, RZ ;  /* 0x0000001566667c24 */ /* 0x000fe2000f8e02ff */
[----:B------:R-:W-:Y:S01]  /*22690*/  ULDC UR21, c[0x0][0x240] ;  /* 0x0000900000157ab9 */ /* 0x000fe20000000800 */
[----:B------:R-:W-:Y:S01]  /*226a0*/  IMAD R208, R208, UR41, RZ ;  /* 0x00000029d0d07c24 */ /* 0x000fe2000f8e02ff */
[----:B------:R-:W-:Y:S01]  /*226b0*/  ULDC UR41, c[0x0][0x240] ;  /* 0x0000900000297ab9 */ /* 0x000fe20000000800 */
[----:B--2---:R-:W-:Y:S01]  /*226c0*/  IMAD R228, R228, UR6, RZ ;  /* 0x00000006e4e47c24 */ /* 0x004fe2000f8e02ff */
[----:B------:R-:W-:-:S04]  /*226d0*/  ULDC UR6, c[0x0][0x240] ;  /* 0x0000900000067ab9 */ /* 0x000fc80000000800 */
[----:B------:R-:W-:Y:S01]  /*226e0*/  STL [R1+0x724], R228 ;  /* 0x000724e401007387 */ /* 0x000fe20000100800 */
[----:B-1----:R-:W-:Y:S01]  /*226f0*/  IMAD R56, R227, UR7, RZ ;  /* 0x00000007e3387c24 */ /* 0x002fe2000f8e02ff */
[----:B------:R-:W-:-:S04]  /*22700*/  ULDC UR7, c[0x0][0x240] ;  /* 0x0000900000077ab9 */ /* 0x000fc80000000800 */
[----:B------:R1:W-:Y:S01]  /*22710*/  STL [R1+0x720], R56 ;  /* 0x0007203801007387 */ /* 0x0003e20000100800 */
[----:B------:R-:W-:Y:S01]  /*22720*/  IMAD R225, R225, UR9, RZ ;  /* 0x00000009e1e17c24 */ /* 0x000fe2000f8e02ff */
[----:B------:R-:W-:Y:S01]  /*22730*/  ULDC UR9, c[0x0][0x240] ;  /* 0x0000900000097ab9 */ /* 0x000fe20000000800 */
[----:B-1----:R-:W-:Y:S01]  /*22740*/  IMAD R56, R226, UR8, RZ ;  /* 0x00000008e2387c24 */ /* 0x002fe2000f8e02ff */
[----:B------:R-:W-:-:S04]  /*22750*/  ULDC UR8, c[0x0][0x240] ;  /* 0x0000900000087ab9 */ /* 0x000fc80000000800 */
[----:B------:R1:W-:Y:S01]  /*22760*/  STL [R1+0x714], R56 ;  /* 0x0007143801007387 */ /* 0x0003e20000100800 */
[----:B------:R-:W-:Y:S01]  /*22770*/  IMAD R223, R223, UR11, RZ ;  /* 0x0000000bdfdf7c24 */ /* 0x000fe2000f8e02ff */
[----:B------:R-:W-:Y:S02]  /*22780*/  ULDC UR11, c[0x0][0x240] ;  /* 0x00009000000b7ab9 */ /* 0x000fe40000000800 */
[----:B------:R-:W-:Y:S01]  /*22790*/  STL [R1+0x700], R225 ;  /* 0x000700e101007387 */ /* 0x000fe20000100800 */
[----:B-1----:R-:W-:Y:S01]  /*227a0*/  IMAD R56, R224, UR10, RZ ;  /* 0x0000000ae0387c24 */ /* 0x002fe2000f8e02ff */
[----:B------:R-:W-:-:S04]  /*227b0*/  ULDC UR10, c[0x0][0x240] ;  /* 0x00009000000a7ab9 */ /* 0x000fc80000000800 */
[----:B------:R1:W-:Y:S04]  /*227c0*/  STL [R1+0x6f4], R56 ;  /* 0x0006f43801007387 */ /* 0x0003e80000100800 */
[----:B------:R-:W-:Y:S01]  /*227d0*/  STL [R1+0x6f0], R223 ;  /* 0x0006f0df01007387 */ /* 0x000fe20000100800 */
[----:B-1----:R-:W-:Y:S01]  /*227e0*/  IMAD R56, R222, UR12, RZ ;  /* 0x0000000cde387c24 */ /* 0x002fe2000f8e02ff */
[----:B------:R-:W-:-:S04]  /*227f0*/  ULDC UR12, c[0x0][0x240] ;  /* 0x00009000000c7ab9 */ /* 0x000fc80000000800 */
[----:B------:R1:W-:Y:S04]  /*22800*/  STL [R1+0x804], R56 ;  /* 0x0008043801007387 */ /* 0x0003e80000100800 */
[----:B------:R-:W-:Y:S01]  /*22810*/  STL [R1+0x1b30], R251 ;  /* 0x001b30fb01007387 */ /* 0x000fe20000100800 */
[----:B-1----:R-:W-:Y:S01]  /*22820*/  IMAD R56, R95, UR14, RZ ;  /* 0x0000000e5f387c24 */ /* 0x002fe2000f8e02ff */
[----:B------:R-:W-:Y:S01]  /*22830*/  ULDC UR14, c[0x0][0x240] ;  /* 0x00009000000e7ab9 */ /* 0x000fe20000000800 */
[----:B------:R-:W-:Y:S01]  /*22840*/  IMAD R95, R96, UR15, RZ ;  /* 0x0000000f605f7c24 */ /* 0x000fe2000f8e02ff */
[----:B------:R-:W-:Y:S02]  /*22850*/  ULDC UR15, c[0x0][0x240] ;  /* 0x00009000000f7ab9 */ /* 0x000fe40000000800 */
[----:B------:R1:W-:Y:S04]  /*22860*/  STL [R1+0x808], R56 ;  /* 0x0008083801007387 */ /* 0x0003e80000100800 */
[----:B------:R2:W-:Y:S01]  /*22870*/  STL [R1+0x80c], R95 ;  /* 0x00080c5f01007387 */ /* 0x0005e20000100800 */
[----:B-1----:R-:W-:Y:S01]  /*22880*/  IMAD R56, R97, UR16, RZ ;  /* 0x0000001061387c24 */ /* 0x002fe2000f8e02ff */
[----:B------:R-:W-:Y:S01]  /*22890*/  ULDC UR16, c[0x0][0x240] ;  /* 0x0000900000107ab9 */ /* 0x000fe20000000800 */
[----:B--2---:R-:W-:-:S03]  /*228a0*/  IMAD R95, R98, UR17, RZ ;  /* 0x00000011625f7c24 */ /* 0x004fc6000f8e02ff */
[----:B------:R1:W-:Y:S01]  /*228b0*/  STL [R1+0x810], R56 ;  /* 0x0008103801007387 */ /* 0x0003e20000100800 */
[----:B------:R-:W-:Y:S01]  /*228c0*/  IMAD.MOV.U32 R223, RZ, RZ, R6 ;  /* 0x000000ffffdf7224 */ /* 0x000fe200078e0006 */
[----:B------:R-:W-:Y:S02]  /*228d0*/  ULDC UR17, c[0x0][0x240] ;  /* 0x0000900000117ab9 */ /* 0x000fe40000000800 */
[----:B------:R2:W-:Y:S01]  /*228e0*/  STL [R1+0x814], R95 ;  /* 0x0008145f01007387 */ /* 0x0005e20000100800 */
[----:B-1----:R-:W-:Y:S01]  /*228f0*/  IMAD R56, R99, UR18, RZ ;  /* 0x0000001263387c24 */ /* 0x002fe2000f8e02ff */
[----:B------:R-:W-:-:S04]  /*22900*/  ULDC UR18, c[0x0][0x240] ;  /* 0x0000900000127ab9 */ /* 0x000fc80000000800 */
[----:B------:R1:W-:Y:S01]  /*22910*/  STL [R1+0x818], R56 ;  /* 0x0008183801007387 */ /* 0x0003e20000100800 */
[----:B--2---:R-:W-:Y:S01]  /*22920*/  IMAD R95, R105, UR24, RZ ;  /* 0x00000018695f7c24 */ /* 0x004fe2000f8e02ff */
[----:B------:R-:W-:Y:S01]  /*22930*/  ULDC UR24, c[0x0][0x240] ;  /* 0x0000900000187ab9 */ /* 0x000fe20000000800 */
[----:B-1----:R-:W-:Y:S01]  /*22940*/  IMAD R56, R101, UR20, RZ ;  /* 0x0000001465387c24 */ /* 0x002fe2000f8e02ff */
[----:B------:R-:W-:-:S04]  /*22950*/  ULDC UR20, c[0x0][0x240] ;  /* 0x0000900000147ab9 */ /* 0x000fc80000000800 */
[----:B------:R1:W-:Y:S04]  /*22960*/  STL [R1+0x820], R56 ;  /* 0x0008203801007387 */ /* 0x0003e80000100800 */
[----:B------:R2:W-:Y:S01]  /*22970*/  STL [R1+0x830], R95 ;  /* 0x0008305f01007387 */ /* 0x0005e20000100800 */
[----:B-1----:R-:W-:Y:S01]  /*22980*/  IMAD R56, R106, UR25, RZ ;  /* 0x000000196a387c24 */ /* 0x002fe2000f8e02ff */
[----:B------:R-:W-:Y:S01]  /*22990*/  ULDC UR25, c[0x0][0x240] ;  /* 0x0000900000197ab9 */ /* 0x000fe20000000800 */
[----:B--2---:R-:W-:-:S03]  /*229a0*/  IMAD R95, R107, UR26, RZ ;  /* 0x0000001a6b5f7c24 */ /* 0x004fc6000f8e02ff */
[----:B------:R1:W-:Y:S01]  /*229b0*/  STL [R1+0x834], R56 ;  /* 0x0008343801007387 */ /* 0x0003e20000100800 */
[----:B------:R-:W-:Y:S01]  /*229c0*/  IMAD R6, R129, UR46, RZ ;  /* 0x0000002e81067c24 */ /* 0x000fe2000f8e02ff */
[----:B------:R-:W-:Y:S01]  /*229d0*/  ULDC UR46, c[0x0][0x240] ;  /* 0x00009000002e7ab9 */ /* 0x000fe20000000800 */
[----:B------:R-:W-:Y:S01]  /*229e0*/  IMAD R58, R58, UR9, RZ ;  /* 0x000000093a3a7c24 */ /* 0x000fe2000f8e02ff */
[----:B------:R2:W-:Y:S01]  /*229f0*/  STL [R1+0x838], R95 ;  /* 0x0008385f01007387 */ /* 0x0005e20000100800 */
[----:B------:R-:W-:Y:S01]  /*22a00*/  IMAD.MOV.U32 R222, RZ, RZ, R218 ;  /* 0x000000ffffde7224 */ /* 0x000fe200078e00da */
[----:B------:R-:W-:Y:S01]  /*22a10*/  ULDC UR26, c[0x0][0x240] ;  /* 0x00009000001a7ab9 */ /* 0x000fe20000000800 */
        /* <DEDUP_REMOVED lines=24> */
[----:B------:R-:W-:Y:S01]  /*22ba0*/  MOV R214, R203 ;  /* 0x000000cb00d67202 */ /* 0x000fe20000000f00 */
[----:B------:R-:W-:Y:S01]  /*22bb0*/  ULDC UR34, c[0x0][0x240] ;  /* 0x0000900000227ab9 */ /* 0x000fe20000000800 */
[----:B--2---:R-:W-:Y:S02]  /*22bc0*/  IMAD R95, R116, UR35, RZ ;  /* 0x00000023745f7c24 */ /* 0x004fe4000f8e02ff */
[----:B------:R1:W-:Y:S01]  /*22bd0*/  STL [R1+0x858], R56 ;  /* 0x0008583801007387 */ /* 0x0003e20000100800 */
[----:B------:R-:W-:Y:S01]  /*22be0*/  IMAD R203, R100, UR19, RZ ;  /* 0x0000001364cb7c24 */ /* 0x000fe2000f8e02ff */
[----:B------:R-:W-:Y:S01]  /*22bf0*/  ULDC UR19, c[0x0][0x240] ;  /* 0x0000900000137ab9 */ /* 0x000fe20000000800 */
[----:B------:R-:W-:Y:S01]  /*22c00*/  ULDC UR35, c[0x0][0x240] ;  /* 0x0000900000237ab9 */ /* 0x000fe20000000800 */
[----:B------:R2:W-:Y:S01]  /*22c10*/  STL [R1+0x85c], R95 ;  /* 0x00085c5f01007387 */ /* 0x0005e20000100800 */
[----:B-1----:R-:W-:Y:S01]  /*22c20*/  IMAD R56, R117, UR36, RZ ;  /* 0x0000002475387c24 */ /* 0x002fe2000f8e02ff */
[----:B------:R-:W-:Y:S01]  /*22c30*/  ULDC UR36, c[0x0][0x240] ;  /* 0x0000900000247ab9 */ /* 0x000fe20000000800 */
[----:B--2---:R-:W-:-:S03]  /*22c40*/  IMAD R95, R118, UR37, RZ ;  /* 0x00000025765f7c24 */ /* 0x004fc6000f8e02ff */
[----:B------:R1:W-:Y:S01]  /*22c50*/  STL [R1+0x860], R56 ;  /* 0x0008603801007387 */ /* 0x0003e20000100800 */
[----:B------:R-:W-:-:S03]  /*22c60*/  ULDC UR37, c[0x0][0x240] ;  /* 0x0000900000257ab9 */ /* 0x000fc60000000800 */
[----:B------:R-:W-:Y:S01]  /*22c70*/  STL [R1+0x864], R95 ;  /* 0x0008645f01007387 */ /* 0x000fe20000100800 */
[----:B-1----:R-:W-:Y:S01]  /*22c80*/  IMAD R56, R119, UR38, RZ ;  /* 0x0000002677387c24 */ /* 0x002fe2000f8e02ff */
[----:B------:R-:W-:-:S04]  /*22c90*/  ULDC UR38, c[0x0][0x240] ;  /* 0x0000900000267ab9 */ /* 0x000fc80000000800 */
[----:B------:R1:W-:Y:S02]  /*22ca0*/  STL [R1+0x868], R56 ;  /* 0x0008683801007387 */ /* 0x0003e40000100800 */
[----:B-1----:R-:W-:Y:S01]  /*22cb0*/  IMAD R56, R121, UR40, RZ ;  /* 0x0000002879387c24 */ /* 0x002fe2000f8e02ff */
[----:B------:R-:W-:-:S04]  /*22cc0*/  ULDC UR40, c[0x0][0x240] ;  /* 0x0000900000287ab9 */ /* 0x000fc80000000800 */
[----:B------:R1:W-:Y:S02]  /*22cd0*/  STL [R1+0x870], R56 ;  /* 0x0008703801007387 */ /* 0x0003e40000100800 */
        /* <DEDUP_REMOVED lines=13> */
[----:B--2---:R-:W-:-:S03]  /*22db0*/  SEL R6, RZ, 0x4, !P0 ;  /* 0x00000004ff067807 */ /* 0x004fc60004000000 */
[----:B------:R1:W-:Y:S04]  /*22dc0*/  STL [R1+0x894], R56 ;  /* 0x0008943801007387 */ /* 0x0003e80000100800 */
        /* <DEDUP_REMOVED lines=13> */
[----:B--2---:R-:W-:Y:S02]  /*22ea0*/  IMAD R6, R146, UR56, RZ ;  /* 0x0000003892067c24 */ /* 0x004fe4000f8e02ff */
[----:B------:R-:W-:-:S03]  /*22eb0*/  IMAD R56, R144, UR58, RZ ;  /* 0x0000003a90387c24 */ /* 0x000fc6000f8e02ff */
[----:B------:R1:W-:Y:S04]  /*22ec0*/  STL [R1+0x8b0], R6 ;  /* 0x0008b00601007387 */ /* 0x0003e80000100800 */
[----:B------:R2:W-:Y:S01]  /*22ed0*/  STL [R1+0x8b4], R95 ;  /* 0x0008b45f01007387 */ /* 0x0005e20000100800 */
[----:B-1----:R-:W-:-:S03]  /*22ee0*/  IMAD R6, R142, UR59, RZ ;  /* 0x0000003b8e067c24 */ /* 0x002fc6000f8e02ff */
[----:B------:R-:W-:Y:S04]  /*22ef0*/  STL [R1+0x8b8], R56 ;  /* 0x0008b83801007387 */ /* 0x000fe80000100800 */
[----:B------:R1:W-:Y:S01]  /*22f00*/  STL [R1+0x8bc], R6 ;  /* 0x0008bc0601007387 */ /* 0x0003e20000100800 */
[----:B--2---:R-:W-:Y:S02]  /*22f10*/  IMAD R95, R136, UR8, RZ ;  /* 0x00000008885f7c24 */ /* 0x004fe4000f8e02ff */
[----:B-1----:R-:W-:-:S05]  /*22f20*/  IMAD R6, R137, UR7, RZ ;  /* 0x0000000789067c24 */ /* 0x002fca000f8e02ff */
[----:B------:R1:W-:Y:S04]  /*22f30*/  STL [R1+0x8d0], R6 ;  /* 0x0008d00601007387 */ /* 0x0003e80000100800 */
[----:B------:R-:W-:Y:S01]  /*22f40*/  STL [R1+0x8d4], R95 ;  /* 0x0008d45f01007387 */ /* 0x000fe20000100800 */
[----:B-1----:R-:W-:-:S03]  /*22f50*/  IMAD R6, R59, UR10, RZ ;  /* 0x0000000a3b067c24 */ /* 0x002fc6000f8e02ff */
[----:B------:R1:W-:Y:S01]  /*22f60*/  STL [R1+0x8d8], R58 ;  /* 0x0008d83a01007387 */ /* 0x0003e20000100800 */
[----:B------:R-:W-:-:S03]  /*22f70*/  IMAD R59, R60, UR11, RZ ;  /* 0x0000000b3c3b7c24 */ /* 0x000fc6000f8e02ff */
        /* <DEDUP_REMOVED lines=10> */
[----:B------:R2:W-:Y:S04]  /*23020*/  STL [R1+0x8f0], R58 ;  /* 0x0008f03a01007387 */ /* 0x0005e80000100800 */
[----:B------:R3:W-:Y:S01]  /*23030*/  STL [R1+0x8f4], R6 ;  /* 0x0008f40601007387 */ /* 0x0007e20000100800 */
[----:B-1----:R-:W-:Y:S02]  /*23040*/  IMAD R59, R66, UR17, RZ ;  /* 0x00000011423b7c24 */ /* 0x002fe4000f8e02ff */
[----:B--2---:R-:W-:-:S03]  /*23050*/  IMAD R58, R67, UR18, RZ ;  /* 0x00000012433a7c24 */ /* 0x004fc6000f8e02ff */
[----:B------:R-:W-:Y:S01]  /*23060*/  STL [R1+0x8f8], R59 ;  /* 0x0008f83b01007387 */ /* 0x000fe20000100800 */
[----:B---3--:R-:W-:-:S03]  /*23070*/  IMAD R6, R68, UR19, RZ ;  /* 0x0000001344067c24 */ /* 0x008fc6000f8e02ff */
[----:B------:R1:W-:Y:S04]  /*23080*/  STL [R1+0x8fc], R58 ;  /* 0x0008fc3a01007387 */ /* 0x0003e80000100800 */
[----:B------:R2:W-:Y:S01]  /*23090*/  STL [R1+0x900], R6 ;  /* 0x0009000601007387 */ /* 0x0005e20000100800 */
[----:B-1----:R-:W-:Y:S02]  /*230a0*/  IMAD R58, R69, UR20, RZ ;  /* 0x00000014453a7c24 */ /* 0x002fe4000f8e02ff */
[----:B--2---:R-:W-:-:S03]  /*230b0*/  IMAD R6, R70, UR21, RZ ;  /* 0x0000001546067c24 */ /* 0x004fc6000f8e02ff */
[----:B------:R-:W-:Y:S01]  /*230c0*/  STL [R1+0x904], R58 ;  /* 0x0009043a01007387 */ /* 0x000fe20000100800 */
[----:B------:R-:W-:-:S03]  /*230d0*/  IMAD R59, R76, UR27, RZ ;  /* 0x0000001b4c3b7c24 */ /* 0x000fc6000f8e02ff */
[----:B------:R1:W-:Y:S01]  /*230e0*/  STL [R1+0x908], R6 ;  /* 0x0009080601007387 */ /* 0x0003e20000100800 */
[----:B------:R-:W-:-:S03]  /*230f0*/  IMAD R60, R78, UR29, RZ ;  /* 0x0000001d4e3c7c24 */ /* 0x000fc6000f8e02ff */
[----:B------:R2:W-:Y:S01]  /*23100*/  STL [R1+0x920], R59 ;  /* 0x0009203b01007387 */ /* 0x0005e20000100800 */
[----:B-1----:R-:W-:Y:S02]  /*23110*/  IMAD R6, R77, UR28, RZ ;  /* 0x0000001c4d067c24 */ /* 0x002fe4000f8e02ff */
[----:B--2---:R-:W-:-:S03]  /*23120*/  IMAD R59, R79, UR30, RZ ;  /* 0x0000001e4f3b7c24 */ /* 0x004fc6000f8e02ff */
        /* <DEDUP_REMOVED lines=9> */
[----:B------:R2:W-:Y:S01]  /*231c0*/  STL [R1+0x938], R59 ;  /* 0x0009383b01007387 */ /* 0x0005e20000100800 */
[----:B------:R-:W-:Y:S01]  /*231d0*/  IMAD R110, R120, UR39, RZ ;  /* 0x00000027786e7c24 */ /* 0x000fe2000f8e02ff */
[----:B------:R-:W-:Y:S02]  /*231e0*/  ULDC UR39, c[0x0][0x240] ;  /* 0x0000900000277ab9 */ /* 0x000fe40000000800 */
        /* <DEDUP_REMOVED lines=9> */
[----:B------:R1:W-:Y:S01]  /*23280*/  STL [R1+0x94c], R60 ;  /* 0x00094c3c01007387 */ /* 0x0003e20000100800 */
[----:B---3--:R-:W-:-:S03]  /*23290*/  IMAD R6, R89, UR40, RZ ;  /* 0x0000002859067c24 */ /* 0x008fc6000f8e02ff */
[----:B------:R-:W-:Y:S01]  /*232a0*/  STL [R1+0x954], R59 ;  /* 0x0009543b01007387 */ /* 0x000fe20000100800 */
[----:B------:R-:W-:Y:S01]  /*232b0*/  IMAD R118, R122, UR41, RZ ;  /* 0x000000297a767c24 */ /* 0x000fe2000f8e02ff */
[----:B------:R-:W-:Y:S01]  /*232c0*/  ULDC UR41, c[0x0][0x240] ;  /* 0x0000900000297ab9 */ /* 0x000fe20000000800 */
[----:B------:R-:W-:Y:S01]  /*232d0*/  IMAD R204, R204, UR43, RZ ;  /* 0x0000002bcccc7c24 */ /* 0x000fe2000f8e02ff */
[----:B------:R-:W-:Y:S01]  /*232e0*/  ULDC UR43, c[0x0][0x240] ;  /* 0x00009000002b7ab9 */ /* 0x000fe20000000800 */
[----:B------:R-:W-:Y:S01]  /*232f0*/  IMAD R123, R123, UR42, RZ ;  /* 0x0000002a7b7b7c24 */ /* 0x000fe2000f8e02ff */
[----:B------:R-:W-:Y:S01]  /*23300*/  ULDC UR42, c[0x0][0x240] ;  /* 0x00009000002a7ab9 */ /* 0x000fe20000000800 */
[----:B------:R2:W-:Y:S01]  /*23310*/  STL [R1+0x958], R6 ;  /* 0x0009580601007387 */ /* 0x0005e20000100800 */
[----:B------:R-:W-:Y:S02]  /*23320*/  IMAD.MOV.U32 R224, RZ, RZ, R8 ;  /* 0x000000ffffe07224 */ /* 0x000fe400078e0008 */
[----:B------:R-:W-:-:S02]  /*23330*/  IMAD R97, R103, UR22, RZ ;  /* 0x0000001667617c24 */ /* 0x000fc4000f8e02ff */
[----:B------:R-:W-:Y:S01]  /*23340*/  IMAD.MOV.U32 R226, RZ, RZ, R216 ;  /* 0x000000ffffe27224 */ /* 0x000fe200078e00d8 */
[-C--:B-1----:R-:W-:Y:S01]  /*23350*/  LEA R60, P0, R135, R3.reuse, 0x2 ;  /* 0x00000003873c7211 */ /* 0x082fe200078010ff */
[----:B------:R-:W-:Y:S01]  /*23360*/  IMAD R101, R124, UR43, RZ ;  /* 0x0000002b7c657c24 */ /* 0x000fe2000f8e02ff */
[----:B------:R-:W-:Y:S01]  /*23370*/  ULDC UR43, c[0x0][0x240] ;  /* 0x00009000002b7ab9 */ /* 0x000fe20000000800 */
[----:B------:R-:W-:Y:S02]  /*23380*/  IMAD R8, R91, UR42, RZ ;  /* 0x0000002a5b087c24 */ /* 0x000fe4000f8e02ff */
[----:B------:R-:W-:Y:S02]  /*23390*/  IMAD.MOV.U32 R225, RZ, RZ, R206 ;  /* 0x000000ffffe17224 */ /* 0x000fe400078e00ce */
[----:B------:R-:W-:Y:S01]  /*233a0*/  IMAD R98, R104, UR23, RZ ;  /* 0x0000001768627c24 */ /* 0x000fe2000f8e02ff */
[----:B------:R-:W-:Y:S01]  /*233b0*/  ULDC UR23, c[0x0][0x240] ;  /* 0x0000900000177ab9 */ /* 0x000fe20000000800 */
[----:B--2---:R-:W-:Y:S01]  /*233c0*/  IMAD R6, R90, UR41, RZ ;  /* 0x000000295a067c24 */ /* 0x004fe2000f8e02ff */
[-C--:B------:R-:W-:Y:S01]  /*233d0*/  LEA R68, P3, R133, R3.reuse, 0x2 ;  /* 0x0000000385447211 */ /* 0x080fe200078610ff */
[----:B------:R-:W-:Y:S01]  /*233e0*/  IMAD R103, R125, UR44, RZ ;  /* 0x0000002c7d677c24 */ /* 0x000fe2000f8e02ff */
[----:B------:R-:W-:Y:S01]  /*233f0*/  ULDC UR44, c[0x0][0x240] ;  /* 0x00009000002c7ab9 */ /* 0x000fe20000000800 */
[----:B------:R-:W-:Y:S01]  /*23400*/  IMAD.MOV.U32 R216, RZ, RZ, R215 ;  /* 0x000000ffffd87224 */ /* 0x000fe200078e00d7 */
[----:B------:R-:W-:Y:S01]  /*23410*/  LEA R64, P4, R127, R3, 0x2 ;  /* 0x000000037f407211 */ /* 0x000fe200078810ff */
[----:B------:R-:W-:Y:S01]  /*23420*/  IMAD.MOV.U32 R215, RZ, RZ, R2 ;  /* 0x000000ffffd77224 */ /* 0x000fe200078e0002 */
[----:B------:R1:W-:Y:S01]  /*23430*/  STL [R1+0x1acc], R6 ;  /* 0x001acc0601007387 */ /* 0x0003e20000100800 */
[----:B------:R-:W-:-:S02]  /*23440*/  IMAD.MOV.U32 R206, RZ, RZ, R7 ;  /* 0x000000ffffce7224 */ /* 0x000fc400078e0007 */
[----:B------:R-:W-:Y:S01]  /*23450*/  IMAD R67, R73, UR24, RZ ;  /* 0x0000001849437c24 */ /* 0x000fe2000f8e02ff */
[----:B------:R-:W-:Y:S01]  /*23460*/  LEA R76, P1, R55, R3, 0x2 ;  /* 0x00000003374c7211 */ /* 0x000fe200078210ff */
[----:B------:R-:W-:Y:S01]  /*23470*/  IMAD R2, R92, UR43, RZ ;  /* 0x0000002b5c027c24 */ /* 0x000fe2000f8e02ff */
[----:B------:R2:W-:Y:S01]  /*23480*/  STL [R1+0x1ac8], R8 ;  /* 0x001ac80801007387 */ /* 0x0005e20000100800 */
[----:B------:R-:W-:Y:S01]  /*23490*/  IMAD R7, R93, UR44, RZ ;  /* 0x0000002c5d077c24 */ /* 0x000fe2000f8e02ff */
[----:B------:R-:W-:Y:S01]  /*234a0*/  LEA.HI.X.SX32 R61, R135, R0, 0x2, P0 ;  /* 0x00000000873d7211 */ /* 0x000fe200000f16ff */
[----:B------:R-:W-:Y:S01]  /*234b0*/  IMAD R250, R250, UR61, RZ ;  /* 0x0000003dfafa7c24 */ /* 0x000fe2000f8e02ff */
[----:B------:R-:W-:Y:S01]  /*234c0*/  ULDC UR22, c[0x0][0x240] ;  /* 0x0000900000167ab9 */ /* 0x000fe20000000800 */
[----:B-1----:R-:W-:Y:S01]  /*234d0*/  IMAD R6, R156, UR46, RZ ;  /* 0x0000002e9c067c24 */ /* 0x002fe2000f8e02ff */
[----:B------:R-:W-:Y:S01]  /*234e0*/  STL [R1+0x1ac4], R2 ;  /* 0x001ac40201007387 */ /* 0x000fe20000100800 */
[----:B------:R-:W-:-:S02]  /*234f0*/  IMAD R62, R72, UR23, RZ ;  /* 0x00000017483e7c24 */ /* 0x000fc4000f8e02ff */
[----:B--2---:R-:W-:Y:S01]  /*23500*/  IMAD R8, R154, UR48, RZ ;  /* 0x000000309a087c24 */ /* 0x004fe2000f8e02ff */
[----:B------:R-:W-:Y:S01]  /*23510*/  STL [R1+0x1ac0], R7 ;  /* 0x001ac00701007387 */ /* 0x000fe20000100800 */
[C---:B------:R-:W-:Y:S01]  /*23520*/  LEA R72, P2, R134.reuse, R3, 0x2 ;  /* 0x0000000386487211 */ /* 0x040fe200078410ff */
[----:B------:R-:W-:Y:S01]  /*23530*/  IMAD.MOV.U32 R227, RZ, RZ, R226 ;  /* 0x000000ffffe37224 */ /* 0x000fe200078e00e2 */
[-C--:B------:R-:W-:Y:S01]  /*23540*/  LEA.HI.X.SX32 R69, R133, R0.reuse, 0x2, P3 ;  /* 0x0000000085457211 */ /* 0x080fe200018f16ff */
[----:B------:R-:W-:Y:S01]  /*23550*/  STL [R1+0x1ae4], R6 ;  /* 0x001ae40601007387 */ /* 0x000fe20000100800 */
[-C--:B------:R-:W-:Y:S01]  /*23560*/  LEA.HI.X.SX32 R73, R134, R0.reuse, 0x2, P2 ;  /* 0x0000000086497211 */ /* 0x080fe200010f16ff */
[----:B------:R-:W-:Y:S02]  /*23570*/  ULDC UR61, c[0x0][0x240] ;  /* 0x00009000003d7ab9 */ /* 0x000fe40000000800 */
[----:B------:R-:W-:Y:S04]  /*23580*/  STL [R1+0x1ae8], R8 ;  /* 0x001ae80801007387 */ /* 0x000fe80000100800 */
[----:B------:R1:W-:Y:S01]  /*23590*/  STL.64 [R1+0x4b0], R60 ;  /* 0x0004b03c01007387 */ /* 0x0003e20000100a00 */
[----:B------:R-:W-:-:S02]  /*235a0*/  LEA.HI.X.SX32 R65, R127, R0, 0x2, P4 ;  /* 0x000000007f417211 */ /* 0x000fc400020f16ff */
[-C--:B------:R-:W-:Y:S01]  /*235b0*/  LEA R78, P0, R57, R3.reuse, 0x2 ;  /* 0x00000003394e7211 */ /* 0x080fe200078010ff */
[----:B------:R2:W-:Y:S01]  /*235c0*/  STL.64 [R1+0x4a8], R72 ;  /* 0x0004a84801007387 */ /* 0x0005e20000100a00 */
[----:B-1----:R-:W-:-:S03]  /*235d0*/  LEA R60, P5, R126, R3, 0x2 ;  /* 0x000000037e3c7211 */ /* 0x002fc600078a10ff */
[----:B------:R1:W-:Y:S01]  /*235e0*/  STL.64 [R1+0x4a0], R68 ;  /* 0x0004a04401007387 */ /* 0x0003e20000100a00 */
[----:B------:R-:W-:-:S03]  /*235f0*/  LEA.HI.X.SX32 R61, R126, R0, 0x2, P5 ;  /* 0x000000007e3d7211 */ /* 0x000fc600028f16ff */
[----:B------:R3:W-:Y:S01]  /*23600*/  STL.64 [R1+0x498], R64 ;  /* 0x0004984001007387 */ /* 0x0007e20000100a00 */
[CC--:B--2---:R-:W-:Y:S02]  /*23610*/  LEA R72, P2, R54.reuse, R3.reuse, 0x2 ;  /* 0x0000000336487211 */ /* 0x0c4fe400078410ff */
[-C--:B------:R-:W-:Y:S01]  /*23620*/  LEA.HI.X.SX32 R79, R57, R0.reuse, 0x2, P0 ;  /* 0x00000000394f7211 */ /* 0x080fe200000f16ff */
[----:B------:R2:W-:Y:S01]  /*23630*/  STL.64 [R1+0x490], R60 ;  /* 0x0004903c01007387 */ /* 0x0005e20000100a00 */
[-C--:B------:R-:W-:Y:S02]  /*23640*/  LEA.HI.X.SX32 R77, R55, R0.reuse, 0x2, P1 ;  /* 0x00000000374d7211 */ /* 0x080fe400008f16ff */
[-C--:B-1----:R-:W-:Y:S02]  /*23650*/  LEA R68, P3, R53, R3.reuse, 0x2 ;  /* 0x0000000335447211 */ /* 0x082fe400078610ff */
[----:B------:R-:W-:Y:S02]  /*23660*/  LEA.HI.X.SX32 R73, R54, R0, 0x2, P2 ;  /* 0x0000000036497211 */ /* 0x000fe400010f16ff */
[----:B---3--:R-:W-:-:S02]  /*23670*/  LEA R64, P4, R52, R3, 0x2 ;  /* 0x0000000334407211 */ /* 0x008fc400078810ff */
[-C--:B------:R-:W-:Y:S02]  /*23680*/  LEA.HI.X.SX32 R69, R53, R0.reuse, 0x2, P3 ;  /* 0x0000000035457211 */ /* 0x080fe400018f16ff */
[CC--:B--2---:R-:W-:Y:S01]  /*23690*/  LEA R60, P5, R51.reuse, R3.reuse, 0x2 ;  /* 0x00000003333c7211 */ /* 0x0c4fe200078a10ff */
[----:B------:R1:W-:Y:S01]  /*236a0*/  STL.64 [R1+0x488], R78 ;  /* 0x0004884e01007387 */ /* 0x0003e20000100a00 */
[-C--:B------:R-:W-:Y:S02]  /*236b0*/  LEA.HI.X.SX32 R65, R52, R0.reuse, 0x2, P4 ;  /* 0x0000000034417211 */ /* 0x080fe400020f16ff */
[----:B------:R-:W-:Y:S01]  /*236c0*/  LEA.HI.X.SX32 R61, R51, R0, 0x2, P5 ;  /* 0x00000000333d7211 */ /* 0x000fe200028f16ff */
[----:B------:R2:W-:Y:S04]  /*236d0*/  STL.64 [R1+0x480], R76 ;  /* 0x0004804c01007387 */ /* 0x0005e80000100a00 */
[----:B------:R3:W-:Y:S01]  /*236e0*/  STL.64 [R1+0x478], R72 ;  /* 0x0004784801007387 */ /* 0x0007e20000100a00 */
[----:B-1----:R-:W-:-:S03]  /*236f0*/  LEA R78, P0, R50, R3, 0x2 ;  /* 0x00000003324e7211 */ /* 0x002fc600078010ff */
[----:B------:R1:W-:Y:S01]  /*23700*/  STL.64 [R1+0x470], R68 ;  /* 0x0004704401007387 */ /* 0x0003e20000100a00 */
[----:B--2---:R-:W-:-:S03]  /*23710*/  LEA R76, P1, R49, R3, 0x2 ;  /* 0x00000003314c7211 */ /* 0x004fc600078210ff */
[----:B------:R2:W-:Y:S01]  /*23720*/  STL.64 [R1+0x468], R64 ;  /* 0x0004684001007387 */ /* 0x0005e20000100a00 */
[-C--:B------:R-:W-:Y:S02]  /*23730*/  LEA.HI.X.SX32 R79, R50, R0.reuse, 0x2, P0 ;  /* 0x00000000324f7211 */ /* 0x080fe400000f16ff */
[-C--:B---3--:R-:W-:Y:S01]  /*23740*/  LEA R72, P2, R48, R3.reuse, 0x2 ;  /* 0x0000000330487211 */ /* 0x088fe200078410ff */
[----:B------:R3:W-:Y:S01]  /*23750*/  STL.64 [R1+0x460], R60 ;  /* 0x0004603c01007387 */ /* 0x0007e20000100a00 */
[----:B------:R-:W-:Y:S02]  /*23760*/  LEA.HI.X.SX32 R77, R49, R0, 0x2, P1 ;  /* 0x00000000314d7211 */ /* 0x000fe400008f16ff */
[-C--:B-1----:R-:W-:Y:S02]  /*23770*/  LEA R68, P3, R47, R3.reuse, 0x2 ;  /* 0x000000032f447211 */ /* 0x082fe400078610ff */
[-C--:B------:R-:W-:Y:S02]  /*23780*/  LEA R54, P0, R44, R3.reuse, 0x2 ;  /* 0x000000032c367211 */ /* 0x080fe400078010ff */
[----:B--2---:R-:W-:-:S02]  /*23790*/  LEA R64, P4, R46, R3, 0x2 ;  /* 0x000000032e407211 */ /* 0x004fc400078810ff */
[-C--:B------:R-:W-:Y:S02]  /*237a0*/  LEA.HI.X.SX32 R73, R48, R0.reuse, 0x2, P2 ;  /* 0x0000000030497211 */ /* 0x080fe400010f16ff */
[-C--:B---3--:R-:W-:Y:S02]  /*237b0*/  LEA R60, P5, R45, R3.reuse, 0x2 ;  /* 0x000000032d3c7211 */ /* 0x088fe400078a10ff */
[-C--:B------:R-:W-:Y:S02]  /*237c0*/  LEA R52, P1, R43, R3.reuse, 0x2 ;  /* 0x000000032b347211 */ /* 0x080fe400078210ff */
[-C--:B------:R-:W-:Y:S01]  /*237d0*/  LEA.HI.X.SX32 R69, R47, R0.reuse, 0x2, P3 ;  /* 0x000000002f457211 */ /* 0x080fe200018f16ff */
[----:B------:R-:W-:Y:S01]  /*237e0*/  STL.64 [R1+0x458], R78 ;  /* 0x0004584e01007387 */ /* 0x000fe20000100a00 */
[-C--:B------:R-:W-:Y:S02]  /*237f0*/  LEA R50, P2, R42, R3.reuse, 0x2 ;  /* 0x000000032a327211 */ /* 0x080fe400078410ff */
[----:B------:R-:W-:Y:S01]  /*23800*/  LEA.HI.X.SX32 R65, R46, R0, 0x2, P4 ;  /* 0x000000002e417211 */ /* 0x000fe200020f16ff */
[----:B------:R-:W-:Y:S01]  /*23810*/  STL.64 [R1+0x450], R76 ;  /* 0x0004504c01007387 */ /* 0x000fe20000100a00 */
[----:B------:R-:W-:-:S02]  /*23820*/  LEA R48, P3, R41, R3, 0x2 ;  /* 0x0000000329307211 */ /* 0x000fc400078610ff */
[-C--:B------:R-:W-:Y:S01]  /*23830*/  LEA.HI.X.SX32 R61, R45, R0.reuse, 0x2, P5 ;  /* 0x000000002d3d7211 */ /* 0x080fe200028f16ff */
[----:B------:R-:W-:Y:S01]  /*23840*/  STL.64 [R1+0x448], R72 ;  /* 0x0004484801007387 */ /* 0x000fe20000100a00 */
[----:B------:R-:W-:Y:S02]  /*23850*/  LEA R46, P4, R40, R3, 0x2 ;  /* 0x00000003282e7211 */ /* 0x000fe400078810ff */
[-C--:B------:R-:W-:Y:S01]  /*23860*/  LEA.HI.X.SX32 R55, R44, R0.reuse, 0x2, P0 ;  /* 0x000000002c377211 */ /* 0x080fe200000f16ff */
[----:B------:R-:W-:Y:S01]  /*23870*/  STL.64 [R1+0x440], R68 ;  /* 0x0004404401007387 */ /* 0x000fe20000100a00 */
[-C--:B------:R-:W-:Y:S02]  /*23880*/  LEA.HI.X.SX32 R53, R43, R0.reuse, 0x2, P1 ;  /* 0x000000002b357211 */ /* 0x080fe400008f16ff */
[-C--:B------:R-:W-:Y:S01]  /*23890*/  LEA.HI.X.SX32 R51, R42, R0.reuse, 0x2, P2 ;  /* 0x000000002a337211 */ /* 0x080fe200010f16ff */
[----:B------:R-:W-:Y:S01]  /*238a0*/  STL.64 [R1+0x438], R64 ;  /* 0x0004384001007387 */ /* 0x000fe20000100a00 */
[----:B------:R-:W-:-:S02]  /*238b0*/  LEA.HI.X.SX32 R49, R41, R0, 0x2, P3 ;  /* 0x0000000029317211 */ /* 0x000fc400018f16ff */
[----:B------:R-:W-:Y:S01]  /*238c0*/  LEA.HI.X.SX32 R47, R40, R0, 0x2, P4 ;  /* 0x00000000282f7211 */ /* 0x000fe200020f16ff */
[----:B------:R1:W-:Y:S04]  /*238d0*/  STL.64 [R1+0x430], R60 ;  /* 0x0004303c01007387 */ /* 0x0003e80000100a00 */
        /* <DEDUP_REMOVED lines=29> */
[----:B------:R1:W-:Y:S01]  /*23ab0*/  STL.64 [R1+0x3d8], R46 ;  /* 0x0003d82e01007387 */ /* 0x0003e20000100a00 */
[----:B------:R-:W-:-:S02]  /*23ac0*/  LEA.HI.X.SX32 R39, R30, R0, 0x2, P2 ;  /* 0x000000001e277211 */ /* 0x000fc400010f16ff */
[----:B------:R-:W-:Y:S01]  /*23ad0*/  LEA.HI.X.SX32 R37, R29, R0, 0x2, P3 ;  /* 0x000000001d257211 */ /* 0x000fe200018f16ff */
[----:B------:R-:W-:Y:S04]  /*23ae0*/  STL.64 [R1+0x3e0], R48 ;  /* 0x0003e03001007387 */ /* 0x000fe80000100a00 */
[----:B------:R2:W-:Y:S01]  /*23af0*/  STL.64 [R1+0x3d0], R44 ;  /* 0x0003d02c01007387 */ /* 0x0005e20000100a00 */
[----:B-1----:R-:W-:-:S03]  /*23b00*/  LEA R46, P4, R28, R3, 0x2 ;  /* 0x000000031c2e7211 */ /* 0x002fc600078810ff */
[----:B------:R1:W-:Y:S04]  /*23b10*/  STL.64 [R1+0x3c8], R42 ;  /* 0x0003c82a01007387 */ /* 0x0003e80000100a00 */
[----:B------:R3:W-:Y:S01]  /*23b20*/  STL.64 [R1+0x3c0], R40 ;  /* 0x0003c02801007387 */ /* 0x0007e20000100a00 */
[----:B--2---:R-:W-:-:S03]  /*23b30*/  LEA R44, P5, R27, R3, 0x2 ;  /* 0x000000031b2c7211 */ /* 0x004fc600078a10ff */
[----:B------:R2:W-:Y:S01]  /*23b40*/  STL.64 [R1+0x3b8], R38 ;  /* 0x0003b82601007387 */ /* 0x0005e20000100a00 */
[-C--:B------:R-:W-:Y:S02]  /*23b50*/  LEA.HI.X.SX32 R47, R28, R0.reuse, 0x2, P4 ;  /* 0x000000001c2f7211 */ /* 0x080fe400020f16ff */
[-C--:B-1----:R-:W-:Y:S01]  /*23b60*/  LEA R42, P0, R26, R3.reuse, 0x2 ;  /* 0x000000031a2a7211 */ /* 0x082fe200078010ff */
[----:B------:R1:W-:Y:S01]  /*23b70*/  STL.64 [R1+0x3b0], R36 ;  /* 0x0003b02401007387 */ /* 0x0003e20000100a00 */
[----:B------:R-:W-:Y:S02]  /*23b80*/  LEA.HI.X.SX32 R45, R27, R0, 0x2, P5 ;  /* 0x000000001b2d7211 */ /* 0x000fe400028f16ff */
[-C--:B---3--:R-:W-:Y:S02]  /*23b90*/  LEA R40, P1, R25, R3.reuse, 0x2 ;  /* 0x0000000319287211 */ /* 0x088fe400078210ff */
[-C--:B------:R-:W-:Y:S02]  /*23ba0*/  LEA R34, P4, R22, R3.reuse, 0x2 ;  /* 0x0000000316227211 */ /* 0x080fe400078810ff */
[----:B--2---:R-:W-:-:S02]  /*23bb0*/  LEA R38, P2, R24, R3, 0x2 ;  /* 0x0000000318267211 */ /* 0x004fc400078410ff */
[-C--:B------:R-:W-:Y:S02]  /*23bc0*/  LEA.HI.X.SX32 R43, R26, R0.reuse, 0x2, P0 ;  /* 0x000000001a2b7211 */ /* 0x080fe400000f16ff */
[-C--:B-1----:R-:W-:Y:S02]  /*23bd0*/  LEA R36, P3, R23, R3.reuse, 0x2 ;  /* 0x0000000317247211 */ /* 0x082fe400078610ff */
        /* <DEDUP_REMOVED lines=18> */
[-C--:B------:R-:W-:Y:S02]  /*23d00*/  LEA.HI.X.SX32 R29, R19, R0.reuse, 0x2, P1 ;  /* 0x00000000131d7211 */ /* 0x080fe400008f16ff */
[-C--:B------:R-:W-:Y:S01]  /*23d10*/  LEA.HI.X.SX32 R27, R18, R0.reuse, 0x2, P2 ;  /* 0x00000000121b7211 */ /* 0x080fe200010f16ff */
[----:B------:R-:W-:Y:S01]  /*23d20*/  STL.64 [R1+0x378], R34 ;  /* 0x0003782201007387 */ /* 0x000fe20000100a00 */
[-C--:B------:R-:W-:Y:S02]  /*23d30*/  LEA.HI.X.SX32 R25, R17, R0.reuse, 0x2, P3 ;  /* 0x0000000011197211 */ /* 0x080fe400018f16ff */
        /* <DEDUP_REMOVED lines=20> */
[----:B------:R-:W-:Y:S02]  /*23e80*/  LEA R16, P1, R4, R3, 0x2 ;  /* 0x0000000304107211 */ /* 0x000fe400078210ff */
[-C--:B------:R-:W-:Y:S01]  /*23e90*/  LEA.HI.X.SX32 R25, R11, R0.reuse, 0x2, P3 ;  /* 0x000000000b197211 */ /* 0x080fe200018f16ff */
[----:B------:R-:W-:Y:S01]  /*23ea0*/  STL.64 [R1+0x338], R30 ;  /* 0x0003381e01007387 */ /* 0x000fe20000100a00 */
[----:B------:R-:W-:-:S02]  /*23eb0*/  LEA.HI.X.SX32 R23, R10, R0, 0x2, P4 ;  /* 0x000000000a177211 */ /* 0x000fc400020f16ff */
[-C--:B------:R-:W-:Y:S01]  /*23ec0*/  LEA R14, P2, R143, R3.reuse, 0x2 ;  /* 0x000000038f0e7211 */ /* 0x080fe200078410ff */
[----:B------:R-:W-:Y:S01]  /*23ed0*/  STL.64 [R1+0x330], R28 ;  /* 0x0003301c01007387 */ /* 0x000fe20000100a00 */
[-C--:B------:R-:W-:Y:S02]  /*23ee0*/  LEA.HI.X.SX32 R21, R9, R0.reuse, 0x2, P5 ;  /* 0x0000000009157211 */ /* 0x080fe400028f16ff */
[-C--:B------:R-:W-:Y:S01]  /*23ef0*/  LEA R12, P3, R153, R3.reuse, 0x2 ;  /* 0x00000003990c7211 */ /* 0x080fe200078610ff */
[----:B------:R-:W-:Y:S01]  /*23f00*/  STL.64 [R1+0x328], R26 ;  /* 0x0003281a01007387 */ /* 0x000fe20000100a00 */
[-C--:B------:R-:W-:Y:S02]  /*23f10*/  LEA.HI.X.SX32 R19, R5, R0.reuse, 0x2, P0 ;  /* 0x0000000005137211 */ /* 0x080fe400000f16ff */
[----:B------:R-:W-:Y:S01]  /*23f20*/  LEA R10, P4, R157, R3, 0x2 ;  /* 0x000000039d0a7211 */ /* 0x000fe200078810ff */
[----:B------:R-:W-:Y:S01]  /*23f30*/  STL.64 [R1+0x320], R24 ;  /* 0x0003201801007387 */ /* 0x000fe20000100a00 */
[----:B------:R-:W-:-:S02]  /*23f40*/  LEA.HI.X.SX32 R17, R4, R0, 0x2, P1 ;  /* 0x0000000004117211 */ /* 0x000fc400008f16ff */
        /* <DEDUP_REMOVED lines=12> */
[CC--:B---3--:R-:W-:Y:S01]  /*24010*/  LEA R16, P1, R160.reuse, R3.reuse, 0x2 ;  /* 0x00000003a0107211 */ /* 0x0c8fe200078210ff */
[----:B------:R3:W-:Y:S01]  /*24020*/  STL.64 [R1+0x2e8], R10 ;  /* 0x0002e80a01007387 */ /* 0x0007e20000100a00 */
[-C--:B------:R-:W-:Y:S02]  /*24030*/  LEA.HI.X.SX32 R19, R159, R0.reuse, 0x2, P0 ;  /* 0x000000009f137211 */ /* 0x080fe400000f16ff */
[CC--:B-1----:R-:W-:Y:S02]  /*24040*/  LEA R14, P2, R161.reuse, R3.reuse, 0x2 ;  /* 0x00000003a10e7211 */ /* 0x0c2fe400078410ff */
[-C--:B------:R-:W-:Y:S02]  /*24050*/  LEA.HI.X.SX32 R17, R160, R0.reuse, 0x2, P1 ;  /* 0x00000000a0117211 */ /* 0x080fe400008f16ff */
[----:B--2---:R-:W-:Y:S01]  /*24060*/  LEA R12, P3, R162, R3, 0x2 ;  /* 0x00000003a20c7211 */ /* 0x004fe200078610ff */
[----:B------:R-:W-:Y:S01]  /*24070*/  STL.64 [R1+0x2e0], R20 ;  /* 0x0002e01401007387 */ /* 0x000fe20000100a00 */
[----:B------:R-:W-:-:S02]  /*24080*/  LEA.HI.X.SX32 R15, R161, R0, 0x2, P2 ;  /* 0x00000000a10f7211 */ /* 0x000fc400010f16ff */
[CC--:B---3--:R-:W-:Y:S01]  /*24090*/  LEA R10, P4, R163.reuse, R3.reuse, 0x2 ;  /* 0x00000003a30a7211 */ /* 0x0c8fe200078810ff */
[----:B------:R-:W-:Y:S01]  /*240a0*/  STL.64 [R1+0x2d8], R18 ;  /* 0x0002d81201007387 */ /* 0x000fe20000100a00 */
[-C--:B------:R-:W-:Y:S02]  /*240b0*/  LEA.HI.X.SX32 R13, R162, R0.reuse, 0x2, P3 ;  /* 0x00000000a20d7211 */ /* 0x080fe400018f16ff */
[CC--:B------:R-:W-:Y:S01]  /*240c0*/  LEA R8, P5, R164.reuse, R3.reuse, 0x2 ;  /* 0x00000003a4087211 */ /* 0x0c0fe200078a10ff */
[----:B------:R1:W-:Y:S01]  /*240d0*/  STL.64 [R1+0x2d0], R16 ;  /* 0x0002d01001007387 */ /* 0x0003e20000100a00 */
[-C--:B------:R-:W-:Y:S02]  /*240e0*/  LEA.HI.X.SX32 R11, R163, R0.reuse, 0x2, P4 ;  /* 0x00000000a30b7211 */ /* 0x080fe400020f16ff */
[----:B------:R-:W-:Y:S01]  /*240f0*/  LEA R4, P0, R165, R3, 0x2 ;  /* 0x00000003a5047211 */ /* 0x000fe200078010ff */
[----:B------:R2:W-:Y:S01]  /*24100*/  STL.64 [R1+0x2c8], R14 ;  /* 0x0002c80e01007387 */ /* 0x0005e20000100a00 */
[----:B------:R-:W-:-:S02]  /*24110*/  LEA.HI.X.SX32 R9, R164, R0, 0x2, P5 ;  /* 0x00000000a4097211 */ /* 0x000fc400028f16ff */
[----:B------:R-:W-:Y:S01]  /*24120*/  LEA.HI.X.SX32 R5, R165, R0, 0x2, P0 ;  /* 0x00000000a5057211 */ /* 0x000fe200000f16ff */
[----:B------:R3:W-:Y:S01]  /*24130*/  STL.64 [R1+0x2c0], R12 ;  /* 0x0002c00c01007387 */ /* 0x0007e20000100a00 */
[----:B-1----:R-:W-:-:S03]  /*24140*/  LEA R16, P1, R166, R3, 0x2 ;  /* 0x00000003a6107211 */ /* 0x002fc600078210ff */
[----:B------:R1:W-:Y:S01]  /*24150*/  STL.64 [R1+0x2b8], R10 ;  /* 0x0002b80a01007387 */ /* 0x0003e20000100a00 */
[CC--:B--2---:R-:W-:Y:S02]  /*24160*/  LEA R14, P2, R167.reuse, R3.reuse, 0x2 ;  /* 0x00000003a70e7211 */ /* 0x0c4fe400078410ff */
[-C--:B------:R-:W-:Y:S02]  /*24170*/  LEA.HI.X.SX32 R17, R166, R0.reuse, 0x2, P1 ;  /* 0x00000000a6117211 */ /* 0x080fe400008f16ff */
[CC--:B---3--:R-:W-:Y:S01]  /*24180*/  LEA R12, P3, R168.reuse, R3.reuse, 0x2 ;  /* 0x00000003a80c7211 */ /* 0x0c8fe200078610ff */
[----:B------:R2:W-:Y:S01]  /*24190*/  STL.64 [R1+0x2b0], R8 ;  /* 0x0002b00801007387 */ /* 0x0005e20000100a00 */
[-C--:B------:R-:W-:Y:S02]  /*241a0*/  LEA.HI.X.SX32 R15, R167, R0.reuse, 0x2, P2 ;  /* 0x00000000a70f7211 */ /* 0x080fe400010f16ff */
[----:B-1----:R-:W-:Y:S01]  /*241b0*/  LEA R10, P4, R169, R3, 0x2 ;  /* 0x00000003a90a7211 */ /* 0x002fe200078810ff */
[----:B------:R1:W-:Y:S01]  /*241c0*/  STL.64 [R1+0x2a8], R4 ;  /* 0x0002a80401007387 */ /* 0x0003e20000100a00 */
[----:B------:R-:W-:-:S02]  /*241d0*/  LEA.HI.X.SX32 R13, R168, R0, 0x2, P3 ;  /* 0x00000000a80d7211 */ /* 0x000fc400018f16ff */
[----:B------:R-:W-:Y:S01]  /*241e0*/  LEA.HI.X.SX32 R11, R169, R0, 0x2, P4 ;  /* 0x00000000a90b7211 */ /* 0x000fe200020f16ff */
[----:B------:R3:W-:Y:S01]  /*241f0*/  STL.64 [R1+0x2a0], R16 ;  /* 0x0002a01001007387 */ /* 0x0007e20000100a00 */
[----:B--2---:R-:W-:-:S03]  /*24200*/  LEA R8, P5, R170, R3, 0x2 ;  /* 0x00000003aa087211 */ /* 0x004fc600078a10ff */
[----:B------:R2:W-:Y:S01]  /*24210*/  STL.64 [R1+0x298], R14 ;  /* 0x0002980e01007387 */ /* 0x0005e20000100a00 */
[----:B-1----:R-:W-:-:S03]  /*24220*/  LEA R4, P0, R171, R3, 0x2 ;  /* 0x00000003ab047211 */ /* 0x002fc600078010ff */
[----:B------:R1:W-:Y:S01]  /*24230*/  STL.64 [R1+0x290], R12 ;  /* 0x0002900c01007387 */ /* 0x0003e20000100a00 */
[-C--:B------:R-:W-:Y:S02]  /*24240*/  LEA.HI.X.SX32 R9, R170, R0.reuse, 0x2, P5 ;  /* 0x00000000aa097211 */ /* 0x080fe400028f16ff */
[CC--:B---3--:R-:W-:Y:S01]  /*24250*/  LEA R16, P1, R172.reuse, R3.reuse, 0x2 ;  /* 0x00000003ac107211 */ /* 0x0c8fe200078210ff */
[----:B------:R3:W-:Y:S01]  /*24260*/  STL.64 [R1+0x288], R10 ;  /* 0x0002880a01007387 */ /* 0x0007e20000100a00 */
[-C--:B------:R-:W-:Y:S02]  /*24270*/  LEA.HI.X.SX32 R5, R171, R0.reuse, 0x2, P0 ;  /* 0x00000000ab057211 */ /* 0x080fe400000f16ff */
[CC--:B--2---:R-:W-:Y:S02]  /*24280*/  LEA R14, P2, R173.reuse, R3.reuse, 0x2 ;  /* 0x00000003ad0e7211 */ /* 0x0c4fe400078410ff */
[-C--:B------:R-:W-:Y:S02]  /*24290*/  LEA.HI.X.SX32 R17, R172, R0.reuse, 0x2, P1 ;  /* 0x00000000ac117211 */ /* 0x080fe400008f16ff */
[----:B-1----:R-:W-:Y:S01]  /*242a0*/  LEA R12, P3, R174, R3, 0x2 ;  /* 0x00000003ae0c7211 */ /* 0x002fe200078610ff */
[----:B------:R1:W-:Y:S01]  /*242b0*/  STL.64 [R1+0x280], R8 ;  /* 0x0002800801007387 */ /* 0x0003e20000100a00 */
[----:B------:R-:W-:-:S02]  /*242c0*/  LEA.HI.X.SX32 R15, R173, R0, 0x2, P2 ;  /* 0x00000000ad0f7211 */ /* 0x000fc400010f16ff */
[CC--:B---3--:R-:W-:Y:S01]  /*242d0*/  LEA R10, P4, R175.reuse, R3.reuse, 0x2 ;  /* 0x00000003af0a7211 */ /* 0x0c8fe200078810ff */
[----:B------:R2:W-:Y:S01]  /*242e0*/  STL.64 [R1+0x278], R4 ;  /* 0x0002780401007387 */ /* 0x0005e20000100a00 */
[-C--:B------:R-:W-:Y:S02]  /*242f0*/  LEA.HI.X.SX32 R13, R174, R0.reuse, 0x2, P3 ;  /* 0x00000000ae0d7211 */ /* 0x080fe400018f16ff */
[----:B------:R-:W-:Y:S01]  /*24300*/  LEA.HI.X.SX32 R11, R175, R0, 0x2, P4 ;  /* 0x00000000af0b7211 */ /* 0x000fe200020f16ff */
        /* <DEDUP_REMOVED lines=45> */
[CC--:B-1----:R-:W-:Y:S01]  /*245e0*/  LEA R14, P2, R191.reuse, R3.reuse, 0x2 ;  /* 0x00000003bf0e7211 */ /* 0x0c2fe200078410ff */
[----:B------:R-:W4:Y:S01]  /*245f0*/  LDL.LU R228, [R1+0xc] ;  /* 0x00000c0001e47983 */ /* 0x000f220000300800 */
[-C--:B------:R-:W-:Y:S02]  /*24600*/  LEA.HI.X.SX32 R17, R190, R0.reuse, 0x2, P1 ;  /* 0x00000000be117211 */ /* 0x080fe400008f16ff */
[----:B--2---:R-:W-:Y:S01]  /*24610*/  LEA R12, P3, R192, R3, 0x2 ;  /* 0x00000003c00c7211 */ /* 0x004fe200078610ff */
[----:B------:R-:W2:Y:S01]  /*24620*/  LDL.LU R232, [R1+0x8] ;  /* 0x0000080001e87983 */ /* 0x000ea20000300800 */
[----:B------:R-:W-:-:S02]  /*24630*/  LEA.HI.X.SX32 R15, R191, R0, 0x2, P2 ;  /* 0x00000000bf0f7211 */ /* 0x000fc400010f16ff */
[CC--:B---3--:R-:W-:Y:S01]  /*24640*/  LEA R10, P4, R193.reuse, R3.reuse, 0x2 ;  /* 0x00000003c10a7211 */ /* 0x0c8fe200078810ff */
[----:B------:R1:W-:Y:S01]  /*24650*/  STL.64 [R1+0x1f0], R8 ;  /* 0x0001f00801007387 */ /* 0x0003e20000100a00 */
[-C--:B------:R-:W-:Y:S02]  /*24660*/  LEA.HI.X.SX32 R13, R192, R0.reuse, 0x2, P3 ;  /* 0x00000000c00d7211 */ /* 0x080fe400018f16ff */
[----:B------:R-:W-:Y:S01]  /*24670*/  LEA.HI.X.SX32 R11, R193, R0, 0x2, P4 ;  /* 0x00000000c10b7211 */ /* 0x000fe200020f16ff */
[----:B------:R3:W-:Y:S04]  /*24680*/  STL.64 [R1+0x1e8], R4 ;  /* 0x0001e80401007387 */ /* 0x0007e80000100a00 */
[----:B------:R3:W-:Y:S04]  /*24690*/  STL.64 [R1+0x1e0], R16 ;  /* 0x0001e01001007387 */ /* 0x0007e80000100a00 */
[----:B------:R-:W4:Y:S01]  /*246a0*/  LDL.LU R231, [R1+0x10] ;  /* 0x0000100001e77983 */ /* 0x000f220000300800 */
[----:B-1----:R-:W-:-:S03]  /*246b0*/  LEA R8, P5, R194, R3, 0x2 ;  /* 0x00000003c2087211 */ /* 0x002fc600078a10ff */
[----:B------:R1:W-:Y:S04]  /*246c0*/  STL.64 [R1+0x1d8], R14 ;  /* 0x0001d80e01007387 */ /* 0x0003e80000100a00 */
[----:B------:R1:W-:Y:S01]  /*246d0*/  STL.64 [R1+0x1d0], R12 ;  /* 0x0001d00c01007387 */ /* 0x0003e20000100a00 */
[----:B------:R-:W-:-:S03]  /*246e0*/  LEA.HI.X.SX32 R9, R194, R0, 0x2, P5 ;  /* 0x00000000c2097211 */ /* 0x000fc600028f16ff */
[----:B------:R1:W-:Y:S04]  /*246f0*/  STL.64 [R1+0x1c8], R10 ;  /* 0x0001c80a01007387 */ /* 0x0003e80000100a00 */
[----:B------:R-:W4:Y:S04]  /*24700*/  LDL.LU R229, [R1+0x14] ;  /* 0x0000140001e57983 */ /* 0x000f280000300800 */
[----:B------:R-:W4:Y:S04]  /*24710*/  LDL.LU R95, [R1+0x18] ;  /* 0x00001800015f7983 */ /* 0x000f280000300800 */
[----:B------:R1:W-:Y:S04]  /*24720*/  STL.64 [R1+0x1c0], R8 ;  /* 0x0001c00801007387 */ /* 0x0003e80000100a00 */
[----:B------:R-:W4:Y:S01]  /*24730*/  LDL.LU R230, [R1+0x1c] ;  /* 0x00001c0001e67983 */ /* 0x000f220000300800 */
[----:B------:R-:W-:-:S03]  /*24740*/  IMAD.MOV.U32 R226, RZ, RZ, R225 ;  /* 0x000000ffffe27224 */ /* 0x000fc600078e00e1 */
[----:B------:R-:W4:Y:S01]  /*24750*/  LDL.LU R241, [R1+0x20] ;  /* 0x0000200001f17983 */ /* 0x000f220000300800 */
[----:B------:R-:W-:-:S03]  /*24760*/  MOV R225, R218 ;  /* 0x000000da00e17202 */ /* 0x000fc60000000f00 */
[----:B------:R-:W4:Y:S01]  /*24770*/  LDL.LU R218, [R1+0x24] ;  /* 0x0000240001da7983 */ /* 0x000f220000300800 */
[-C--:B---3--:R-:W-:Y:S02]  /*24780*/  LEA R4, P0, R195, R3.reuse, 0x2 ;  /* 0x00000003c3047211 */ /* 0x088fe400078010ff */
[-C--:B------:R-:W-:Y:S02]  /*24790*/  LEA R16, P1, R196, R3.reuse, 0x2 ;  /* 0x00000003c4107211 */ /* 0x080fe400078210ff */
[-C--:B-1----:R-:W-:Y:S02]  /*247a0*/  LEA R14, P2, R197, R3.reuse, 0x2 ;  /* 0x00000003c50e7211 */ /* 0x082fe400078410ff */
[-C--:B------:R-:W-:Y:S02]  /*247b0*/  LEA R12, P3, R198, R3.reuse, 0x2 ;  /* 0x00000003c60c7211 */ /* 0x080fe400078610ff */
[----:B------:R-:W-:Y:S02]  /*247c0*/  LEA.HI.X.SX32 R5, R195, R0, 0x2, P0 ;  /* 0x00000000c3057211 */ /* 0x000fe400000f16ff */
[----:B------:R-:W-:-:S02]  /*247d0*/  LEA R10, P4, R199, R3, 0x2 ;  /* 0x00000003c70a7211 */ /* 0x000fc400078810ff */
[-C--:B------:R-:W-:Y:S02]  /*247e0*/  LEA.HI.X.SX32 R17, R196, R0.reuse, 0x2, P1 ;  /* 0x00000000c4117211 */ /* 0x080fe400008f16ff */
[----:B------:R-:W-:Y:S02]  /*247f0*/  LEA R8, P5, R200, R3, 0x2 ;  /* 0x00000003c8087211 */ /* 0x000fe400078a10ff */
[-C--:B------:R-:W-:Y:S01]  /*24800*/  LEA.HI.X.SX32 R15, R197, R0.reuse, 0x2, P2 ;  /* 0x00000000c50f7211 */ /* 0x080fe200010f16ff */
[----:B------:R1:W-:Y:S01]  /*24810*/  STL.64 [R1+0x1b8], R4 ;  /* 0x0001b80401007387 */ /* 0x0003e20000100a00 */
[-C--:B------:R-:W-:Y:S02]  /*24820*/  LEA.HI.X.SX32 R13, R198, R0.reuse, 0x2, P3 ;  /* 0x00000000c60d7211 */ /* 0x080fe400018f16ff */
[-C--:B------:R-:W-:Y:S01]  /*24830*/  LEA.HI.X.SX32 R11, R199, R0.reuse, 0x2, P4 ;  /* 0x00000000c70b7211 */ /* 0x080fe200020f16ff */
[----:B------:R3:W-:Y:S01]  /*24840*/  STL.64 [R1+0x1b0], R16 ;  /* 0x0001b01001007387 */ /* 0x0007e20000100a00 */
[----:B------:R-:W-:-:S03]  /*24850*/  LEA.HI.X.SX32 R9, R200, R0, 0x2, P5 ;  /* 0x00000000c8097211 */ /* 0x000fc600028f16ff */
[----:B------:R-:W4:Y:S01]  /*24860*/  LDL.LU R240, [R1+0x28] ;  /* 0x0000280001f07983 */ /* 0x000f220000300800 */
[----:B-1----:R-:W-:-:S03]  /*24870*/  LEA R4, P0, R201, R3, 0x2 ;  /* 0x00000003c9047211 */ /* 0x002fc600078010ff */
[----:B------:R1:W-:Y:S04]  /*24880*/  STL.64 [R1+0x1a8], R14 ;  /* 0x0001a80e01007387 */ /* 0x0003e80000100a00 */
[----:B------:R2:W-:Y:S01]  /*24890*/  STL.64 [R1+0x1a0], R12 ;  /* 0x0001a00c01007387 */ /* 0x0005e20000100a00 */
[----:B------:R-:W-:-:S03]  /*248a0*/  LEA.HI.X.SX32 R5, R201, R0, 0x2, P0 ;  /* 0x00000000c9057211 */ /* 0x000fc600000f16ff */
[----:B------:R4:W-:Y:S01]  /*248b0*/  STL.64 [R1+0x198], R10 ;  /* 0x0001980a01007387 */ /* 0x0009e20000100a00 */
[----:B---3--:R-:W-:-:S03]  /*248c0*/  LEA R16, P1, R202, R3, 0x2 ;  /* 0x00000003ca107211 */ /* 0x008fc600078210ff */
[----:B------:R3:W-:Y:S01]  /*248d0*/  STL.64 [R1+0x190], R8 ;  /* 0x0001900801007387 */ /* 0x0007e20000100a00 */
[----:B-1----:R-:W-:-:S03]  /*248e0*/  LEA R14, P2, R252, R3, 0x2 ;  /* 0x00000003fc0e7211 */ /* 0x002fc600078410ff */
[----:B------:R-:W3:Y:S01]  /*248f0*/  LDL.LU R239, [R1+0x2c] ;  /* 0x00002c0001ef7983 */ /* 0x000ee20000300800 */
[----:B------:R-:W-:-:S03]  /*24900*/  LEA.HI.X.SX32 R17, R202, R0, 0x2, P1 ;  /* 0x00000000ca117211 */ /* 0x000fc600008f16ff */
[----:B------:R-:W3:Y:S01]  /*24910*/  LDL.LU R238, [R1+0x34] ;  /* 0x0000340001ee7983 */ /* 0x000ee20000300800 */
[----:B------:R-:W-:-:S03]  /*24920*/  LEA.HI.X.SX32 R15, R252, R0, 0x2, P2 ;  /* 0x00000000fc0f7211 */ /* 0x000fc600010f16ff */
[----:B------:R1:W-:Y:S04]  /*24930*/  STL.64 [R1+0x188], R4 ;  /* 0x0001880401007387 */ /* 0x0003e80000100a00 */
[----:B------:R-:W3:Y:S04]  /*24940*/  LDL.LU R237, [R1+0x58] ;  /* 0x0000580001ed7983 */ /* 0x000ee80000300800 */
[----:B------:R-:W3:Y:S04]  /*24950*/  LDL.LU R236, [R1+0x5c] ;  /* 0x00005c0001ec7983 */ /* 0x000ee80000300800 */
[----:B------:R-:W3:Y:S04]  /*24960*/  LDL.LU R235, [R1+0x60] ;  /* 0x0000600001eb7983 */ /* 0x000ee80000300800 */
[----:B------:R-:W3:Y:S04]  /*24970*/  LDL.LU R234, [R1+0x64] ;  /* 0x0000640001ea7983 */ /* 0x000ee80000300800 */
[----:B------:R1:W-:Y:S04]  /*24980*/  STL.64 [R1+0x180], R16 ;  /* 0x0001801001007387 */ /* 0x0003e80000100a00 */
[----:B------:R-:W3:Y:S04]  /*24990*/  LDL.LU R233, [R1+0x68] ;  /* 0x0000680001e97983 */ /* 0x000ee80000300800 */
[----:B------:R1:W-:Y:S01]  /*249a0*/  STL.64 [R1+0x178], R14 ;  /* 0x0001780e01007387 */ /* 0x0003e20000100a00 */
[----:B--2---:R-:W-:-:S02]  /*249b0*/  LEA R12, P3, R232, R3, 0x2 ;  /* 0x00000003e80c7211 */ /* 0x004fc400078610ff */
[----:B----4-:R-:W-:Y:S02]  /*249c0*/  LEA R10, P4, R228, R3, 0x2 ;  /* 0x00000003e40a7211 */ /* 0x010fe400078810ff */
[-C--:B------:R-:W-:Y:S02]  /*249d0*/  LEA.HI.X.SX32 R13, R232, R0.reuse, 0x2, P3 ;  /* 0x00000000e80d7211 */ /* 0x080fe400018f16ff */
[----:B------:R-:W-:-:S03]  /*249e0*/  LEA.HI.X.SX32 R11, R228, R0, 0x2, P4 ;  /* 0x00000000e40b7211 */ /* 0x000fc600020f16ff */
[----:B------:R2:W-:Y:S04]  /*249f0*/  STL.64 [R1+0x170], R12 ;  /* 0x0001700c01007387 */ /* 0x0005e80000100a00 */
[----:B------:R-:W4:Y:S01]  /*24a00*/  LDL.LU R232, [R1+0x6c] ;  /* 0x00006c0001e87983 */ /* 0x000f220000300800 */
[----:B---3--:R-:W-:-:S03]  /*24a10*/  LEA R8, P5, R231, R3, 0x2 ;  /* 0x00000003e7087211 */ /* 0x008fc600078a10ff */
[----:B------:R-:W3:Y:S01]  /*24a20*/  LDL.LU R228, [R1+0x70] ;  /* 0x0000700001e47983 */ /* 0x000ee20000300800 */
[----:B------:R-:W-:-:S03]  /*24a30*/  LEA.HI.X.SX32 R9, R231, R0, 0x2, P5 ;  /* 0x00000000e7097211 */ /* 0x000fc600028f16ff */
[----:B------:R2:W-:Y:S04]  /*24a40*/  STL.64 [R1+0x168], R10 ;  /* 0x0001680a01007387 */ /* 0x0005e80000100a00 */
[----:B------:R2:W-:Y:S04]  /*24a50*/  STL.64 [R1+0x160], R8 ;  /* 0x0001600801007387 */ /* 0x0005e80000100a00 */
[----:B------:R-:W3:Y:S01]  /*24a60*/  LDL.LU R231, [R1+0x74] ;  /* 0x0000740001e77983 */ /* 0x000ee20000300800 */
[-C--:B-1----:R-:W-:Y:S02]  /*24a70*/  LEA R4, P0, R229, R3.reuse, 0x2 ;  /* 0x00000003e5047211 */ /* 0x082fe400078010ff */
[----:B------:R-:W-:-:S02]  /*24a80*/  LEA R16, P1, R95, R3, 0x2 ;  /* 0x000000035f107211 */ /* 0x000fc400078210ff */
[-C--:B------:R-:W-:Y:S02]  /*24a90*/  LEA.HI.X.SX32 R5, R229, R0.reuse, 0x2, P0 ;  /* 0x00000000e5057211 */ /* 0x080fe400000f16ff */
[----:B------:R-:W-:Y:S01]  /*24aa0*/  LEA.HI.X.SX32 R17, R95, R0, 0x2, P1 ;  /* 0x000000005f117211 */ /* 0x000fe200008f16ff */
[----:B------:R-:W-:Y:S02]  /*24ab0*/  IMAD.MOV.U32 R229, RZ, RZ, R225 ;  /* 0x000000ffffe57224 */ /* 0x000fe400078e00e1 */
[----:B------:R1:W-:Y:S01]  /*24ac0*/  STL.64 [R1+0x158], R4 ;  /* 0x0001580401007387 */ /* 0x0003e20000100a00 */
[----:B------:R-:W-:-:S03]  /*24ad0*/  LEA R14, P2, R230, R3, 0x2 ;  /* 0x00000003e60e7211 */ /* 0x000fc600078410ff */
[----:B------:R-:W3:Y:S01]  /*24ae0*/  LDL.LU R225, [R1+0x80] ;  /* 0x0000800001e17983 */ /* 0x000ee20000300800 */
[C---:B--2---:R-:W-:Y:S02]  /*24af0*/  LEA R12, P3, R241.reuse, R3, 0x2 ;  /* 0x00000003f10c7211 */ /* 0x044fe400078610ff */
[-C--:B------:R-:W-:Y:S01]  /*24b00*/  LEA.HI.X.SX32 R15, R230, R0.reuse, 0x2, P2 ;  /* 0x00000000e60f7211 */ /* 0x080fe200010f16ff */
[----:B------:R-:W2:Y:S01]  /*24b10*/  LDL.LU R251, [R1+0x84] ;  /* 0x0000840001fb7983 */ /* 0x000ea20000300800 */
[----:B------:R-:W-:-:S03]  /*24b20*/  LEA.HI.X.SX32 R13, R241, R0, 0x2, P3 ;  /* 0x00000000f10d7211 */ /* 0x000fc600018f16ff */
[----:B------:R1:W-:Y:S01]  /*24b30*/  STL.64 [R1+0x150], R16 ;  /* 0x0001501001007387 */ /* 0x0003e20000100a00 */
[----:B------:R-:W-:-:S03]  /*24b40*/  LEA R10, P4, R218, R3, 0x2 ;  /* 0x00000003da0a7211 */ /* 0x000fc600078810ff */
[----:B------:R-:W2:Y:S01]  /*24b50*/  LDL.LU R230, [R1+0x8c] ;  /* 0x00008c0001e67983 */ /* 0x000ea20000300800 */
[----:B------:R-:W-:-:S03]  /*24b60*/  LEA.HI.X.SX32 R11, R218, R0, 0x2, P4 ;  /* 0x00000000da0b7211 */ /* 0x000fc600020f16ff */
[----:B------:R1:W-:Y:S04]  /*24b70*/  STL.64 [R1+0x148], R14 ;  /* 0x0001480e01007387 */ /* 0x0003e80000100a00 */
[----:B------:R1:W-:Y:S04]  /*24b80*/  STL.64 [R1+0x140], R12 ;  /* 0x0001400c01007387 */ /* 0x0003e80000100a00 */
[----:B------:R-:W2:Y:S01]  /*24b90*/  LDL.LU R218, [R1+0x90] ;  /* 0x0000900001da7983 */ /* 0x000ea20000300800 */
[----:B------:R-:W-:-:S04]  /*24ba0*/  LEA R8, P5, R240, R3, 0x2 ;  /* 0x00000003f0087211 */ /* 0x000fc800078a10ff */
[-C--:B------:R-:W-:Y:S01]  /*24bb0*/  LEA.HI.X.SX32 R9, R240, R0.reuse, 0x2, P5 ;  /* 0x00000000f0097211 */ /* 0x080fe200028f16ff */
[----:B------:R1:W-:Y:S04]  /*24bc0*/  STL.64 [R1+0x138], R10 ;  /* 0x0001380a01007387 */ /* 0x0003e80000100a00 */
[----:B------:R1:W-:Y:S02]  /*24bd0*/  STL.64 [R1+0x130], R8 ;  /* 0x0001300801007387 */ /* 0x0003e40000100a00 */
[CC--:B-1----:R-:W-:Y:S02]  /*24be0*/  LEA R4, P0, R239.reuse, R3.reuse, 0x2 ;  /* 0x00000003ef047211 */ /* 0x0c2fe400078010ff */
[----:B------:R-:W-:Y:S02]  /*24bf0*/  LEA R16, P1, R238, R3, 0x2 ;  /* 0x00000003ee107211 */ /* 0x000fe400078210ff */
[----:B------:R-:W-:-:S02]  /*24c00*/  LEA.HI.X.SX32 R5, R239, R0, 0x2, P0 ;  /* 0x00000000ef057211 */ /* 0x000fc400000f16ff */
[----:B------:R-:W-:Y:S02]  /*24c10*/  LEA.HI.X.SX32 R17, R238, R0, 0x2, P1 ;  /* 0x00000000ee117211 */ /* 0x000fe400008f16ff */
[-C--:B------:R-:W-:Y:S01]  /*24c20*/  LEA R14, P2, R237, R3.reuse, 0x2 ;  /* 0x00000003ed0e7211 */ /* 0x080fe200078410ff */
[----:B------:R1:W-:Y:S01]  /*24c30*/  STL.64 [R1+0x128], R4 ;  /* 0x0001280401007387 */ /* 0x0003e20000100a00 */
[----:B------:R-:W-:-:S03]  /*24c40*/  LEA R12, P3, R236, R3, 0x2 ;  /* 0x00000003ec0c7211 */ /* 0x000fc600078610ff */
[----:B------:R-:W2:Y:S01]  /*24c50*/  LDL.LU R241, [R1+0x94] ;  /* 0x0000940001f17983 */ /* 0x000ea20000300800 */
[-C--:B------:R-:W-:Y:S02]  /*24c60*/  LEA.HI.X.SX32 R15, R237, R0.reuse, 0x2, P2 ;  /* 0x00000000ed0f7211 */ /* 0x080fe400010f16ff */
[CC--:B------:R-:W-:Y:S01]  /*24c70*/  LEA R10, P4, R235.reuse, R3.reuse, 0x2 ;  /* 0x00000003eb0a7211 */ /* 0x0c0fe200078810ff */
[----:B------:R4:W-:Y:S01]  /*24c80*/  STL.64 [R1+0x120], R16 ;  /* 0x0001201001007387 */ /* 0x0009e20000100a00 */
[-C--:B------:R-:W-:Y:S02]  /*24c90*/  LEA.HI.X.SX32 R13, R236, R0.reuse, 0x2, P3 ;  /* 0x00000000ec0d7211 */ /* 0x080fe400018f16ff */
[----:B------:R-:W-:Y:S01]  /*24ca0*/  LEA R8, P5, R234, R3, 0x2 ;  /* 0x00000003ea087211 */ /* 0x000fe200078a10ff */
[----:B------:R-:W2:Y:S01]  /*24cb0*/  LDL.LU R240, [R1+0xa4] ;  /* 0x0000a40001f07983 */ /* 0x000ea20000300800 */
[----:B------:R-:W-:-:S03]  /*24cc0*/  LEA.HI.X.SX32 R11, R235, R0, 0x2, P4 ;  /* 0x00000000eb0b7211 */ /* 0x000fc600020f16ff */
[----:B------:R-:W2:Y:S01]  /*24cd0*/  LDL.LU R239, [R1+0x4e0] ;  /* 0x0004e00001ef7983 */ /* 0x000ea20000300800 */
[----:B-1----:R-:W-:-:S03]  /*24ce0*/  LEA R4, P0, R233, R3, 0x2 ;  /* 0x00000003e9047211 */ /* 0x002fc600078010ff */
[----:B------:R3:W-:Y:S01]  /*24cf0*/  STL.64 [R1+0x118], R14 ;  /* 0x0001180e01007387 */ /* 0x0007e20000100a00 */
[-C--:B------:R-:W-:Y:S02]  /*24d00*/  LEA.HI.X.SX32 R9, R234, R0.reuse, 0x2, P5 ;  /* 0x00000000ea097211 */ /* 0x080fe400028f16ff */
[----:B------:R-:W-:Y:S01]  /*24d10*/  LEA.HI.X.SX32 R5, R233, R0, 0x2, P0 ;  /* 0x00000000e9057211 */ /* 0x000fe200000f16ff */
[----:B------:R-:W2:Y:S04]  /*24d20*/  LDL.LU R238, [R1+0x4e4] ;  /* 0x0004e40001ee7983 */ /* 0x000ea80000300800 */
[----:B------:R1:W-:Y:S04]  /*24d30*/  STL.64 [R1+0x110], R12 ;  /* 0x0001100c01007387 */ /* 0x0003e80000100a00 */
[----:B------:R-:W2:Y:S04]  /*24d40*/  LDL.LU R237, [R1+0x500] ;  /* 0x0005000001ed7983 */ /* 0x000ea80000300800 */
[----:B------:R1:W-:Y:S04]  /*24d50*/  STL.64 [R1+0x108], R10 ;  /* 0x0001080a01007387 */ /* 0x0003e80000100a00 */
[----:B------:R-:W2:Y:S04]  /*24d60*/  LDL.LU R236, [R1+0x504] ;  /* 0x0005040001ec7983 */ /* 0x000ea80000300800 */
[----:B------:R2:W-:Y:S04]  /*24d70*/  STL.64 [R1+0x100], R8 ;  /* 0x0001000801007387 */ /* 0x0005e80000100a00 */
[----:B------:R2:W-:Y:S04]  /*24d80*/  STL.64 [R1+0xf8], R4 ;  /* 0x0000f80401007387 */ /* 0x0005e80000100a00 */
[----:B------:R-:W2:Y:S01]  /*24d90*/  LDL.LU R235, [R1+0x510] ;  /* 0x0005100001eb7983 */ /* 0x000ea20000300800 */
[----:B----4-:R-:W-:-:S04]  /*24da0*/  LEA R16, P1, R232, R3, 0x2 ;  /* 0x00000003e8107211 */ /* 0x010fc800078210ff */
[----:B------:R-:W-:Y:S02]  /*24db0*/  LEA.HI.X.SX32 R17, R232, R0, 0x2, P1 ;  /* 0x00000000e8117211 */ /* 0x000fe400008f16ff */
[----:B---3--:R-:W-:-:S03]  /*24dc0*/  LEA R14, P2, R228, R3, 0x2 ;  /* 0x00000003e40e7211 */ /* 0x008fc600078410ff */
[----:B------:R3:W-:Y:S01]  /*24dd0*/  STL.64 [R1+0xf0], R16 ;  /* 0x0000f01001007387 */ /* 0x0007e20000100a00 */
[----:B------:R-:W-:Y:S01]  /*24de0*/  LEA.HI.X.SX32 R15, R228, R0, 0x2, P2 ;  /* 0x00000000e40f7211 */ /* 0x000fe200010f16ff */
[----:B------:R-:W-:Y:S02]  /*24df0*/  IMAD.MOV.U32 R228, RZ, RZ, R216 ;  /* 0x000000ffffe47224 */ /* 0x000fe400078e00d8 */
[----:B------:R-:W4:Y:S01]  /*24e00*/  LDL.LU R234, [R1+0x514] ;  /* 0x0005140001ea7983 */ /* 0x000f220000300800 */
[----:B-1----:R-:W-:-:S03]  /*24e10*/  LEA R12, P3, R231, R3, 0x2 ;  /* 0x00000003e70c7211 */ /* 0x002fc600078610ff */
[----:B------:R-:W4:Y:S01]  /*24e20*/  LDL.LU R233, [R1+0x518] ;  /* 0x0005180001e97983 */ /* 0x000f220000300800 */
[----:B------:R-:W-:-:S03]  /*24e30*/  LEA.HI.X.SX32 R13, R231, R0, 0x2, P3 ;  /* 0x00000000e70d7211 */ /* 0x000fc600018f16ff */
[----:B------:R-:W4:Y:S04]  /*24e40*/  LDL.LU R232, [R1+0x51c] ;  /* 0x00051c0001e87983 */ /* 0x000f280000300800 */
[----:B------:R-:W4:Y:S04]  /*24e50*/  LDL.LU R216, [R1+0x520] ;  /* 0x0005200001d87983 */ /* 0x000f280000300800 */
[----:B------:R1:W-:Y:S04]  /*24e60*/  STL.64 [R1+0xe8], R14 ;  /* 0x0000e80e01007387 */ /* 0x0003e80000100a00 */
[----:B------:R-:W4:Y:S01]  /*24e70*/  LDL.LU R231, [R1+0x524] ;  /* 0x0005240001e77983 */ /* 0x000f220000300800 */
[----:B------:R-:W-:-:S02]  /*24e80*/  LEA R10, P4, R225, R3, 0x2 ;  /* 0x00000003e10a7211 */ /* 0x000fc400078810ff */
[-C--:B--2---:R-:W-:Y:S02]  /*24e90*/  LEA R8, P5, R251, R3.reuse, 0x2 ;  /* 0x00000003fb087211 */ /* 0x084fe400078a10ff */
[-C--:B------:R-:W-:Y:S02]  /*24ea0*/  LEA.HI.X.SX32 R11, R225, R0.reuse, 0x2, P4 ;  /* 0x00000000e10b7211 */ /* 0x080fe400020f16ff */
[-C--:B------:R-:W-:Y:S02]  /*24eb0*/  LEA.HI.X.SX32 R9, R251, R0.reuse, 0x2, P5 ;  /* 0x00000000fb097211 */ /* 0x080fe400028f16ff */
[CC--:B------:R-:W-:Y:S01]  /*24ec0*/  LEA R4, P0, R230.reuse, R3.reuse, 0x2 ;  /* 0x00000003e6047211 */ /* 0x0c0fe200078010ff */
[----:B------:R2:W-:Y:S01]  /*24ed0*/  STL.64 [R1+0xe0], R12 ;  /* 0x0000e00c01007387 */ /* 0x0005e20000100a00 */
[----:B------:R-:W-:Y:S02]  /*24ee0*/  IMAD.MOV.U32 R225, RZ, RZ, R215 ;  /* 0x000000ffffe17224 */ /* 0x000fe400078e00d7 */
[----:B------:R-:W-:Y:S01]  /*24ef0*/  LEA.HI.X.SX32 R5, R230, R0, 0x2, P0 ;  /* 0x00000000e6057211 */ /* 0x000fe200000f16ff */
[----:B------:R-:W4:Y:S04]  /*24f00*/  LDL.LU R215, [R1+0x528] ;  /* 0x0005280001d77983 */ /* 0x000f280000300800 */
[----:B------:R2:W-:Y:S01]  /*24f10*/  STL.64 [R1+0xd8], R10 ;  /* 0x0000d80a01007387 */ /* 0x0005e20000100a00 */
[----:B---3--:R-:W-:-:S03]  /*24f20*/  LEA R16, P1, R218, R3, 0x2 ;  /* 0x00000003da107211 */ /* 0x008fc600078210ff */
[----:B------:R3:W-:Y:S01]  /*24f30*/  STL.64 [R1+0xd0], R8 ;  /* 0x0000d00801007387 */ /* 0x0007e20000100a00 */
[----:B------:R-:W-:-:S03]  /*24f40*/  LEA.HI.X.SX32 R17, R218, R0, 0x2, P1 ;  /* 0x00000000da117211 */ /* 0x000fc600008f16ff */
[----:B------:R3:W-:Y:S01]  /*24f50*/  STL.64 [R1+0xc8], R4 ;  /* 0x0000c80401007387 */ /* 0x0007e20000100a00 */
[----:B------:R-:W-:-:S03]  /*24f60*/  IMAD.MOV.U32 R218, RZ, RZ, R214 ;  /* 0x000000ffffda7224 */ /* 0x000fc600078e00d6 */
[----:B------:R-:W4:Y:S04]  /*24f70*/  LDL.LU R230, [R1+0x52c] ;  /* 0x00052c0001e67983 */ /* 0x000f280000300800 */
[----:B------:R-:W4:Y:S04]  /*24f80*/  LDL.LU R214, [R1+0x530] ;  /* 0x0005300001d67983 */ /* 0x000f280000300800 */
[----:B------:R3:W-:Y:S01]  /*24f90*/  STL.64 [R1+0xc0], R16 ;  /* 0x0000c01001007387 */ /* 0x0007e20000100a00 */
[----:B-1----:R-:W-:-:S04]  /*24fa0*/  LEA R14, P2, R241, R3, 0x2 ;  /* 0x00000003f10e7211 */ /* 0x002fc800078410ff */
[-C--:B------:R-:W-:Y:S02]  /*24fb0*/  LEA.HI.X.SX32 R15, R241, R0.reuse, 0x2, P2 ;  /* 0x00000000f10f7211 */ /* 0x080fe400010f16ff */
[CC--:B--2---:R-:W-:Y:S02]  /*24fc0*/  LEA R12, P3, R240.reuse, R3.reuse, 0x2 ;  /* 0x00000003f00c7211 */ /* 0x0c4fe400078610ff */
[CC--:B------:R-:W-:Y:S02]  /*24fd0*/  LEA R10, P4, R239.reuse, R3.reuse, 0x2 ;  /* 0x00000003ef0a7211 */ /* 0x0c0fe400078810ff */
[-C--:B------:R-:W-:Y:S02]  /*24fe0*/  LEA.HI.X.SX32 R13, R240, R0.reuse, 0x2, P3 ;  /* 0x00000000f00d7211 */ /* 0x080fe400018f16ff */
[-C--:B------:R-:W-:Y:S02]  /*24ff0*/  LEA.HI.X.SX32 R11, R239, R0.reuse, 0x2, P4 ;  /* 0x00000000ef0b7211 */ /* 0x080fe400020f16ff */
[C---:B---3--:R-:W-:Y:S01]  /*25000*/  LEA R8, P5, R238.reuse, R3, 0x2 ;  /* 0x00000003ee087211 */ /* 0x048fe200078a10ff */
[----:B------:R1:W-:Y:S03]  /*25010*/  STL.64 [R1+0xb8], R14 ;  /* 0x0000b80e01007387 */ /* 0x0003e60000100a00 */
[----:B------:R-:W-:-:S02]  /*25020*/  LEA.HI.X.SX32 R9, R238, R0, 0x2, P5 ;  /* 0x00000000ee097211 */ /* 0x000fc400028f16ff */
[CC--:B------:R-:W-:Y:S01]  /*25030*/  LEA R4, P0, R237.reuse, R3.reuse, 0x2 ;  /* 0x00000003ed047211 */ /* 0x0c0fe200078010ff */
[----:B------:R4:W-:Y:S03]  /*25040*/  STL.64 [R1+0xb0], R12 ;  /* 0x0000b00c01007387 */ /* 0x0009e60000100a00 */
[----:B------:R-:W-:Y:S01]  /*25050*/  LEA.HI.X.SX32 R5, R237, R0, 0x2, P0 ;  /* 0x00000000ed057211 */ /* 0x000fe200000f16ff */
[----:B------:R2:W-:Y:S01]  /*25060*/  STL.64 [R1+0xa8], R10 ;  /* 0x0000a80a01007387 */ /* 0x0005e20000100a00 */
[----:B------:R-:W-:-:S03]  /*25070*/  LEA R16, P1, R236, R3, 0x2 ;  /* 0x00000003ec107211 */ /* 0x000fc600078210ff */
[----:B------:R3:W-:Y:S01]  /*25080*/  STL.64 [R1+0xa0], R8 ;  /* 0x0000a00801007387 */ /* 0x0007e20000100a00 */
[----:B------:R-:W-:-:S03]  /*25090*/  LEA.HI.X.SX32 R17, R236, R0, 0x2, P1 ;  /* 0x00000000ec117211 */ /* 0x000fc600008f16ff */
[----:B------:R3:W-:Y:S01]  /*250a0*/  STL.64 [R1+0x98], R4 ;  /* 0x0000980401007387 */ /* 0x0007e20000100a00 */
[----:B-1----:R-:W-:-:S03]  /*250b0*/  LEA R14, P2, R235, R3, 0x2 ;  /* 0x00000003eb0e7211 */ /* 0x002fc600078410ff */
[----:B------:R1:W-:Y:S01]  /*250c0*/  STL.64 [R1+0x90], R16 ;  /* 0x0000901001007387 */ /* 0x0003e20000100a00 */
[----:B------:R-:W-:-:S05]  /*250d0*/  LEA.HI.X.SX32 R15, R235, R0, 0x2, P2 ;  /* 0x00000000eb0f7211 */ /* 0x000fca00010f16ff */
[----:B------:R1:W-:Y:S01]  /*250e0*/  STL.64 [R1+0x88], R14 ;  /* 0x0000880e01007387 */ /* 0x0003e20000100a00 */
[CC--:B----4-:R-:W-:Y:S02]  /*250f0*/  LEA R12, P3, R234.reuse, R3.reuse, 0x2 ;  /* 0x00000003ea0c7211 */ /* 0x0d0fe400078610ff */
[CC--:B--2---:R-:W-:Y:S02]  /*25100*/  LEA R10, P4, R233.reuse, R3.reuse, 0x2 ;  /* 0x00000003e90a7211 */ /* 0x0c4fe400078810ff */
[-C--:B------:R-:W-:Y:S02]  /*25110*/  LEA.HI.X.SX32 R13, R234, R0.reuse, 0x2, P3 ;  /* 0x00000000ea0d7211 */ /* 0x080fe400018f16ff */
[-C--:B---3--:R-:W-:Y:S02]  /*25120*/  LEA R8, P5, R232, R3.reuse, 0x2 ;  /* 0x00000003e8087211 */ /* 0x088fe400078a10ff */
[----:B------:R-:W-:Y:S02]  /*25130*/  LEA.HI.X.SX32 R11, R233, R0, 0x2, P4 ;  /* 0x00000000e90b7211 */ /* 0x000fe400020f16ff */
[----:B------:R-:W-:-:S02]  /*25140*/  LEA R4, P0, R216, R3, 0x2 ;  /* 0x00000003d8047211 */ /* 0x000fc400078010ff */
[-C--:B------:R-:W-:Y:S01]  /*25150*/  LEA.HI.X.SX32 R9, R232, R0.reuse, 0x2, P5 ;  /* 0x00000000e8097211 */ /* 0x080fe200028f16ff */
[----:B------:R-:W-:Y:S01]  /*25160*/  STL.64 [R1+0x80], R12 ;  /* 0x0000800c01007387 */ /* 0x000fe20000100a00 */
[-C--:B------:R-:W-:Y:S02]  /*25170*/  LEA.HI.X.SX32 R5, R216, R0.reuse, 0x2, P0 ;  /* 0x00000000d8057211 */ /* 0x080fe400000f16ff */
[CC--:B-1----:R-:W-:Y:S01]  /*25180*/  LEA R16, P1, R231.reuse, R3.reuse, 0x2 ;  /* 0x00000003e7107211 */ /* 0x0c2fe200078210ff */
[----:B------:R-:W-:Y:S03]  /*25190*/  STL.64 [R1+0x78], R10 ;  /* 0x0000780a01007387 */ /* 0x000fe60000100a00 */
[----:B------:R-:W-:Y:S01]  /*251a0*/  LEA.HI.X.SX32 R17, R231, R0, 0x2, P1 ;  /* 0x00000000e7117211 */ /* 0x000fe200008f16ff */
[----:B------:R1:W-:Y:S04]  /*251b0*/  STL.64 [R1+0x70], R8 ;  /* 0x0000700801007387 */ /* 0x0003e80000100a00 */
[----:B------:R-:W2:Y:S04]  /*251c0*/  LDL.LU R216, [R1+0x580] ;  /* 0x0005800001d87983 */ /* 0x000ea80000300800 */
[----:B------:R3:W-:Y:S01]  /*251d0*/  STL.64 [R1+0x68], R4 ;  /* 0x0000680401007387 */ /* 0x0007e20000100a00 */
[----:B------:R-:W-:-:S02]  /*251e0*/  LEA R14, P2, R215, R3, 0x2 ;  /* 0x00000003d70e7211 */ /* 0x000fc400078410ff */
[-C--:B-1----:R-:W-:Y:S02]  /*251f0*/  LEA R8, P5, R229, R3.reuse, 0x2 ;  /* 0x00000003e5087211 */ /* 0x082fe400078a10ff */
[----:B------:R-:W-:Y:S01]  /*25200*/  LEA.HI.X.SX32 R15, R215, R0, 0x2, P2 ;  /* 0x00000000d70f7211 */ /* 0x000fe200010f16ff */
[----:B------:R1:W-:Y:S01]  /*25210*/  STL.64 [R1+0x60], R16 ;  /* 0x0000601001007387 */ /* 0x0003e20000100a00 */
[----:B---3--:R-:W-:-:S03]  /*25220*/  LEA R4, P0, R228, R3, 0x2 ;  /* 0x00000003e4047211 */ /* 0x008fc600078010ff */
[----:B------:R-:W3:Y:S01]  /*25230*/  LDL.LU R215, [R1+0x584] ;  /* 0x0005840001d77983 */ /* 0x000ee20000300800 */
[-C--:B------:R-:W-:Y:S02]  /*25240*/  LEA R12, P3, R230, R3.reuse, 0x2 ;  /* 0x00000003e60c7211 */ /* 0x080fe400078610ff */
[-C--:B------:R-:W-:Y:S02]  /*25250*/  LEA R10, P4, R214, R3.reuse, 0x2 ;  /* 0x00000003d60a7211 */ /* 0x080fe400078810ff */
[-C--:B------:R-:W-:Y:S02]  /*25260*/  LEA.HI.X.SX32 R13, R230, R0.reuse, 0x2, P3 ;  /* 0x00000000e60d7211 */ /* 0x080fe400018f16ff */
[-C--:B------:R-:W-:Y:S01]  /*25270*/  LEA.HI.X.SX32 R11, R214, R0.reuse, 0x2, P4 ;  /* 0x00000000d60b7211 */ /* 0x080fe200020f16ff */
[----:B------:R4:W-:Y:S01]  /*25280*/  STL.64 [R1+0x58], R14 ;  /* 0x0000580e01007387 */ /* 0x0009e20000100a00 */
[----:B-1----:R-:W-:Y:S02]  /*25290*/  LEA R16, P1, R227, R3, 0x2 ;  /* 0x00000003e3107211 */ /* 0x002fe400078210ff */
[-C--:B------:R-:W-:Y:S01]  /*252a0*/  LEA.HI.X.SX32 R9, R229, R0.reuse, 0x2, P5 ;  /* 0x00000000e5097211 */ /* 0x080fe200028f16ff */
[----:B------:R1:W-:Y:S01]  /*252b0*/  STL.64 [R1+0x50], R12 ;  /* 0x0000500c01007387 */ /* 0x0003e20000100a00 */
[----:B------:R-:W-:-:S02]  /*252c0*/  LEA.HI.X.SX32 R5, R228, R0, 0x2, P0 ;  /* 0x00000000e4057211 */ /* 0x000fc400000f16ff */
[----:B------:R-:W-:Y:S01]  /*252d0*/  LEA.HI.X.SX32 R17, R227, R0, 0x2, P1 ;  /* 0x00000000e3117211 */ /* 0x000fe200008f16ff */
[----:B------:R-:W3:Y:S01]  /*252e0*/  LDL.LU R214, [R1+0x588] ;  /* 0x0005880001d67983 */ /* 0x000ee20000300800 */
[----:B----4-:R-:W-:-:S03]  /*252f0*/  LEA R14, P2, R210, R3, 0x2 ;  /* 0x00000003d20e7211 */ /* 0x010fc600078410ff */
[----:B------:R4:W-:Y:S01]  /*25300*/  STL.64 [R1+0x48], R10 ;  /* 0x0000480a01007387 */ /* 0x0009e20000100a00 */
[----:B-1----:R-:W-:-:S03]  /*25310*/  LEA R12, P3, R226, R3, 0x2 ;  /* 0x00000003e20c7211 */ /* 0x002fc600078610ff */
[----:B------:R1:W-:Y:S01]  /*25320*/  STL.64 [R1+0x40], R8 ;  /* 0x0000400801007387 */ /* 0x0003e20000100a00 */
[----:B------:R-:W-:-:S03]  /*25330*/  LEA.HI.X.SX32 R15, R210, R0, 0x2, P2 ;  /* 0x00000000d20f7211 */ /* 0x000fc600010f16ff */
[----:B------:R1:W-:Y:S01]  /*25340*/  STL.64 [R1+0x38], R4 ;  /* 0x0000380401007387 */ /* 0x0003e20000100a00 */
[----:B------:R-:W-:Y:S02]  /*25350*/  LEA.HI.X.SX32 R13, R226, R0, 0x2, P3 ;  /* 0x00000000e20d7211 */ /* 0x000fe400018f16ff */
[-C--:B----4-:R-:W-:Y:S01]  /*25360*/  LEA R10, P4, R225, R3.reuse, 0x2 ;  /* 0x00000003e10a7211 */ /* 0x090fe200078810ff */
[----:B------:R-:W4:Y:S01]  /*25370*/  LDL.LU R104, [R1+0x58c] ;  /* 0x00058c0001687983 */ /* 0x000f220000300800 */
[----:B-1----:R-:W-:-:S03]  /*25380*/  LEA R8, P5, R224, R3, 0x2 ;  /* 0x00000003e0087211 */ /* 0x002fc600078a10ff */
[----:B------:R1:W-:Y:S01]  /*25390*/  STL.64 [R1+0x30], R16 ;  /* 0x0000301001007387 */ /* 0x0003e20000100a00 */
[-C--:B------:R-:W-:Y:S02]  /*253a0*/  LEA.HI.X.SX32 R11, R225, R0.reuse, 0x2, P4 ;  /* 0x00000000e10b7211 */ /* 0x080fe400020f16ff */
[-C--:B------:R-:W-:Y:S01]  /*253b0*/  LEA R4, P0, R206, R3.reuse, 0x2 ;  /* 0x00000003ce047211 */ /* 0x080fe200078010ff */
[----:B------:R-:W4:Y:S01]  /*253c0*/  LDL.LU R210, [R1+0x590] ;  /* 0x0005900001d27983 */ /* 0x000f220000300800 */
[-C--:B------:R-:W-:Y:S02]  /*253d0*/  LEA.HI.X.SX32 R9, R224, R0.reuse, 0x2, P5 ;  /* 0x00000000e0097211 */ /* 0x080fe400028f16ff */
[----:B------:R-:W-:Y:S01]  /*253e0*/  LEA.HI.X.SX32 R5, R206, R0, 0x2, P0 ;  /* 0x00000000ce057211 */ /* 0x000fe200000f16ff */
[----:B------:R1:W-:Y:S01]  /*253f0*/  STL.64 [R1+0x28], R14 ;  /* 0x0000280e01007387 */ /* 0x0003e20000100a00 */
[----:B------:R-:W-:-:S03]  /*25400*/  LEA R240, P1, R205, R3, 0x2 ;  /* 0x00000003cdf07211 */ /* 0x000fc600078210ff */
[----:B------:R-:W4:Y:S04]  /*25410*/  LDL.LU R95, [R1+0x594] ;  /* 0x00059400015f7983 */ /* 0x000f280000300800 */
[----:B------:R1:W-:Y:S01]  /*25420*/  STL.64 [R1+0x20], R12 ;  /* 0x0000200c01007387 */ /* 0x0003e20000100a00 */
[----:B------:R-:W-:-:S03]  /*25430*/  LEA.HI.X.SX32 R241, R205, R0, 0x2, P1 ;  /* 0x00000000cdf17211 */ /* 0x000fc600008f16ff */
[----:B------:R1:W-:Y:S04]  /*25440*/  STL.64 [R1+0x18], R10 ;  /* 0x0000180a01007387 */ /* 0x0003e80000100a00 */
[----:B------:R-:W4:Y:S04]  /*25450*/  LDL.LU R206, [R1+0x5a0] ;  /* 0x0005a00001ce7983 */ /* 0x000f280000300800 */
[----:B------:R-:W-:Y:S01]  /*25460*/  STL.64 [R1+0x10], R8 ;  /* 0x0000100801007387 */ /* 0x000fe20000100a00 */
[----:B------:R-:W-:-:S03]  /*25470*/  LEA R238, P2, R223, R3, 0x2 ;  /* 0x00000003dfee7211 */ /* 0x000fc600078410ff */
[----:B------:R1:W-:Y:S04]  /*25480*/  STL.64 [R1+0x8], R4 ;  /* 0x0000080401007387 */ /* 0x0003e80000100a00 */
[----:B------:R-:W4:Y:S01]  /*25490*/  LDL.LU R205, [R1+0x5a4] ;  /* 0x0005a40001cd7983 */ /* 0x000f220000300800 */
[C---:B------:R-:W-:Y:S02]  /*254a0*/  LEA R236, P3, R222.reuse, R3, 0x2 ;  /* 0x00000003deec7211 */ /* 0x040fe400078610ff */
[-C--:B------:R-:W-:Y:S01]  /*254b0*/  LEA.HI.X.SX32 R239, R223, R0.reuse, 0x2, P2 ;  /* 0x00000000dfef7211 */ /* 0x080fe200010f16ff */
[----:B------:R-:W-:Y:S01]  /*254c0*/  STL [R1+0x1ab0], R240 ;  /* 0x001ab0f001007387 */ /* 0x000fe20000100800 */
[----:B------:R-:W-:-:S03]  /*254d0*/  LEA.HI.X.SX32 R237, R222, R0, 0x2, P3 ;  /* 0x00000000deed7211 */ /* 0x000fc600018f16ff */
[----:B------:R1:W-:Y:S01]  /*254e0*/  STL [R1+0x1aac], R241 ;  /* 0x001aacf101007387 */ /* 0x0003e20000100800 */
[----:B------:R-:W-:-:S03]  /*254f0*/  LEA R234, P4, R218, R3, 0x2 ;  /* 0x00000003daea7211 */ /* 0x000fc600078810ff */
[----:B------:R-:W4:Y:S04]  /*25500*/  LDL.LU R112, [R1+0x5a8] ;  /* 0x0005a80001707983 */ /* 0x000f280000300800 */
[----:B------:R-:W4:Y:S01]  /*25510*/  LDL.LU R129, [R1+0x5ac] ;  /* 0x0005ac0001817983 */ /* 0x000f220000300800 */
[----:B------:R-:W-:-:S03]  /*25520*/  LEA.HI.X.SX32 R235, R218, R0, 0x2, P4 ;  /* 0x00000000daeb7211 */ /* 0x000fc600020f16ff */
[----:B------:R-:W-:Y:S04]  /*25530*/  STL [R1+0x1ab8], R238 ;  /* 0x001ab8ee01007387 */ /* 0x000fe80000100800 */
[----:B------:R1:W-:Y:S04]  /*25540*/  STL [R1+0x1ab4], R239 ;  /* 0x001ab4ef01007387 */ /* 0x0003e80000100800 */
[----:B------:R-:W-:Y:S04]  /*25550*/  STL [R1+0x1ad0], R236 ;  /* 0x001ad0ec01007387 */ /* 0x000fe80000100800 */
[----:B------:R1:W-:Y:S04]  /*25560*/  STL [R1+0x1abc], R237 ;  /* 0x001abced01007387 */ /* 0x0003e80000100800 */
[----:B------:R-:W4:Y:S04]  /*25570*/  LDL.LU R128, [R1+0x5b0] ;  /* 0x0005b00001807983 */ /* 0x000f280000300800 */
[----:B------:R1:W-:Y:S04]  /*25580*/  STL [R1+0x1ad8], R234 ;  /* 0x001ad8ea01007387 */ /* 0x0003e80000100800 */
[----:B------:R1:W-:Y:S04]  /*25590*/  STL [R1+0x1ad4], R235 ;  /* 0x001ad4eb01007387 */ /* 0x0003e80000100800 */
[----:B------:R-:W4:Y:S01]  /*255a0*/  LDL.LU R122, [R1+0x5b4] ;  /* 0x0005b400017a7983 */ /* 0x000f220000300800 */
[----:B------:R-:W-:-:S03]  /*255b0*/  LEA R232, P5, R217, R3, 0x2 ;  /* 0x00000003d9e87211 */ /* 0x000fc600078a10ff */
[----:B------:R-:W4:Y:S01]  /*255c0*/  LDL.LU R152, [R1+0x5b8] ;  /* 0x0005b80001987983 */ /* 0x000f220000300800 */
[----:B------:R-:W-:-:S03]  /*255d0*/  LEA.HI.X.SX32 R233, R217, R0, 0x2, P5 ;  /* 0x00000000d9e97211 */ /* 0x000fc600028f16ff */
[----:B------:R-:W-:Y:S04]  /*255e0*/  STL [R1+0x1ae0], R232 ;  /* 0x001ae0e801007387 */ /* 0x000fe80000100800 */
[----:B------:R1:W-:Y:S04]  /*255f0*/  STL [R1+0x1adc], R233 ;  /* 0x001adce901007387 */ /* 0x0003e80000100800 */
[----:B------:R-:W4:Y:S01]  /*25600*/  LDL.LU R132, [R1+0x5bc] ;  /* 0x0005bc0001847983 */ /* 0x000f220000300800 */
[----:B------:R-:W-:Y:S02]  /*25610*/  IMAD.MOV.U32 R99, RZ, RZ, R220 ;  /* 0x000000ffff637224 */ /* 0x000fe400078e00dc */
[----:B------:R-:W-:Y:S01]  /*25620*/  IMAD R219, R219, UR61, RZ ;  /* 0x0000003ddbdb7c24 */ /* 0x000fe2000f8e02ff */
[----:B------:R-:W-:Y:S01]  /*25630*/  ULDC UR61, c[0x0][0x240] ;  /* 0x00009000003d7ab9 */ /* 0x000fe20000000800 */
[----:B------:R-:W-:-:S02]  /*25640*/  IMAD.MOV.U32 R100, RZ, RZ, R221 ;  /* 0x000000ffff647224 */ /* 0x000fc400078e00dd */
[----:B------:R-:W-:Y:S02]  /*25650*/  IMAD.MOV.U32 R251, RZ, RZ, R219 ;  /* 0x000000fffffb7224 */ /* 0x000fe400078e00db */
[----:B------:R-:W-:Y:S02]  /*25660*/  IMAD.MOV.U32 R106, RZ, RZ, R212 ;  /* 0x000000ffff6a7224 */ /* 0x000fe400078e00d4 */
[----:B------:R-:W-:Y:S01]  /*25670*/  IMAD R211, R211, UR5, RZ ;  /* 0x00000005d3d37c24 */ /* 0x000fe2000f8e02ff */
[----:B------:R-:W-:Y:S01]  /*25680*/  MOV R111, R251 ;  /* 0x000000fb006f7202 */ /* 0x000fe20000000f00 */
[----:B------:R-:W-:Y:S01]  /*25690*/  IMAD.MOV.U32 R251, RZ, RZ, R213 ;  /* 0x000000fffffb7224 */ /* 0x000fe200078e00d5 */
[----:B------:R-:W-:Y:S01]  /*256a0*/  ULDC UR5, c[0x0][0x240] ;  /* 0x0000900000057ab9 */ /* 0x000fe20000000800 */
[----:B------:R-:W-:Y:S01]  /*256b0*/  IMAD.MOV.U32 R108, RZ, RZ, R211 ;  /* 0x000000ffff6c7224 */ /* 0x000fe200078e00d3 */
[----:B--2---:R-:W-:-:S04]  /*256c0*/  LEA R230, P0, R216, R3, 0x2 ;  /* 0x00000003d8e67211 */ /* 0x004fc800078010ff */
[----:B------:R-:W-:Y:S01]  /*256d0*/  LEA.HI.X.SX32 R231, R216, R0, 0x2, P0 ;  /* 0x00000000d8e77211 */ /* 0x000fe200000f16ff */
[----:B------:R-:W-:Y:S04]  /*256e0*/  STL [R1+0x1af0], R230 ;  /* 0x001af0e601007387 */ /* 0x000fe80000100800 */
[----:B------:R2:W-:Y:S01]  /*256f0*/  STL [R1+0x1aec], R231 ;  /* 0x001aece701007387 */ /* 0x0005e20000100800 */
[----:B---3--:R-:W-:-:S04]  /*25700*/  LEA R228, P1, R215, R3, 0x2 ;  /* 0x00000003d7e47211 */ /* 0x008fc800078210ff */
[----:B------:R-:W-:Y:S01]  /*25710*/  LEA.HI.X.SX32 R229, R215, R0, 0x2, P1 ;  /* 0x00000000d7e57211 */ /* 0x000fe200008f16ff */
[----:B------:R-:W-:Y:S04]  /*25720*/  STL [R1+0x1b00], R228 ;  /* 0x001b00e401007387 */ /* 0x000fe80000100800 */
[----:B------:R3:W-:Y:S04]  /*25730*/  STL [R1+0x1af4], R229 ;  /* 0x001af4e501007387 */ /* 0x0007e80000100800 */
[----:B------:R-:W2:Y:S01]  /*25740*/  LDL.LU R125, [R1+0x5c0] ;  /* 0x0005c000017d7983 */ /* 0x000ea20000300800 */
[----:B------:R-:W-:-:S04]  /*25750*/  LEA R226, P2, R214, R3, 0x2 ;  /* 0x00000003d6e27211 */ /* 0x000fc800078410ff */
[----:B------:R-:W-:-:S05]  /*25760*/  LEA.HI.X.SX32 R227, R214, R0, 0x2, P2 ;  /* 0x00000000d6e37211 */ /* 0x000fca00010f16ff */
[----:B------:R3:W-:Y:S01]  /*25770*/  STL.64 [R1+0x1af8], R226 ;  /* 0x001af8e201007387 */ /* 0x0007e20000100a00 */
[----:B----4-:R-:W-:-:S04]  /*25780*/  LEA R224, P3, R104, R3, 0x2 ;  /* 0x0000000368e07211 */ /* 0x010fc800078610ff */
[----:B------:R-:W-:Y:S02]  /*25790*/  LEA.HI.X.SX32 R225, R104, R0, 0x2, P3 ;  /* 0x0000000068e17211 */ /* 0x000fe400018f16ff */
[----:B------:R-:W-:-:S03]  /*257a0*/  LEA R222, P4, R210, R3, 0x2 ;  /* 0x00000003d2de7211 */ /* 0x000fc600078810ff */
[----:B------:R-:W-:Y:S01]  /*257b0*/  STL.64 [R1+0x1b08], R224 ;  /* 0x001b08e001007387 */ /* 0x000fe20000100a00 */
[----:B------:R-:W-:-:S03]  /*257c0*/  LEA.HI.X.SX32 R223, R210, R0, 0x2, P4 ;  /* 0x00000000d2df7211 */ /* 0x000fc600020f16ff */
[----:B------:R-:W4:Y:S01]  /*257d0*/  LDL.LU R124, [R1+0x5c4] ;  /* 0x0005c400017c7983 */ /* 0x000f220000300800 */
[----:B------:R-:W-:-:S03]  /*257e0*/  LEA R220, P5, R95, R3, 0x2 ;  /* 0x000000035fdc7211 */ /* 0x000fc600078a10ff */
[----:B------:R-:W3:Y:S01]  /*257f0*/  LDL.LU R121, [R1+0x5c8] ;  /* 0x0005c80001797983 */ /* 0x000ee20000300800 */
[----:B------:R-:W-:-:S03]  /*25800*/  LEA.HI.X.SX32 R221, R95, R0, 0x2, P5 ;  /* 0x000000005fdd7211 */ /* 0x000fc600028f16ff */
[----:B------:R-:W-:Y:S01]  /*25810*/  STL [R1+0x1b14], R222 ;  /* 0x001b14de01007387 */ /* 0x000fe20000100800 */
[----:B------:R-:W-:-:S03]  /*25820*/  LEA R218, P0, R206, R3, 0x2 ;  /* 0x00000003ceda7211 */ /* 0x000fc600078010ff */
[----:B------:R1:W-:Y:S01]  /*25830*/  STL [R1+0x1b10], R223 ;  /* 0x001b10df01007387 */ /* 0x0003e20000100800 */
[----:B------:R-:W-:-:S03]  /*25840*/  LEA.HI.X.SX32 R219, R206, R0, 0x2, P0 ;  /* 0x00000000cedb7211 */ /* 0x000fc600000f16ff */
[----:B------:R-:W3:Y:S01]  /*25850*/  LDL.LU R120, [R1+0x5cc] ;  /* 0x0005cc0001787983 */ /* 0x000ee20000300800 */
[----:B------:R-:W-:-:S03]  /*25860*/  LEA R216, P1, R205, R3, 0x2 ;  /* 0x00000003cdd87211 */ /* 0x000fc600078210ff */
[----:B------:R-:W-:Y:S01]  /*25870*/  STL [R1+0x1b1c], R220 ;  /* 0x001b1cdc01007387 */ /* 0x000fe20000100800 */
[----:B------:R-:W-:-:S03]  /*25880*/  LEA.HI.X.SX32 R217, R205, R0, 0x2, P1 ;  /* 0x00000000cdd97211 */ /* 0x000fc600008f16ff */
[----:B------:R-:W-:Y:S04]  /*25890*/  STL [R1+0x1b18], R221 ;  /* 0x001b18dd01007387 */ /* 0x000fe80000100800 */
[----:B------:R-:W-:Y:S04]  /*258a0*/  STL [R1+0x1b34], R218 ;  /* 0x001b34da01007387 */ /* 0x000fe80000100800 */
[----:B------:R-:W-:Y:S01]  /*258b0*/  STL [R1+0x1b20], R219 ;  /* 0x001b20db01007387 */ /* 0x000fe20000100800 */
[----:B------:R-:W-:-:S03]  /*258c0*/  LEA R214, P2, R112, R3, 0x2 ;  /* 0x0000000370d67211 */ /* 0x000fc600078410ff */
[----:B------:R-:W3:Y:S04]  /*258d0*/  LDL.LU R119, [R1+0x5d0] ;  /* 0x0005d00001777983 */ /* 0x000ee80000300800 */
[----:B------:R1:W-:Y:S01]  /*258e0*/  STL.64 [R1+0x1b28], R216 ;  /* 0x001b28d801007387 */ /* 0x0003e20000100a00 */
[----:B------:R-:W-:-:S03]  /*258f0*/  LEA R212, P3, R129, R3, 0x2 ;  /* 0x0000000381d47211 */ /* 0x000fc600078610ff */
[----:B------:R-:W3:Y:S04]  /*25900*/  LDL.LU R116, [R1+0x5d4] ;  /* 0x0005d40001747983 */ /* 0x000ee80000300800 */
[----:B------:R-:W3:Y:S01]  /*25910*/  LDL.LU R115, [R1+0x5d8] ;  /* 0x0005d80001737983 */ /* 0x000ee20000300800 */
[----:B------:R-:W-:-:S03]  /*25920*/  LEA.HI.X.SX32 R215, R112, R0, 0x2, P2 ;  /* 0x0000000070d77211 */ /* 0x000fc600010f16ff */
[----:B------:R-:W3:Y:S01]  /*25930*/  LDL.LU R113, [R1+0x5dc] ;  /* 0x0005dc0001717983 */ /* 0x000ee20000300800 */
[----:B------:R-:W-:-:S03]  /*25940*/  LEA R210, P4, R128, R3, 0x2 ;  /* 0x0000000380d27211 */ /* 0x000fc600078810ff */
[----:B------:R-:W3:Y:S01]  /*25950*/  LDL.LU R112, [R1+0x5e8] ;  /* 0x0005e80001707983 */ /* 0x000ee20000300800 */
[-C--:B------:R-:W-:Y:S01]  /*25960*/  LEA.HI.X.SX32 R213, R129, R0.reuse, 0x2, P3 ;  /* 0x0000000081d57211 */ /* 0x080fe200018f16ff */
[----:B------:R-:W-:Y:S01]  /*25970*/  IMAD.MOV.U32 R95, RZ, RZ, R208 ;  /* 0x000000ffff5f7224 */ /* 0x000fe200078e00d0 */
[----:B------:R-:W-:Y:S01]  /*25980*/  LEA.HI.X.SX32 R211, R128, R0, 0x2, P4 ;  /* 0x0000000080d37211 */ /* 0x000fe200020f16ff */
[----:B------:R-:W3:Y:S01]  /*25990*/  LDL.LU R131, [R1+0x5ec] ;  /* 0x0005ec0001837983 */ /* 0x000ee20000300800 */
[----:B------:R-:W-:-:S03]  /*259a0*/  IMAD.MOV.U32 R104, RZ, RZ, R209 ;  /* 0x000000ffff687224 */ /* 0x000fc600078e00d1 */
[----:B------:R-:W3:Y:S01]  /*259b0*/  LDL.LU R130, [R1+0x5f8] ;  /* 0x0005f80001827983 */ /* 0x000ee20000300800 */
[----:B------:R-:W-:-:S03]  /*259c0*/  LEA R208, P5, R122, R3, 0x2 ;  /* 0x000000037ad07211 */ /* 0x000fc600078a10ff */
[----:B------:R1:W-:Y:S04]  /*259d0*/  STL.64 [R1+0x1b38], R214 ;  /* 0x001b38d601007387 */ /* 0x0003e80000100a00 */
[----:B------:R-:W3:Y:S01]  /*259e0*/  LDL.LU R129, [R1+0x5fc] ;  /* 0x0005fc0001817983 */ /* 0x000ee20000300800 */
[----:B------:R-:W-:-:S03]  /*259f0*/  LEA.HI.X.SX32 R209, R122, R0, 0x2, P5 ;  /* 0x000000007ad17211 */ /* 0x000fc600028f16ff */
[----:B------:R-:W-:Y:S04]  /*25a00*/  STL.64 [R1+0x1b40], R212 ;  /* 0x001b40d401007387 */ /* 0x000fe80000100a00 */
[----:B------:R-:W-:Y:S04]  /*25a10*/  STL.64 [R1+0x1b48], R210 ;  /* 0x001b48d201007387 */ /* 0x000fe80000100a00 */
[----:B------:R-:W3:Y:S01]  /*25a20*/  LDL.LU R122, [R1+0x600] ;  /* 0x00060000017a7983 */ /* 0x000ee20000300800 */
[----:B------:R-:W-:Y:S01]  /*25a30*/  IMAD R249, R249, UR60, RZ ;  /* 0x0000003cf9f97c24 */ /* 0x000fe2000f8e02ff */
[----:B------:R-:W-:Y:S01]  /*25a40*/  ULDC UR60, c[0x0][0x240] ;  /* 0x00009000003c7ab9 */ /* 0x000fe20000000800 */
[----:B------:R-:W-:Y:S01]  /*25a50*/  IMAD.MOV.U32 R107, RZ, RZ, R100 ;  /* 0x000000ffff6b7224 */ /* 0x000fe200078e0064 */
[-C--:B------:R-:W-:Y:S01]  /*25a60*/  LEA R206, P0, R152, R3.reuse, 0x2 ;  /* 0x0000000398ce7211 */ /* 0x080fe200078010ff */
[----:B------:R-:W-:Y:S01]  /*25a70*/  IMAD R207, R207, UR60, RZ ;  /* 0x0000003ccfcf7c24 */ /* 0x000fe2000f8e02ff */
[----:B------:R-:W3:Y:S01]  /*25a80*/  LDL.LU R128, [R1+0x604] ;  /* 0x0006040001807983 */ /* 0x000ee20000300800 */
[----:B------:R-:W-:Y:S01]  /*25a90*/  IMAD.MOV.U32 R100, RZ, RZ, R204 ;  /* 0x000000ffff647224 */ /* 0x000fe200078e00cc */
[----:B------:R-:W-:Y:S01]  /*25aa0*/  LEA R204, P1, R132, R3, 0x2 ;  /* 0x0000000384cc7211 */ /* 0x000fe200078210ff */
[----:B------:R-:W-:Y:S01]  /*25ab0*/  IMAD.MOV.U32 R109, RZ, RZ, R99 ;  /* 0x000000ffff6d7224 */ /* 0x000fe200078e0063 */
[----:B------:R1:W-:Y:S01]  /*25ac0*/  STL.64 [R1+0x1b50], R208 ;  /* 0x001b50d001007387 */ /* 0x0003e20000100a00 */
[----:B------:R-:W-:Y:S01]  /*25ad0*/  IMAD.MOV.U32 R99, RZ, RZ, R207 ;  /* 0x000000ffff637224 */ /* 0x000fe200078e00cf */
[-C--:B------:R-:W-:Y:S01]  /*25ae0*/  LEA.HI.X.SX32 R207, R152, R0.reuse, 0x2, P0 ;  /* 0x0000000098cf7211 */ /* 0x080fe200000f16ff */
[----:B------:R-:W-:Y:S01]  /*25af0*/  IMAD.MOV.U32 R114, RZ, RZ, R111 ;  /* 0x000000ffff727224 */ /* 0x000fe200078e006f */
[----:B------:R-:W3:Y:S01]  /*25b00*/  LDL.LU R150, [R1+0x608] ;  /* 0x0006080001967983 */ /* 0x000ee20000300800 */
[----:B------:R-:W-:Y:S01]  /*25b10*/  IMAD.MOV.U32 R111, RZ, RZ, R108 ;  /* 0x000000ffff6f7224 */ /* 0x000fe200078e006c */
[----:B------:R-:W-:Y:S01]  /*25b20*/  MOV R108, R203 ;  /* 0x000000cb006c7202 */ /* 0x000fe20000000f00 */
[----:B------:R-:W-:Y:S01]  /*25b30*/  IMAD R6, R155, UR47, RZ ;  /* 0x0000002f9b067c24 */ /* 0x000fe2000f8e02ff */
[----:B------:R-:W3:Y:S01]  /*25b40*/  LDL.LU R151, [R1+0x60c] ;  /* 0x00060c0001977983 */ /* 0x000ee20000300800 */
[----:B------:R-:W-:Y:S01]  /*25b50*/  LEA.HI.X.SX32 R205, R132, R0, 0x2, P1 ;  /* 0x0000000084cd7211 */ /* 0x000fe200008f16ff */
[----:B------:R-:W-:Y:S01]  /*25b60*/  IMAD R117, R140, UR61, RZ ;  /* 0x0000003d8c757c24 */ /* 0x000fe2000f8e02ff */
[----:B------:R-:W-:Y:S01]  /*25b70*/  ULDC UR60, c[0x0][0x240] ;  /* 0x00009000003c7ab9 */ /* 0x000fe20000000800 */
[----:B------:R-:W3:Y:S04]  /*25b80*/  LDL.LU R152, [R1+0x610] ;  /* 0x0006100001987983 */ /* 0x000ee80000300800 */
[----:B------:R-:W3:Y:S01]  /*25b90*/  LDL.LU R132, [R1+0x614] ;  /* 0x0006140001847983 */ /* 0x000ee20000300800 */
[----:B--2---:R-:W-:-:S04]  /*25ba0*/  LEA R202, P2, R125, R3, 0x2 ;  /* 0x000000037dca7211 */ /* 0x004fc800078410ff */
[-C--:B------:R-:W-:Y:S02]  /*25bb0*/  LEA.HI.X.SX32 R203, R125, R0.reuse, 0x2, P2 ;  /* 0x000000007dcb7211 */ /* 0x080fe400010f16ff */
[----:B------:R-:W2:Y:S01]  /*25bc0*/  LDL.LU R125, [R1+0x618] ;  /* 0x00061800017d7983 */ /* 0x000ea20000300800 */
[CC--:B----4-:R-:W-:Y:S02]  /*25bd0*/  LEA R200, P3, R124.reuse, R3.reuse, 0x2 ;  /* 0x000000037cc87211 */ /* 0x0d0fe400078610ff */
[CC--:B---3--:R-:W-:Y:S02]  /*25be0*/  LEA R198, P4, R121.reuse, R3.reuse, 0x2 ;  /* 0x0000000379c67211 */ /* 0x0c8fe400078810ff */
[-C--:B------:R-:W-:Y:S02]  /*25bf0*/  LEA.HI.X.SX32 R201, R124, R0.reuse, 0x2, P3 ;  /* 0x000000007cc97211 */ /* 0x080fe400018f16ff */
[----:B------:R-:W-:Y:S02]  /*25c00*/  LEA.HI.X.SX32 R199, R121, R0, 0x2, P4 ;  /* 0x0000000079c77211 */ /* 0x000fe400020f16ff */
[----:B------:R-:W3:Y:S01]  /*25c10*/  LDL.LU R121, [R1+0x61c] ;  /* 0x00061c0001797983 */ /* 0x000ee20000300800 */
[----:B------:R-:W-:-:S04]  /*25c20*/  LEA R196, P5, R120, R3, 0x2 ;  /* 0x0000000378c47211 */ /* 0x000fc800078a10ff */
[-C--:B------:R-:W-:Y:S02]  /*25c30*/  LEA.HI.X.SX32 R197, R120, R0.reuse, 0x2, P5 ;  /* 0x0000000078c57211 */ /* 0x080fe400028f16ff */
[----:B------:R-:W4:Y:S01]  /*25c40*/  LDL.LU R120, [R1+0x620] ;  /* 0x0006200001787983 */ /* 0x000f220000300800 */
[-C--:B------:R-:W-:Y:S02]  /*25c50*/  LEA R194, P0, R119, R3.reuse, 0x2 ;  /* 0x0000000377c27211 */ /* 0x080fe400078010ff */
[-C--:B------:R-:W-:Y:S02]  /*25c60*/  LEA R192, P1, R116, R3.reuse, 0x2 ;  /* 0x0000000374c07211 */ /* 0x080fe400078210ff */
[-C--:B------:R-:W-:Y:S02]  /*25c70*/  LEA R188, P3, R113, R3.reuse, 0x2 ;  /* 0x0000000371bc7211 */ /* 0x080fe400078610ff */
[----:B------:R-:W-:Y:S02]  /*25c80*/  LEA R190, P2, R115, R3, 0x2 ;  /* 0x0000000373be7211 */ /* 0x000fe400078410ff */
[----:B------:R-:W-:-:S02]  /*25c90*/  LEA.HI.X.SX32 R189, R113, R0, 0x2, P3 ;  /* 0x0000000071bd7211 */ /* 0x000fc400018f16ff */
[-C--:B------:R-:W-:Y:S01]  /*25ca0*/  LEA.HI.X.SX32 R193, R116, R0.reuse, 0x2, P1 ;  /* 0x0000000074c17211 */ /* 0x080fe200008f16ff */
[----:B------:R-:W4:Y:S01]  /*25cb0*/  LDL.LU R113, [R1+0x628] ;  /* 0x0006280001717983 */ /* 0x000f220000300800 */
[----:B------:R-:W-:Y:S02]  /*25cc0*/  LEA R186, P4, R112, R3, 0x2 ;  /* 0x0000000370ba7211 */ /* 0x000fe400078810ff */
[-C--:B------:R-:W-:Y:S01]  /*25cd0*/  LEA.HI.X.SX32 R195, R119, R0.reuse, 0x2, P0 ;  /* 0x0000000077c37211 */ /* 0x080fe200000f16ff */
[----:B------:R-:W4:Y:S01]  /*25ce0*/  LDL.LU R116, [R1+0x62c] ;  /* 0x00062c0001747983 */ /* 0x000f220000300800 */
[----:B------:R-:W-:-:S03]  /*25cf0*/  LEA.HI.X.SX32 R191, R115, R0, 0x2, P2 ;  /* 0x0000000073bf7211 */ /* 0x000fc600010f16ff */
[----:B------:R-:W4:Y:S01]  /*25d00*/  LDL.LU R124, [R1+0x650] ;  /* 0x00065000017c7983 */ /* 0x000f220000300800 */
[----:B------:R-:W-:-:S03]  /*25d10*/  IMAD.MOV.U32 R115, RZ, RZ, R104 ;  /* 0x000000ffff737224 */ /* 0x000fc600078e0068 */
[----:B------:R-:W4:Y:S01]  /*25d20*/  LDL.LU R119, [R1+0x624] ;  /* 0x0006240001777983 */ /* 0x000f220000300800 */
[CC--:B------:R-:W-:Y:S02]  /*25d30*/  LEA R184, P5, R131.reuse, R3.reuse, 0x2 ;  /* 0x0000000383b87211 */ /* 0x0c0fe400078a10ff */
[-C--:B------:R-:W-:Y:S01]  /*25d40*/  LEA.HI.X.SX32 R187, R112, R0.reuse, 0x2, P4 ;  /* 0x0000000070bb7211 */ /* 0x080fe200020f16ff */
[----:B------:R-:W4:Y:S01]  /*25d50*/  LDL.LU R104, [R1+0x654] ;  /* 0x0006540001687983 */ /* 0x000f220000300800 */
[----:B------:R-:W-:Y:S01]  /*25d60*/  IMAD.MOV.U32 R112, RZ, RZ, R99 ;  /* 0x000000ffff707224 */ /* 0x000fe200078e0063 */
[----:B------:R-:W-:Y:S02]  /*25d70*/  LEA.HI.X.SX32 R185, R131, R0, 0x2, P5 ;  /* 0x0000000083b97211 */ /* 0x000fe400028f16ff */
[----:B------:R-:W4:Y:S04]  /*25d80*/  LDL.LU R99, [R1+0x660] ;  /* 0x0006600001637983 */ /* 0x000f280000300800 */
[----:B------:R-:W4:Y:S01]  /*25d90*/  LDL.LU R131, [R1+0x670] ;  /* 0x0006700001837983 */ /* 0x000f220000300800 */
        /* <DEDUP_REMOVED lines=8> */
[-C--:B------:R-:W-:Y:S01]  /*25e20*/  LEA R172, P5, R151, R3.reuse, 0x2 ;  /* 0x0000000397ac7211 */ /* 0x080fe200078a10ff */
[----:B------:R-:W4:Y:S01]  /*25e30*/  LDL.LU R130, [R1+0x674] ;  /* 0x0006740001827983 */ /* 0x000f220000300800 */
[-C--:B------:R-:W-:Y:S02]  /*25e40*/  LEA.HI.X.SX32 R181, R129, R0.reuse, 0x2, P1 ;  /* 0x0000000081b57211 */ /* 0x080fe400008f16ff */
[-C--:B------:R-:W-:Y:S01]  /*25e50*/  LEA R170, P0, R152, R3.reuse, 0x2 ;  /* 0x0000000398aa7211 */ /* 0x080fe200078010ff */
[----:B------:R-:W4:Y:S01]  /*25e60*/  LDL.LU R129, [R1+0x678] ;  /* 0x0006780001817983 */ /* 0x000f220000300800 */
[-C--:B------:R-:W-:Y:S02]  /*25e70*/  LEA.HI.X.SX32 R177, R128, R0.reuse, 0x2, P3 ;  /* 0x0000000080b17211 */ /* 0x080fe400018f16ff */
[----:B------:R-:W-:Y:S01]  /*25e80*/  LEA R168, P1, R132, R3, 0x2 ;  /* 0x0000000384a87211 */ /* 0x000fe200078210ff */
[----:B------:R-:W4:Y:S01]  /*25e90*/  LDL.LU R128, [R1+0x67c] ;  /* 0x00067c0001807983 */ /* 0x000f220000300800 */
[----:B------:R-:W-:-:S02]  /*25ea0*/  LEA.HI.X.SX32 R175, R150, R0, 0x2, P4 ;  /* 0x0000000096af7211 */ /* 0x000fc400020f16ff */
[-C--:B------:R-:W-:Y:S01]  /*25eb0*/  LEA.HI.X.SX32 R173, R151, R0.reuse, 0x2, P5 ;  /* 0x0000000097ad7211 */ /* 0x080fe200028f16ff */
[----:B------:R-:W4:Y:S01]  /*25ec0*/  LDL.LU R64, [R1+0x680] ;  /* 0x0006800001407983 */ /* 0x000f220000300800 */
[-C--:B------:R-:W-:Y:S02]  /*25ed0*/  LEA.HI.X.SX32 R171, R152, R0.reuse, 0x2, P0 ;  /* 0x0000000098ab7211 */ /* 0x080fe400000f16ff */
[----:B------:R-:W-:Y:S01]  /*25ee0*/  LEA.HI.X.SX32 R169, R132, R0, 0x2, P1 ;  /* 0x0000000084a97211 */ /* 0x000fe200008f16ff */
[----:B------:R-:W-:Y:S01]  /*25ef0*/  IMAD.MOV.U32 R59, RZ, RZ, R111 ;  /* 0x000000ffff3b7224 */ /* 0x000fe200078e006f */
[----:B--2---:R-:W-:-:S04]  /*25f00*/  LEA R166, P2, R125, R3, 0x2 ;  /* 0x000000037da67211 */ /* 0x004fc800078410ff */
[----:B------:R-:W-:Y:S01]  /*25f10*/  LEA.HI.X.SX32 R167, R125, R0, 0x2, P2 ;  /* 0x000000007da77211 */ /* 0x000fe200010f16ff */
[----:B------:R-:W-:Y:S01]  /*25f20*/  IMAD.MOV.U32 R125, RZ, RZ, R110 ;  /* 0x000000ffff7d7224 */ /* 0x000fe200078e006e */
[----:B---3--:R-:W-:-:S04]  /*25f30*/  LEA R164, P3, R121, R3, 0x2 ;  /* 0x0000000379a47211 */ /* 0x008fc800078610ff */
[----:B------:R-:W-:Y:S01]  /*25f40*/  LEA.HI.X.SX32 R165, R121, R0, 0x2, P3 ;  /* 0x0000000079a57211 */ /* 0x000fe200018f16ff */
[----:B------:R-:W-:Y:S01]  /*25f50*/  IMAD.MOV.U32 R121, RZ, RZ, R114 ;  /* 0x000000ffff797224 */ /* 0x000fe200078e0072 */
[----:B----4-:R-:W-:-:S04]  /*25f60*/  LEA R162, P4, R120, R3, 0x2 ;  /* 0x0000000378a27211 */ /* 0x010fc800078810ff */
[-C--:B------:R-:W-:Y:S02]  /*25f70*/  LEA.HI.X.SX32 R163, R120, R0.reuse, 0x2, P4 ;  /* 0x0000000078a37211 */ /* 0x080fe400020f16ff */
[----:B------:R-:W2:Y:S04]  /*25f80*/  LDL.LU R120, [R1+0x688] ;  /* 0x0006880001787983 */ /* 0x000ea80000300800 */
[----:B------:R-:W3:Y:S01]  /*25f90*/  LDL.LU R61, [R1+0x684] ;  /* 0x00068400013d7983 */ /* 0x000ee20000300800 */
[CC--:B------:R-:W-:Y:S02]  /*25fa0*/  LEA R158, P0, R113.reuse, R3.reuse, 0x2 ;  /* 0x00000003719e7211 */ /* 0x0c0fe400078010ff */
[----:B------:R-:W-:Y:S02]  /*25fb0*/  LEA R156, P1, R116, R3, 0x2 ;  /* 0x00000003749c7211 */ /* 0x000fe400078210ff */
[----:B------:R-:W-:-:S02]  /*25fc0*/  LEA.HI.X.SX32 R159, R113, R0, 0x2, P0 ;  /* 0x00000000719f7211 */ /* 0x000fc400000f16ff */
[CC--:B------:R-:W-:Y:S02]  /*25fd0*/  LEA R160, P5, R119.reuse, R3.reuse, 0x2 ;  /* 0x0000000377a07211 */ /* 0x0c0fe400078a10ff */
[-C--:B------:R-:W-:Y:S02]  /*25fe0*/  LEA R152, P3, R104, R3.reuse, 0x2 ;  /* 0x0000000368987211 */ /* 0x080fe400078610ff */
[-C--:B------:R-:W-:Y:S02]  /*25ff0*/  LEA.HI.X.SX32 R161, R119, R0.reuse, 0x2, P5 ;  /* 0x0000000077a17211 */ /* 0x080fe400028f16ff */
[-C--:B------:R-:W-:Y:S01]  /*26000*/  LEA R150, P4, R99, R3.reuse, 0x2 ;  /* 0x0000000363967211 */ /* 0x080fe200078810ff */
[----:B------:R-:W4:Y:S01]  /*26010*/  LDL.LU R119, [R1+0x68c] ;  /* 0x00068c0001777983 */ /* 0x000f220000300800 */
[-C--:B------:R-:W-:Y:S01]  /*26020*/  LEA.HI.X.SX32 R157, R116, R0.reuse, 0x2, P1 ;  /* 0x00000000749d7211 */ /* 0x080fe200008f16ff */
[----:B------:R-:W-:Y:S01]  /*26030*/  IMAD.MOV.U32 R116, RZ, RZ, R112 ;  /* 0x000000ffff747224 */ /* 0x000fe200078e0070 */
[----:B------:R-:W-:Y:S01]  /*26040*/  LEA R154, P2, R124, R3, 0x2 ;  /* 0x000000037c9a7211 */ /* 0x000fe200078410ff */
[----:B------:R-:W4:Y:S01]  /*26050*/  LDL.LU R114, [R1+0x690] ;  /* 0x0006900001727983 */ /* 0x000f220000300800 */
[----:B------:R-:W-:Y:S01]  /*26060*/  LEA.HI.X.SX32 R153, R104, R0, 0x2, P3 ;  /* 0x0000000068997211 */ /* 0x000fe200018f16ff */
[----:B------:R-:W-:-:S02]  /*26070*/  IMAD.MOV.U32 R104, RZ, RZ, R100 ;  /* 0x000000ffff687224 */ /* 0x000fc400078e0064 */
[----:B------:R-:W4:Y:S01]  /*26080*/  LDL.LU R113, [R1+0x694] ;  /* 0x0006940001717983 */ /* 0x000f220000300800 */
[-C--:B------:R-:W-:Y:S02]  /*26090*/  LEA.HI.X.SX32 R151, R99, R0.reuse, 0x2, P4 ;  /* 0x0000000063977211 */ /* 0x080fe400020f16ff */
[----:B------:R-:W-:Y:S01]  /*260a0*/  LEA R148, P5, R122, R3, 0x2 ;  /* 0x000000037a947211 */ /* 0x000fe200078a10ff */
[----:B------:R-:W4:Y:S01]  /*260b0*/  LDL.LU R112, [R1+0x698] ;  /* 0x0006980001707983 */ /* 0x000f220000300800 */
[----:B------:R-:W-:-:S03]  /*260c0*/  LEA.HI.X.SX32 R155, R124, R0, 0x2, P2 ;  /* 0x000000007c9b7211 */ /* 0x000fc600010f16ff */
[----:B------:R-:W4:Y:S01]  /*260d0*/  LDL.LU R100, [R1+0x6c8] ;  /* 0x0006c80001647983 */ /* 0x000f220000300800 */
[----:B------:R-:W-:-:S03]  /*260e0*/  IMAD.MOV.U32 R124, RZ, RZ, R106 ;  /* 0x000000ffff7c7224 */ /* 0x000fc600078e006a */
[----:B------:R-:W4:Y:S01]  /*260f0*/  LDL.LU R99, [R1+0x6cc] ;  /* 0x0006cc0001637983 */ /* 0x000f220000300800 */
[----:B------:R-:W-:-:S03]  /*26100*/  LEA.HI.X.SX32 R149, R122, R0, 0x2, P5 ;  /* 0x000000007a957211 */ /* 0x000fc600028f16ff */
[----:B------:R-:W4:Y:S01]  /*26110*/  LDL.LU R111, [R1+0x69c] ;  /* 0x00069c00016f7983 */ /* 0x000f220000300800 */
[----:B------:R-:W-:-:S03]  /*26120*/  IMAD.MOV.U32 R122, RZ, RZ, R98 ;  /* 0x000000ffff7a7224 */ /* 0x000fc600078e0062 */
        /* <DEDUP_REMOVED lines=9> */
[----:B------:R-:W-:-:S02]  /*261c0*/  LEA R146, P0, R131, R3, 0x2 ;  /* 0x0000000383927211 */ /* 0x000fc400078010ff */
[-C--:B------:R-:W-:Y:S02]  /*261d0*/  LEA R144, P1, R130, R3.reuse, 0x2 ;  /* 0x0000000382907211 */ /* 0x080fe400078210ff */
[-C--:B------:R-:W-:Y:S02]  /*261e0*/  LEA R142, P2, R129, R3.reuse, 0x2 ;  /* 0x00000003818e7211 */ /* 0x080fe400078410ff */
[-C--:B------:R-:W-:Y:S02]  /*261f0*/  LEA R140, P3, R128, R3.reuse, 0x2 ;  /* 0x00000003808c7211 */ /* 0x080fe400078610ff */
[-C--:B------:R-:W-:Y:S02]  /*26200*/  LEA.HI.X.SX32 R147, R131, R0.reuse, 0x2, P0 ;  /* 0x0000000083937211 */ /* 0x080fe400000f16ff */
[-C--:B------:R-:W-:Y:S02]  /*26210*/  LEA.HI.X.SX32 R145, R130, R0.reuse, 0x2, P1 ;  /* 0x0000000082917211 */ /* 0x080fe400008f16ff */
[-C--:B------:R-:W-:Y:S01]  /*26220*/  LEA.HI.X.SX32 R143, R129, R0.reuse, 0x2, P2 ;  /* 0x00000000818f7211 */ /* 0x080fe200010f16ff */
[----:B------:R-:W-:Y:S01]  /*26230*/  IMAD R105, R141, UR60, RZ ;  /* 0x0000003c8d697c24 */ /* 0x000fe2000f8e02ff */
[----:B------:R-:W-:Y:S01]  /*26240*/  LEA.HI.X.SX32 R141, R128, R0, 0x2, P3 ;  /* 0x00000000808d7211 */ /* 0x000fe200018f16ff */
[----:B------:R-:W-:Y:S01]  /*26250*/  IMAD R56, R138, UR6, RZ ;  /* 0x000000068a387c24 */ /* 0x000fe2000f8e02ff */
[----:B------:R-:W-:Y:S01]  /*26260*/  LEA R138, P4, R64, R3, 0x2 ;  /* 0x00000003408a7211 */ /* 0x000fe200078810ff */
[----:B------:R-:W-:Y:S01]  /*26270*/  IMAD R58, R74, UR25, RZ ;  /* 0x000000194a3a7c24 */ /* 0x000fe2000f8e02ff */
[----:B------:R-:W-:Y:S01]  /*26280*/  MOV R68, R59 ;  /* 0x0000003b00447202 */ /* 0x000fe20000000f00 */
[----:B------:R-:W-:-:S02]  /*26290*/  IMAD.MOV.U32 R73, RZ, RZ, R124 ;  /* 0x000000ffff497224 */ /* 0x000fc400078e007c */
[----:B------:R-:W-:Y:S02]  /*262a0*/  IMAD.MOV.U32 R59, RZ, RZ, R118 ;  /* 0x000000ffff3b7224 */ /* 0x000fe400078e0076 */
[----:B------:R-:W-:Y:S01]  /*262b0*/  IMAD R96, R139, UR5, RZ ;  /* 0x000000058b607c24 */ /* 0x000fe2000f8e02ff */
[----:B------:R-:W-:Y:S01]  /*262c0*/  LEA.HI.X.SX32 R139, R64, R0, 0x2, P4 ;  /* 0x00000000408b7211 */ /* 0x000fe200020f16ff */
[----:B------:R-:W-:Y:S02]  /*262d0*/  IMAD.MOV.U32 R74, RZ, RZ, R125 ;  /* 0x000000ffff4a7224 */ /* 0x000fe400078e007d */
[----:B------:R-:W-:Y:S02]  /*262e0*/  IMAD.MOV.U32 R69, RZ, RZ, R123 ;  /* 0x000000ffff457224 */ /* 0x000fe400078e007b */
[----:B------:R-:W-:Y:S02]  /*262f0*/  IMAD R63, R71, UR22, RZ ;  /* 0x00000016473f7c24 */ /* 0x000fe4000f8e02ff */
[----:B------:R-:W-:-:S02]  /*26300*/  IMAD.MOV.U32 R72, RZ, RZ, R122 ;  /* 0x000000ffff487224 */ /* 0x000fc400078e007a */
[----:B------:R-:W-:Y:S02]  /*26310*/  IMAD.MOV.U32 R71, RZ, RZ, R121 ;  /* 0x000000ffff477224 */ /* 0x000fe400078e0079 */
[----:B------:R-:W-:Y:S02]  /*26320*/  IMAD.MOV.U32 R64, RZ, RZ, R116 ;  /* 0x000000ffff407224 */ /* 0x000fe400078e0074 */
[----:B------:R-:W-:Y:S01]  /*26330*/  IMAD.MOV.U32 R82, RZ, RZ, R73 ;  /* 0x000000ffff527224 */ /* 0x000fe200078e0049 */
[----:B------:R-:W-:Y:S01]  /*26340*/  MOV R83, R74 ;  /* 0x0000004a00537202 */ /* 0x000fe20000000f00 */
[----:B------:R-:W-:Y:S02]  /*26350*/  IMAD.MOV.U32 R65, RZ, RZ, R117 ;  /* 0x000000ffff417224 */ /* 0x000fe400078e0075 */
[----:B------:R-:W-:Y:S02]  /*26360*/  IMAD.MOV.U32 R79, RZ, RZ, R69 ;  /* 0x000000ffff4f7224 */ /* 0x000fe400078e0045 */
[----:B------:R-:W-:-:S02]  /*26370*/  IMAD.MOV.U32 R69, RZ, RZ, R107 ;  /* 0x000000ffff457224 */ /* 0x000fc400078e006b */
[----:B------:R-:W-:Y:S02]  /*26380*/  IMAD.MOV.U32 R81, RZ, RZ, R72 ;  /* 0x000000ffff517224 */ /* 0x000fe400078e0048 */
[----:B------:R-:W-:Y:S02]  /*26390*/  IMAD.MOV.U32 R80, RZ, RZ, R71 ;  /* 0x000000ffff507224 */ /* 0x000fe400078e0047 */
[----:B------:R-:W-:Y:S02]  /*263a0*/  IMAD.MOV.U32 R74, RZ, RZ, R64 ;  /* 0x000000ffff4a7224 */ /* 0x000fe400078e0040 */
[----:B------:R-:W-:Y:S02]  /*263b0*/  IMAD.MOV.U32 R78, RZ, RZ, R109 ;  /* 0x000000ffff4e7224 */ /* 0x000fe400078e006d */
[----:B------:R-:W-:Y:S02]  /*263c0*/  IMAD.MOV.U32 R71, RZ, RZ, R105 ;  /* 0x000000ffff477224 */ /* 0x000fe400078e0069 */
[----:B------:R-:W-:-:S02]  /*263d0*/  IMAD.MOV.U32 R64, RZ, RZ, R103 ;  /* 0x000000ffff407224 */ /* 0x000fc400078e0067 */
[----:B------:R-:W-:Y:S02]  /*263e0*/  IMAD.MOV.U32 R85, RZ, RZ, R82 ;  /* 0x000000ffff557224 */ /* 0x000fe400078e0052 */
[----:B------:R-:W-:Y:S02]  /*263f0*/  IMAD.MOV.U32 R82, RZ, RZ, R79 ;  /* 0x000000ffff527224 */ /* 0x000fe400078e004f */
[----:B------:R-:W-:Y:S02]  /*26400*/  IMAD.MOV.U32 R79, RZ, RZ, R69 ;  /* 0x000000ffff4f7224 */ /* 0x000fe400078e0045 */
[----:B------:R-:W-:-:S04]  /*26410*/  IMAD.MOV.U32 R69, RZ, RZ, R97 ;  /* 0x000000ffff457224 */ /* 0x000fc800078e0061 */
[----:B------:R-:W-:Y:S01]  /*26420*/  IMAD.MOV.U32 R49, RZ, RZ, R69 ;  /* 0x000000ffff317224 */ /* 0x000fe200078e0045 */
[CC--:B--2---:R-:W-:Y:S02]  /*26430*/  LEA R134, P0, R120.reuse, R3.reuse, 0x2 ;  /* 0x0000000378867211 */ /* 0x0c4fe400078010ff */
[C---:B---3--:R-:W-:Y:S02]  /*26440*/  LEA R136, P5, R61.reuse, R3, 0x2 ;  /* 0x000000033d887211 */ /* 0x048fe400078a10ff */
[-C--:B------:R-:W-:Y:S02]  /*26450*/  LEA.HI.X.SX32 R135, R120, R0.reuse, 0x2, P0 ;  /* 0x0000000078877211 */ /* 0x080fe400000f16ff */
[----:B------:R-:W-:Y:S01]  /*26460*/  LEA.HI.X.SX32 R137, R61, R0, 0x2, P5 ;  /* 0x000000003d897211 */ /* 0x000fe200028f16ff */
[----:B------:R-:W-:-:S05]  /*26470*/  IMAD.MOV.U32 R61, RZ, RZ, R115 ;  /* 0x000000ffff3d7224 */ /* 0x000fca00078e0073 */
[----:B------:R-:W-:Y:S02]  /*26480*/  MOV R73, R61 ;  /* 0x0000003d00497202 */ /* 0x000fe40000000f00 */
[CC--:B----4-:R-:W-:Y:S02]  /*26490*/  LEA R132, P1, R119.reuse, R3.reuse, 0x2 ;  /* 0x0000000377847211 */ /* 0x0d0fe400078210ff */
[CC--:B------:R-:W-:Y:S02]  /*264a0*/  LEA R130, P2, R114.reuse, R3.reuse, 0x2 ;  /* 0x0000000372827211 */ /* 0x0c0fe400078410ff */
[-C--:B------:R-:W-:Y:S02]  /*264b0*/  LEA.HI.X.SX32 R133, R119, R0.reuse, 0x2, P1 ;  /* 0x0000000077857211 */ /* 0x080fe400008f16ff */
[----:B------:R-:W-:Y:S02]  /*264c0*/  LEA R128, P3, R113, R3, 0x2 ;  /* 0x0000000371807211 */ /* 0x000fe400078610ff */
[----:B------:R-:W-:-:S02]  /*264d0*/  LEA.HI.X.SX32 R131, R114, R0, 0x2, P2 ;  /* 0x0000000072837211 */ /* 0x000fc400010f16ff */
[-C--:B------:R-:W-:Y:S02]  /*264e0*/  LEA.HI.X.SX32 R129, R113, R0.reuse, 0x2, P3 ;  /* 0x0000000071817211 */ /* 0x080fe400018f16ff */
[-C--:B------:R-:W-:Y:S02]  /*264f0*/  LEA R118, P2, R106, R3.reuse, 0x2 ;  /* 0x000000036a767211 */ /* 0x080fe400078410ff */
[-C--:B------:R-:W-:Y:S02]  /*26500*/  LEA R116, P3, R66, R3.reuse, 0x2 ;  /* 0x0000000342747211 */ /* 0x080fe400078610ff */
[----:B------:R-:W-:Y:S02]  /*26510*/  LEA.HI.X.SX32 R119, R106, R0, 0x2, P2 ;  /* 0x000000006a777211 */ /* 0x000fe400010f16ff */
[----:B------:R-:W-:-:S04]  /*26520*/  LEA R120, P1, R77, R3, 0x2 ;  /* 0x000000034d787211 */ /* 0x000fc800078210ff */
[-C--:B------:R-:W-:Y:S01]  /*26530*/  LEA.HI.X.SX32 R121, R77, R0.reuse, 0x2, P1 ;  /* 0x000000004d797211 */ /* 0x080fe200008f16ff */
[----:B------:R-:W-:Y:S01]  /*26540*/  IMAD.MOV.U32 R77, RZ, RZ, R108 ;  /* 0x000000ffff4d7224 */ /* 0x000fe200078e006c */
[-C--:B------:R-:W-:Y:S02]  /*26550*/  LEA R106, P2, R76, R3.reuse, 0x2 ;  /* 0x000000034c6a7211 */ /* 0x080fe400078410ff */
[-C--:B------:R-:W-:Y:S01]  /*26560*/  LEA.HI.X.SX32 R117, R66, R0.reuse, 0x2, P3 ;  /* 0x0000000042757211 */ /* 0x080fe200018f16ff */
[----:B------:R-:W-:Y:S01]  /*26570*/  IMAD.MOV.U32 R66, RZ, RZ, R65 ;  /* 0x000000ffff427224 */ /* 0x000fe200078e0041 */
[----:B------:R-:W-:Y:S01]  /*26580*/  LEA.HI.X.SX32 R107, R76, R0, 0x2, P2 ;  /* 0x000000004c6b7211 */ /* 0x000fe200010f16ff */
[----:B------:R-:W-:Y:S01]  /*26590*/  IMAD.MOV.U32 R65, RZ, RZ, R104 ;  /* 0x000000ffff417224 */ /* 0x000fe200078e0068 */
[-C--:B------:R-:W-:Y:S01]  /*265a0*/  LEA R108, P1, R84, R3.reuse, 0x2 ;  /* 0x00000003546c7211 */ /* 0x080fe200078210ff */
[----:B------:R-:W-:Y:S01]  /*265b0*/  IMAD.MOV.U32 R76, RZ, RZ, R73 ;  /* 0x000000ffff4c7224 */ /* 0x000fe200078e0049 */
[----:B------:R-:W-:-:S02]  /*265c0*/  LEA R104, P3, R60, R3, 0x2 ;  /* 0x000000033c687211 */ /* 0x000fc400078610ff */
[-C--:B------:R-:W-:Y:S01]  /*265d0*/  LEA.HI.X.SX32 R109, R84, R0.reuse, 0x2, P1 ;  /* 0x00000000546d7211 */ /* 0x080fe200008f16ff */
[----:B------:R-:W-:Y:S02]  /*265e0*/  IMAD.MOV.U32 R84, RZ, RZ, R81 ;  /* 0x000000ffff547224 */ /* 0x000fe400078e0051 */
[----:B------:R-:W-:Y:S02]  /*265f0*/  IMAD.MOV.U32 R81, RZ, RZ, R78 ;  /* 0x000000ffff517224 */ /* 0x000fe400078e004e */
[----:B------:R-:W-:Y:S02]  /*26600*/  IMAD.MOV.U32 R73, RZ, RZ, R71 ;  /* 0x000000ffff497224 */ /* 0x000fe400078e0047 */
[----:B------:R-:W-:Y:S02]  /*26610*/  IMAD.MOV.U32 R78, RZ, RZ, R68 ;  /* 0x000000ffff4e7224 */ /* 0x000fe400078e0044 */
[----:B------:R-:W-:Y:S01]  /*26620*/  IMAD.MOV.U32 R71, RZ, RZ, R64 ;  /* 0x000000ffff477224 */ /* 0x000fe200078e0040 */
[----:B------:R-:W-:Y:S01]  /*26630*/  LEA.HI.X.SX32 R105, R60, R0, 0x2, P3 ;  /* 0x000000003c697211 */ /* 0x000fe200018f16ff */
[----:B------:R-:W-:Y:S01]  /*26640*/  IMAD.MOV.U32 R68, RZ, RZ, R96 ;  /* 0x000000ffff447224 */ /* 0x000fe200078e0060 */
[----:B------:R-:W2:Y:S04]  /*26650*/  LDL.LU R64, [R1+0x704] ;  /* 0x0007040001407983 */ /* 0x000ea80000300800 */
[----:B------:R-:W3:Y:S01]  /*26660*/  LDL.LU R37, [R1+0x710] ;  /* 0x0007100001257983 */ /* 0x000ee20000300800 */
[----:B------:R-:W-:-:S03]  /*26670*/  IMAD.MOV.U32 R50, RZ, RZ, R68 ;  /* 0x000000ffff327224 */ /* 0x000fc600078e0044 */
        /* <DEDUP_REMOVED lines=22> */
[----:B------:R-:W-:Y:S01]  /*267e0*/  LEA R126, P4, R112, R3, 0x2 ;  /* 0x00000003707e7211 */ /* 0x000fe200078810ff */
[----:B------:R-:W-:-:S02]  /*267f0*/  IMAD.MOV.U32 R72, RZ, RZ, R59 ;  /* 0x000000ffff487224 */ /* 0x000fc400078e003b */
[----:B------:R-:W-:Y:S01]  /*26800*/  IMAD.MOV.U32 R86, RZ, RZ, R83 ;  /* 0x000000ffff567224 */ /* 0x000fe200078e0053 */
[----:B------:R-:W-:Y:S01]  /*26810*/  LEA.HI.X.SX32 R127, R112, R0, 0x2, P4 ;  /* 0x00000000707f7211 */ /* 0x000fe200020f16ff */
[----:B------:R-:W-:Y:S01]  /*26820*/  IMAD.MOV.U32 R61, RZ, RZ, R102 ;  /* 0x000000ffff3d7224 */ /* 0x000fe200078e0066 */
[----:B------:R-:W-:Y:S01]  /*26830*/  MOV R83, R80 ;  /* 0x0000005000537202 */ /* 0x000fe20000000f00 */
[----:B------:R-:W-:Y:S01]  /*26840*/  IMAD.MOV.U32 R80, RZ, RZ, R77 ;  /* 0x000000ffff507224 */ /* 0x000fe200078e004d */
[-C--:B------:R-:W-:Y:S01]  /*26850*/  LEA R114, P4, R100, R3.reuse, 0x2 ;  /* 0x0000000364727211 */ /* 0x080fe200078810ff */
[----:B------:R-:W-:Y:S01]  /*26860*/  IMAD.MOV.U32 R59, RZ, RZ, R101 ;  /* 0x000000ffff3b7224 */ /* 0x000fe200078e0065 */
[-C--:B------:R-:W-:Y:S01]  /*26870*/  LEA R124, P5, R111, R3.reuse, 0x2 ;  /* 0x000000036f7c7211 */ /* 0x080fe200078a10ff */
[----:B------:R-:W-:Y:S01]  /*26880*/  IMAD.MOV.U32 R77, RZ, RZ, R74 ;  /* 0x000000ffff4d7224 */ /* 0x000fe200078e004a */
[----:B------:R-:W-:Y:S01]  /*26890*/  MOV R74, R72 ;  /* 0x00000048004a7202 */ /* 0x000fe20000000f00 */
[----:B------:R-:W-:Y:S01]  /*268a0*/  IMAD R70, R94, UR45, RZ ;  /* 0x0000002d5e467c24 */ /* 0x000fe2000f8e02ff */
[-C--:B------:R-:W-:Y:S01]  /*268b0*/  LEA R94, P2, R245, R3.reuse, 0x2 ;  /* 0x00000003f55e7211 */ /* 0x080fe200078410ff */
[----:B------:R-:W-:Y:S01]  /*268c0*/  IMAD.MOV.U32 R72, RZ, RZ, R65 ;  /* 0x000000ffff487224 */ /* 0x000fe200078e0041 */
[-C--:B------:R-:W-:Y:S01]  /*268d0*/  LEA.HI.X.SX32 R115, R100, R0.reuse, 0x2, P4 ;  /* 0x0000000064737211 */ /* 0x080fe200020f16ff */
[----:B------:R-:W-:Y:S01]  /*268e0*/  IMAD.MOV.U32 R65, RZ, RZ, R61 ;  /* 0x000000ffff417224 */ /* 0x000fe200078e003d */
[-C--:B------:R-:W-:Y:S01]  /*268f0*/  LEA R102, P4, R87, R3.reuse, 0x2 ;  /* 0x0000000357667211 */ /* 0x080fe200078810ff */
[----:B------:R-:W-:Y:S01]  /*26900*/  IMAD.MOV.U32 R61, RZ, RZ, R59 ;  /* 0x000000ffff3d7224 */ /* 0x000fe200078e003b */
[-C--:B------:R-:W-:Y:S01]  /*26910*/  LEA R122, P0, R110, R3.reuse, 0x2 ;  /* 0x000000036e7a7211 */ /* 0x080fe200078010ff */
[----:B------:R-:W-:Y:S01]  /*26920*/  IMAD.MOV.U32 R59, RZ, RZ, R95 ;  /* 0x000000ffff3b7224 */ /* 0x000fe200078e005f */
[-C--:B------:R-:W-:Y:S01]  /*26930*/  LEA.HI.X.SX32 R125, R111, R0.reuse, 0x2, P5 ;  /* 0x000000006f7d7211 */ /* 0x080fe200028f16ff */
        /* <DEDUP_REMOVED lines=9> */
[-C--:B------:R-:W-:Y:S01]  /*269d0*/  LEA.HI.X.SX32 R123, R110, R0.reuse, 0x2, P0 ;  /* 0x000000006e7b7211 */ /* 0x080fe200000f16ff */
[----:B------:R-:W-:Y:S01]  /*269e0*/  IMAD.MOV.U32 R47, RZ, RZ, R79 ;  /* 0x000000ffff2f7224 */ /* 0x000fe200078e004f */
[-C--:B------:R-:W-:Y:S01]  /*269f0*/  LEA R90, P4, R247, R3.reuse, 0x2 ;  /* 0x00000003f75a7211 */ /* 0x080fe200078810ff */
[----:B------:R-:W-:Y:S01]  /*26a00*/  IMAD.MOV.U32 R46, RZ, RZ, R80 ;  /* 0x000000ffff2e7224 */ /* 0x000fe200078e0050 */
[----:B------:R-:W-:Y:S01]  /*26a10*/  LEA R110, P0, R98, R3, 0x2 ;  /* 0x00000003626e7211 */ /* 0x000fe200078010ff */
[----:B------:R-:W-:Y:S01]  /*26a20*/  IMAD.MOV.U32 R42, RZ, RZ, R70 ;  /* 0x000000ffff2a7224 */ /* 0x000fe200078e0046 */
[-C--:B------:R-:W-:Y:S01]  /*26a30*/  LEA.HI.X.SX32 R113, R99, R0.reuse, 0x2, P5 ;  /* 0x0000000063717211 */ /* 0x080fe200028f16ff */
[----:B------:R-:W-:Y:S01]  /*26a40*/  IMAD.MOV.U32 R52, RZ, RZ, R76 ;  /* 0x000000ffff347224 */ /* 0x000fe200078e004c */
[----:B------:R-:W-:Y:S01]  /*26a50*/  MOV R43, R83 ;  /* 0x00000053002b7202 */ /* 0x000fe20000000f00 */
[----:B------:R-:W-:Y:S01]  /*26a60*/  IMAD.MOV.U32 R54, RZ, RZ, R73 ;  /* 0x000000ffff367224 */ /* 0x000fe200078e0049 */
[-C--:B------:R-:W-:Y:S01]  /*26a70*/  LEA R100, P5, R242, R3.reuse, 0x2 ;  /* 0x00000003f2647211 */ /* 0x080fe200078a10ff */
[----:B------:R-:W-:Y:S01]  /*26a80*/  IMAD R75, R75, UR26, RZ ;  /* 0x0000001a4b4b7c24 */ /* 0x000fe2000f8e02ff */
[-C--:B------:R-:W-:Y:S01]  /*26a90*/  LEA.HI.X.SX32 R93, R246, R0.reuse, 0x2, P3 ;  /* 0x00000000f65d7211 */ /* 0x080fe200018f16ff */
[----:B------:R-:W-:Y:S01]  /*26aa0*/  IMAD.MOV.U32 R35, RZ, RZ, R61 ;  /* 0x000000ffff237224 */ /* 0x000fe200078e003d */
[-C--:B------:R-:W-:Y:S01]  /*26ab0*/  LEA.HI.X.SX32 R91, R247, R0.reuse, 0x2, P4 ;  /* 0x00000000f75b7211 */ /* 0x080fe200020f16ff */
[----:B------:R-:W-:Y:S01]  /*26ac0*/  IMAD.MOV.U32 R38, RZ, RZ, R67 ;  /* 0x000000ffff267224 */ /* 0x000fe200078e0043 */
[-C--:B------:R-:W-:Y:S01]  /*26ad0*/  LEA.HI.X.SX32 R111, R98, R0.reuse, 0x2, P0 ;  /* 0x00000000626f7211 */ /* 0x080fe200000f16ff */
[----:B------:R-:W-:Y:S01]  /*26ae0*/  IMAD.MOV.U32 R41, RZ, RZ, R84 ;  /* 0x000000ffff297224 */ /* 0x000fe200078e0054 */
[CC--:B------:R-:W-:Y:S01]  /*26af0*/  LEA R98, P0, R243.reuse, R3.reuse, 0x2 ;  /* 0x00000003f3627211 */ /* 0x0c0fe200078010ff */
[----:B------:R-:W4:Y:S01]  /*26b00*/  LDL.LU R234, [R1+0x7ac] ;  /* 0x0007ac0001ea7983 */ /* 0x000f220000300800 */
[-C--:B------:R-:W-:Y:S01]  /*26b10*/  LEA.HI.X.SX32 R101, R242, R0.reuse, 0x2, P5 ;  /* 0x00000000f2657211 */ /* 0x080fe200028f16ff */
[----:B------:R-:W-:Y:S01]  /*26b20*/  IMAD.MOV.U32 R33, RZ, RZ, R35 ;  /* 0x000000ffff217224 */ /* 0x000fe200078e0023 */
[-C--:B------:R-:W-:Y:S01]  /*26b30*/  LEA R88, P5, R248, R3.reuse, 0x2 ;  /* 0x00000003f8587211 */ /* 0x080fe200078a10ff */
[----:B------:R-:W-:Y:S01]  /*26b40*/  IMAD.MOV.U32 R2, RZ, RZ, R86 ;  /* 0x000000ffff027224 */ /* 0x000fe200078e0056 */
[----:B------:R-:W-:Y:S01]  /*26b50*/  LEA.HI.X.SX32 R99, R243, R0, 0x2, P0 ;  /* 0x00000000f3637211 */ /* 0x000fe200000f16ff */
[----:B------:R-:W-:Y:S01]  /*26b60*/  IMAD.MOV.U32 R35, RZ, RZ, R6 ;  /* 0x000000ffff237224 */ /* 0x000fe200078e0006 */
[----:B------:R-:W-:-:S02]  /*26b70*/  LEA R86, P0, R249, R3, 0x2 ;  /* 0x00000003f9567211 */ /* 0x000fc400078010ff */
[----:B------:R-:W-:Y:S01]  /*26b80*/  LEA R96, P1, R244, R3, 0x2 ;  /* 0x00000003f4607211 */ /* 0x000fe200078210ff */
[----:B------:R-:W-:Y:S01]  /*26b90*/  IMAD.MOV.U32 R51, RZ, RZ, R77 ;  /* 0x000000ffff337224 */ /* 0x000fe200078e004d */
[----:B------:R-:W-:Y:S01]  /*26ba0*/  LEA.HI.X.SX32 R89, R248, R0, 0x2, P5 ;  /* 0x00000000f8597211 */ /* 0x000fe200028f16ff */
[----:B------:R-:W-:Y:S01]  /*26bb0*/  IMAD.MOV.U32 R39, RZ, RZ, R2 ;  /* 0x000000ffff277224 */ /* 0x000fe200078e0002 */
[----:B------:R-:W-:Y:S01]  /*26bc0*/  MOV R2, R65 ;  /* 0x0000004100027202 */ /* 0x000fe20000000f00 */
[----:B------:R-:W-:Y:S01]  /*26bd0*/  IMAD.MOV.U32 R55, RZ, RZ, R72 ;  /* 0x000000ffff377224 */ /* 0x000fe200078e0048 */
[----:B------:R-:W-:Y:S01]  /*26be0*/  MOV R53, R74 ;  /* 0x0000004a00357202 */ /* 0x000fe20000000f00 */
[----:B------:R-:W-:Y:S01]  /*26bf0*/  IMAD.MOV.U32 R7, RZ, RZ, R75 ;  /* 0x000000ffff077224 */ /* 0x000fe200078e004b */
[-C--:B------:R-:W-:Y:S01]  /*26c00*/  LEA.HI.X.SX32 R87, R249, R0.reuse, 0x2, P0 ;  /* 0x00000000f9577211 */ /* 0x080fe200000f16ff */
[----:B------:R-:W4:Y:S01]  /*26c10*/  LDL.LU R235, [R1+0x7e4] ;  /* 0x0007e40001eb7983 */ /* 0x000f220000300800 */
[----:B------:R-:W-:-:S02]  /*26c20*/  LEA.HI.X.SX32 R97, R244, R0, 0x2, P1 ;  /* 0x00000000f4617211 */ /* 0x000fc400008f16ff */
[CC--:B------:R-:W-:Y:S01]  /*26c30*/  LEA R84, P1, R250.reuse, R3.reuse, 0x2 ;  /* 0x00000003fa547211 */ /* 0x0c0fe200078210ff */
[----:B------:R-:W-:Y:S01]  /*26c40*/  IMAD.MOV.U32 R36, RZ, RZ, R2 ;  /* 0x000000ffff247224 */ /* 0x000fe200078e0002 */
[----:B------:R-:W-:Y:S01]  /*26c50*/  MOV R6, R58 ;  /* 0x0000003a00067202 */ /* 0x000fe20000000f00 */
[----:B------:R-:W-:Y:S01]  /*26c60*/  IMAD.MOV.U32 R2, RZ, RZ, R62 ;  /* 0x000000ffff027224 */ /* 0x000fe200078e003e */
[----:B------:R-:W-:Y:S01]  /*26c70*/  LEA.HI.X.SX32 R85, R250, R0, 0x2, P1 ;  /* 0x00000000fa557211 */ /* 0x000fe200008f16ff */
        /* <DEDUP_REMOVED lines=10> */
[----:B--2---:R-:W-:-:S04]  /*26d20*/  LEA R82, P2, R69, R3, 0x2 ;  /* 0x0000000345527211 */ /* 0x004fc800078410ff */
[-C--:B------:R-:W-:Y:S02]  /*26d30*/  LEA.HI.X.SX32 R83, R69, R0.reuse, 0x2, P2 ;  /* 0x0000000045537211 */ /* 0x080fe400010f16ff */
[-C--:B---3--:R-:W-:Y:S02]  /*26d40*/  LEA R80, P3, R68, R3.reuse, 0x2 ;  /* 0x0000000344507211 */ /* 0x088fe400078610ff */
[-C--:B----4-:R-:W-:Y:S02]  /*26d50*/  LEA R78, P4, R40, R3.reuse, 0x2 ;  /* 0x00000003284e7211 */ /* 0x090fe400078810ff */
[-C--:B------:R-:W-:Y:S02]  /*26d60*/  LEA R70, P2, R34, R3.reuse, 0x2 ;  /* 0x0000000322467211 */ /* 0x080fe400078410ff */
[-C--:B------:R-:W-:Y:S02]  /*26d70*/  LEA.HI.X.SX32 R81, R68, R0.reuse, 0x2, P3 ;  /* 0x0000000044517211 */ /* 0x080fe400018f16ff */
        /* <DEDUP_REMOVED lines=8> */
[----:B------:R-:W-:Y:S01]  /*26e00*/  LEA R66, P4, R30, R3, 0x2 ;  /* 0x000000031e427211 */ /* 0x000fe200078810ff */
[----:B------:R-:W-:Y:S01]  /*26e10*/  IMAD.MOV.U32 R31, RZ, RZ, R34 ;  /* 0x000000ffff1f7224 */ /* 0x000fe200078e0022 */
[----:B------:R-:W-:Y:S01]  /*26e20*/  LEA.HI.X.SX32 R69, R32, R0, 0x2, P3 ;  /* 0x0000000020457211 */ /* 0x000fe200018f16ff */
[----:B------:R-:W-:-:S02]  /*26e30*/  IMAD.MOV.U32 R32, RZ, RZ, R35 ;  /* 0x000000ffff207224 */ /* 0x000fc400078e0023 */
[----:B------:R-:W-:Y:S02]  /*26e40*/  IMAD.MOV.U32 R34, RZ, RZ, R42 ;  /* 0x000000ffff227224 */ /* 0x000fe400078e002a */
[----:B------:R-:W-:Y:S02]  /*26e50*/  IMAD.MOV.U32 R35, RZ, RZ, R57 ;  /* 0x000000ffff237224 */ /* 0x000fe400078e0039 */
[----:B------:R-:W-:Y:S01]  /*26e60*/  IMAD.MOV.U32 R42, RZ, RZ, R56 ;  /* 0x000000ffff2a7224 */ /* 0x000fe200078e0038 */
[CC--:B------:R-:W-:Y:S01]  /*26e70*/  LEA R74, P0, R37.reuse, R3.reuse, 0x2 ;  /* 0x00000003254a7211 */ /* 0x0c0fe200078010ff */
[----:B------:R-:W-:Y:S01]  /*26e80*/  IMAD.MOV.U32 R29, RZ, RZ, R34 ;  /* 0x000000ffff1d7224 */ /* 0x000fe200078e0022 */
[-C--:B------:R-:W-:Y:S02]  /*26e90*/  LEA.HI.X.SX32 R77, R64, R0.reuse, 0x2, P5 ;  /* 0x00000000404d7211 */ /* 0x080fe400028f16ff */
[----:B------:R-:W-:Y:S01]  /*26ea0*/  LEA.HI.X.SX32 R67, R30, R0, 0x2, P4 ;  /* 0x000000001e437211 */ /* 0x000fe200020f16ff */
[----:B------:R-:W-:Y:S01]  /*26eb0*/  IMAD.MOV.U32 R30, RZ, RZ, R32 ;  /* 0x000000ffff1e7224 */ /* 0x000fe200078e0020 */
[-C--:B------:R-:W-:Y:S01]  /*26ec0*/  LEA R64, P5, R28, R3.reuse, 0x2 ;  /* 0x000000031c407211 */ /* 0x080fe200078a10ff */
[----:B------:R-:W-:Y:S01]  /*26ed0*/  IMAD.MOV.U32 R32, RZ, RZ, R35 ;  /* 0x000000ffff207224 */ /* 0x000fe200078e0023 */
[----:B------:R-:W-:Y:S01]  /*26ee0*/  MOV R35, R54 ;  /* 0x0000003600237202 */ /* 0x000fe20000000f00 */
[----:B------:R-:W-:Y:S01]  /*26ef0*/  IMAD.MOV.U32 R34, RZ, RZ, R42 ;  /* 0x000000ffff227224 */ /* 0x000fe200078e002a */
[-C--:B------:R-:W-:Y:S01]  /*26f00*/  LEA.HI.X.SX32 R75, R37, R0.reuse, 0x2, P0 ;  /* 0x00000000254b7211 */ /* 0x080fe200000f16ff */
[----:B------:R-:W-:Y:S01]  /*26f10*/  IMAD.MOV.U32 R42, RZ, RZ, R55 ;  /* 0x000000ffff2a7224 */ /* 0x000fe200078e0037 */
[-C--:B------:R-:W-:Y:S01]  /*26f20*/  LEA R62, P0, R26, R3.reuse, 0x2 ;  /* 0x000000031a3e7211 */ /* 0x080fe200078010ff */
[----:B------:R-:W-:Y:S01]  /*26f30*/  IMAD.MOV.U32 R27, RZ, RZ, R29 ;  /* 0x000000ffff1b7224 */ /* 0x000fe200078e001d */
[----:B------:R-:W-:Y:S01]  /*26f40*/  LEA.HI.X.SX32 R65, R28, R0, 0x2, P5 ;  /* 0x000000001c417211 */ /* 0x000fe200028f16ff */
[----:B------:R-:W-:Y:S01]  /*26f50*/  IMAD.MOV.U32 R28, RZ, RZ, R32 ;  /* 0x000000ffff1c7224 */ /* 0x000fe200078e0020 */
[----:B------:R-:W-:Y:S01]  /*26f60*/  LEA R72, P1, R60, R3, 0x2 ;  /* 0x000000033c487211 */ /* 0x000fe200078210ff */
[----:B------:R-:W-:-:S02]  /*26f70*/  IMAD.MOV.U32 R29, RZ, RZ, R34 ;  /* 0x000000ffff1d7224 */ /* 0x000fc400078e0022 */
[----:B------:R-:W-:Y:S02]  /*26f80*/  IMAD.MOV.U32 R37, RZ, RZ, R8 ;  /* 0x000000ffff257224 */ /* 0x000fe400078e0008 */
[----:B------:R-:W-:Y:S02]  /*26f90*/  IMAD.MOV.U32 R34, RZ, RZ, R42 ;  /* 0x000000ffff227224 */ /* 0x000fe400078e002a */
[----:B------:R-:W-:Y:S01]  /*26fa0*/  IMAD.MOV.U32 R8, RZ, RZ, R63 ;  /* 0x000000ffff087224 */ /* 0x000fe200078e003f */
[-C--:B------:R-:W-:Y:S01]  /*26fb0*/  LEA.HI.X.SX32 R63, R26, R0.reuse, 0x2, P0 ;  /* 0x000000001a3f7211 */ /* 0x080fe200000f16ff */
[----:B------:R-:W-:Y:S01]  /*26fc0*/  IMAD.MOV.U32 R32, RZ, RZ, R35 ;  /* 0x000000ffff207224 */ /* 0x000fe200078e0023 */
[----:B------:R-:W-:Y:S01]  /*26fd0*/  LEA.HI.X.SX32 R73, R60, R0, 0x2, P1 ;  /* 0x000000003c497211 */ /* 0x000fe200008f16ff */
[----:B------:R-:W-:Y:S02]  /*26fe0*/  IMAD.MOV.U32 R35, RZ, RZ, R52 ;  /* 0x000000ffff237224 */ /* 0x000fe400078e0034 */
[----:B------:R-:W-:Y:S01]  /*26ff0*/  IMAD.MOV.U32 R42, RZ, RZ, R53 ;  /* 0x000000ffff2a7224 */ /* 0x000fe200078e0035 */
[----:B------:R-:W-:Y:S01]  /*27000*/  LEA R60, P1, R24, R3, 0x2 ;  /* 0x00000003183c7211 */ /* 0x000fe200078210ff */
[----:B------:R-:W-:Y:S01]  /*27010*/  IMAD.MOV.U32 R25, RZ, RZ, R27 ;  /* 0x000000ffff197224 */ /* 0x000fe200078e001b */
[----:B------:R-:W-:Y:S01]  /*27020*/  MOV R27, R28 ;  /* 0x0000001c001b7202 */ /* 0x000fe20000000f00 */
[----:B------:R-:W-:-:S02]  /*27030*/  IMAD.MOV.U32 R26, RZ, RZ, R29 ;  /* 0x000000ffff1a7224 */ /* 0x000fc400078e001d */
[----:B------:R-:W-:Y:S02]  /*27040*/  IMAD.MOV.U32 R29, RZ, RZ, R34 ;  /* 0x000000ffff1d7224 */ /* 0x000fe400078e0022 */
[----:B------:R-:W-:Y:S02]  /*27050*/  IMAD.MOV.U32 R28, RZ, RZ, R32 ;  /* 0x000000ffff1c7224 */ /* 0x000fe400078e0020 */
[----:B------:R-:W-:Y:S02]  /*27060*/  IMAD.MOV.U32 R32, RZ, RZ, R35 ;  /* 0x000000ffff207224 */ /* 0x000fe400078e0023 */
[----:B------:R-:W-:Y:S01]  /*27070*/  IMAD.MOV.U32 R34, RZ, RZ, R42 ;  /* 0x000000ffff227224 */ /* 0x000fe200078e002a */
[----:B------:R-:W-:Y:S01]  /*27080*/  LEA.HI.X.SX32 R61, R24, R0, 0x2, P1 ;  /* 0x00000000183d7211 */ /* 0x000fe200008f16ff */
[----:B------:R-:W-:Y:S01]  /*27090*/  IMAD.MOV.U32 R35, RZ, RZ, R50 ;  /* 0x000000ffff237224 */ /* 0x000fe200078e0032 */
[----:B------:R-:W-:Y:S01]  /*270a0*/  LEA R58, P2, R22, R3, 0x2 ;  /* 0x00000003163a7211 */ /* 0x000fe200078410ff */
[----:B------:R-:W-:Y:S01]  /*270b0*/  IMAD.MOV.U32 R23, RZ, RZ, R25 ;  /* 0x000000ffff177224 */ /* 0x000fe200078e0019 */
[----:B------:R-:W-:Y:S01]  /*270c0*/  MOV R24, R29 ;  /* 0x0000001d00187202 */ /* 0x000fe20000000f00 */
[----:B------:R-:W-:-:S02]  /*270d0*/  IMAD.MOV.U32 R42, RZ, RZ, R51 ;  /* 0x000000ffff2a7224 */ /* 0x000fc400078e0033 */
[----:B------:R-:W-:Y:S02]  /*270e0*/  IMAD.MOV.U32 R25, RZ, RZ, R28 ;  /* 0x000000ffff197224 */ /* 0x000fe400078e001c */
[----:B------:R-:W-:Y:S02]  /*270f0*/  IMAD.MOV.U32 R28, RZ, RZ, R32 ;  /* 0x000000ffff1c7224 */ /* 0x000fe400078e0020 */
[----:B------:R-:W-:Y:S01]  /*27100*/  IMAD.MOV.U32 R29, RZ, RZ, R34 ;  /* 0x000000ffff1d7224 */ /* 0x000fe200078e0022 */
[----:B------:R-:W-:Y:S01]  /*27110*/  LEA.HI.X.SX32 R59, R22, R0, 0x2, P2 ;  /* 0x00000000163b7211 */ /* 0x000fe200010f16ff */
[----:B------:R-:W-:Y:S01]  /*27120*/  IMAD.MOV.U32 R32, RZ, RZ, R35 ;  /* 0x000000ffff207224 */ /* 0x000fe200078e0023 */
[----:B------:R-:W-:Y:S01]  /*27130*/  LEA R56, P3, R20, R3, 0x2 ;  /* 0x0000000314387211 */ /* 0x000fe200078610ff */
[----:B------:R-:W-:Y:S02]  /*27140*/  IMAD.MOV.U32 R34, RZ, RZ, R42 ;  /* 0x000000ffff227224 */ /* 0x000fe400078e002a */
[----:B------:R-:W-:-:S02]  /*27150*/  IMAD.MOV.U32 R35, RZ, RZ, R48 ;  /* 0x000000ffff237224 */ /* 0x000fc400078e0030 */
[----:B------:R-:W-:Y:S02]  /*27160*/  IMAD.MOV.U32 R21, RZ, RZ, R23 ;  /* 0x000000ffff157224 */ /* 0x000fe400078e0017 */
[----:B------:R-:W-:Y:S02]  /*27170*/  IMAD.MOV.U32 R42, RZ, RZ, R49 ;  /* 0x000000ffff2a7224 */ /* 0x000fe400078e0031 */
[----:B------:R-:W-:Y:S01]  /*27180*/  IMAD.MOV.U32 R22, RZ, RZ, R24 ;  /* 0x000000ffff167224 */ /* 0x000fe200078e0018 */
[----:B------:R-:W-:Y:S01]  /*27190*/  MOV R24, R29 ;  /* 0x0000001d00187202 */ /* 0x000fe20000000f00 */
[----:B------:R-:W-:Y:S02]  /*271a0*/  IMAD.MOV.U32 R23, RZ, RZ, R28 ;  /* 0x000000ffff177224 */ /* 0x000fe400078e001c */
        /* <DEDUP_REMOVED lines=12> */
[----:B------:R-:W-:Y:S01]  /*27270*/  IMAD.MOV.U32 R23, RZ, RZ, R28 ;  /* 0x000000ffff177224 */ /* 0x000fe200078e001c */
[----:B------:R-:W-:Y:S01]  /*27280*/  LEA.HI.X.SX32 R55, R18, R0, 0x2, P4 ;  /* 0x0000000012377211 */ /* 0x000fe200020f16ff */
[----:B------:R-:W-:Y:S02]  /*27290*/  IMAD.MOV.U32 R42, RZ, RZ, R46 ;  /* 0x000000ffff2a7224 */ /* 0x000fe400078e002e */
        /* <DEDUP_REMOVED lines=28> */
[----:B------:R-:W-:Y:S01]  /*27460*/  IMAD.MOV.U32 R20, RZ, RZ, R22 ;  /* 0x000000ffff147224 */ /* 0x000fe200078e0016 */
[----:B------:R-:W-:Y:S01]  /*27470*/  MOV R22, R24 ;  /* 0x0000001800167202 */ /* 0x000fe20000000f00 */
[----:B------:R-:W-:Y:S01]  /*27480*/  IMAD.MOV.U32 R21, RZ, RZ, R23 ;  /* 0x000000ffff157224 */ /* 0x000fe200078e0017 */
[----:B------:R-:W-:Y:S01]  /*27490*/  LEA.HI.X.SX32 R51, R14, R0, 0x2, P0 ;  /* 0x000000000e337211 */ /* 0x000fe200000f16ff */
[----:B------:R-:W-:Y:S01]  /*274a0*/  IMAD.MOV.U32 R23, RZ, RZ, R28 ;  /* 0x000000ffff177224 */ /* 0x000fe200078e001c */
[----:B------:R-:W-:Y:S01]  /*274b0*/  LEA R48, P1, R12, R3, 0x2 ;  /* 0x000000030c307211 */ /* 0x000fe200078210ff */
[----:B------:R-:W-:Y:S02]  /*274c0*/  IMAD.MOV.U32 R24, RZ, RZ, R29 ;  /* 0x000000ffff187224 */ /* 0x000fe400078e001d */
[----:B------:R-:W-:-:S02]  /*274d0*/  IMAD.MOV.U32 R28, RZ, RZ, R32 ;  /* 0x000000ffff1c7224 */ /* 0x000fc400078e0020 */
[----:B------:R-:W-:Y:S01]  /*274e0*/  IMAD.MOV.U32 R13, RZ, RZ, R15 ;  /* 0x000000ffff0d7224 */ /* 0x000fe200078e000f */
[----:B------:R-:W-:Y:S01]  /*274f0*/  MOV R15, R17 ;  /* 0x00000011000f7202 */ /* 0x000fe20000000f00 */
[----:B------:R-:W-:Y:S02]  /*27500*/  IMAD.MOV.U32 R14, RZ, RZ, R16 ;  /* 0x000000ffff0e7224 */ /* 0x000fe400078e0010 */
[----:B------:R-:W-:Y:S02]  /*27510*/  IMAD.MOV.U32 R29, RZ, RZ, R34 ;  /* 0x000000ffff1d7224 */ /* 0x000fe400078e0022 */
[----:B------:R-:W-:Y:S02]  /*27520*/  IMAD.MOV.U32 R32, RZ, RZ, R35 ;  /* 0x000000ffff207224 */ /* 0x000fe400078e0023 */
[----:B------:R-:W-:Y:S02]  /*27530*/  IMAD.MOV.U32 R16, RZ, RZ, R18 ;  /* 0x000000ffff107224 */ /* 0x000fe400078e0012 */
[----:B------:R-:W-:-:S02]  /*27540*/  IMAD.MOV.U32 R34, RZ, RZ, R40 ;  /* 0x000000ffff227224 */ /* 0x000fc400078e0028 */
[----:B------:R-:W-:Y:S02]  /*27550*/  IMAD.MOV.U32 R17, RZ, RZ, R19 ;  /* 0x000000ffff117224 */ /* 0x000fe400078e0013 */
[----:B------:R-:W-:Y:S01]  /*27560*/  IMAD.MOV.U32 R18, RZ, RZ, R20 ;  /* 0x000000ffff127224 */ /* 0x000fe200078e0014 */
[----:B------:R-:W-:Y:S01]  /*27570*/  LEA.HI.X.SX32 R49, R12, R0, 0x2, P1 ;  /* 0x000000000c317211 */ /* 0x000fe200008f16ff */
[----:B------:R-:W-:Y:S02]  /*27580*/  IMAD.MOV.U32 R19, RZ, RZ, R21 ;  /* 0x000000ffff137224 */ /* 0x000fe400078e0015 */
[----:B------:R-:W-:Y:S02]  /*27590*/  IMAD.MOV.U32 R20, RZ, RZ, R22 ;  /* 0x000000ffff147224 */ /* 0x000fe400078e0016 */
[----:B------:R-:W-:Y:S02]  /*275a0*/  IMAD.MOV.U32 R35, RZ, RZ, R41 ;  /* 0x000000ffff237224 */ /* 0x000fe400078e0029 */
[----:B------:R-:W-:-:S02]  /*275b0*/  IMAD.MOV.U32 R21, RZ, RZ, R23 ;  /* 0x000000ffff157224 */ /* 0x000fc400078e0017 */
[----:B------:R-:W-:Y:S01]  /*275c0*/  IMAD.MOV.U32 R22, RZ, RZ, R24 ;  /* 0x000000ffff167224 */ /* 0x000fe200078e0018 */
[----:B------:R-:W-:Y:S01]  /*275d0*/  LEA R46, P2, R10, R3, 0x2 ;  /* 0x000000030a2e7211 */ /* 0x000fe200078410ff */
[----:B------:R-:W-:Y:S01]  /*275e0*/  IMAD.MOV.U32 R23, RZ, RZ, R28 ;  /* 0x000000ffff177224 */ /* 0x000fe200078e001c */
[----:B------:R-:W-:Y:S01]  /*275f0*/  MOV R28, R32 ;  /* 0x00000020001c7202 */ /* 0x000fe20000000f00 */
[----:B------:R-:W-:Y:S02]  /*27600*/  IMAD.MOV.U32 R24, RZ, RZ, R29 ;  /* 0x000000ffff187224 */ /* 0x000fe400078e001d */
[----:B------:R-:W-:Y:S02]  /*27610*/  IMAD.MOV.U32 R11, RZ, RZ, R13 ;  /* 0x000000ffff0b7224 */ /* 0x000fe400078e000d */
[----:B------:R-:W-:Y:S02]  /*27620*/  IMAD.MOV.U32 R12, RZ, RZ, R14 ;  /* 0x000000ffff0c7224 */ /* 0x000fe400078e000e */
[----:B------:R-:W-:-:S02]  /*27630*/  IMAD.MOV.U32 R29, RZ, RZ, R34 ;  /* 0x000000ffff1d7224 */ /* 0x000fc400078e0022 */
[----:B------:R-:W-:Y:S02]  /*27640*/  IMAD.MOV.U32 R13, RZ, RZ, R15 ;  /* 0x000000ffff0d7224 */ /* 0x000fe400078e000f */
[----:B------:R-:W-:Y:S01]  /*27650*/  IMAD.MOV.U32 R14, RZ, RZ, R16 ;  /* 0x000000ffff0e7224 */ /* 0x000fe200078e0010 */
[----:B------:R-:W-:Y:S01]  /*27660*/  MOV R16, R18 ;  /* 0x0000001200107202 */ /* 0x000fe20000000f00 */
        /* <DEDUP_REMOVED lines=8> */
[----:B------:R-:W-:Y:S02]  /*276f0*/  IMAD.MOV.U32 R20, RZ, RZ, R22 ;  /* 0x000000ffff147224 */ /* 0x000fe400078e0016 */
[----:B------:R-:W-:Y:S01]  /*27700*/  IMAD.MOV.U32 R9, RZ, RZ, R11 ;  /* 0x000000ffff097224 */ /* 0x000fe200078e000b */
[----:B------:R-:W-:Y:S01]  /*27710*/  LEA R44, P3, R5, R3, 0x2 ;  /* 0x00000003052c7211 */ /* 0x000fe200078610ff */
[----:B------:R-:W-:-:S02]  /*27720*/  IMAD.MOV.U32 R21, RZ, RZ, R23 ;  /* 0x000000ffff157224 */ /* 0x000fc400078e0017 */
[----:B------:R-:W-:Y:S02]  /*27730*/  IMAD.MOV.U32 R22, RZ, RZ, R24 ;  /* 0x000000ffff167224 */ /* 0x000fe400078e0018 */
[----:B------:R-:W-:Y:S02]  /*27740*/  IMAD.MOV.U32 R11, RZ, RZ, R13 ;  /* 0x000000ffff0b7224 */ /* 0x000fe400078e000d */
[----:B------:R-:W-:Y:S02]  /*27750*/  IMAD.MOV.U32 R23, RZ, RZ, R28 ;  /* 0x000000ffff177224 */ /* 0x000fe400078e001c */
[----:B------:R-:W-:Y:S01]  /*27760*/  IMAD.MOV.U32 R24, RZ, RZ, R29 ;  /* 0x000000ffff187224 */ /* 0x000fe200078e001d */
[----:B------:R-:W-:Y:S01]  /*27770*/  MOV R29, R34 ;  /* 0x00000022001d7202 */ /* 0x000fe20000000f00 */
[----:B------:R-:W-:Y:S02]  /*27780*/  IMAD.MOV.U32 R10, RZ, RZ, R12 ;  /* 0x000000ffff0a7224 */ /* 0x000fe400078e000c */
[----:B------:R-:W-:-:S02]  /*27790*/  IMAD.MOV.U32 R13, RZ, RZ, R14 ;  /* 0x000000ffff0d7224 */ /* 0x000fc400078e000e */
[----:B------:R-:W-:Y:S02]  /*277a0*/  IMAD.MOV.U32 R28, RZ, RZ, R32 ;  /* 0x000000ffff1c7224 */ /* 0x000fe400078e0020 */
[----:B------:R-:W-:Y:S01]  /*277b0*/  IMAD.MOV.U32 R12, RZ, RZ, R15 ;  /* 0x000000ffff0c7224 */ /* 0x000fe200078e000f */
[----:B------:R-:W-:Y:S01]  /*277c0*/  MOV R15, R17 ;  /* 0x00000011000f7202 */ /* 0x000fe20000000f00 */
[----:B------:R-:W-:Y:S02]  /*277d0*/  IMAD.MOV.U32 R14, RZ, RZ, R16 ;  /* 0x000000ffff0e7224 */ /* 0x000fe400078e0010 */
[----:B------:R-:W-:Y:S02]  /*277e0*/  IMAD.MOV.U32 R32, RZ, RZ, R35 ;  /* 0x000000ffff207224 */ /* 0x000fe400078e0023 */
[----:B------:R-:W-:Y:S01]  /*277f0*/  IMAD.MOV.U32 R16, RZ, RZ, R18 ;  /* 0x000000ffff107224 */ /* 0x000fe200078e0012 */
[----:B------:R-:W-:Y:S01]  /*27800*/  LEA.HI.X.SX32 R45, R5, R0, 0x2, P3 ;  /* 0x00000000052d7211 */ /* 0x000fe200018f16ff */
        /* <DEDUP_REMOVED lines=10> */
[----:B------:R-:W-:Y:S02]  /*278b0*/  IMAD.MOV.U32 R11, RZ, RZ, R14 ;  /* 0x000000ffff0b7224 */ /* 0x000fe400078e000e */
[----:B------:R-:W-:Y:S01]  /*278c0*/  IMAD.MOV.U32 R23, RZ, RZ, R28 ;  /* 0x000000ffff177224 */ /* 0x000fe200078e001c */
[----:B------:R-:W-:Y:S01]  /*278d0*/  MOV R28, R32 ;  /* 0x00000020001c7202 */ /* 0x000fe20000000f00 */
        /* <DEDUP_REMOVED lines=24> */
[----:B------:R-:W2:Y:S01]  /*27a60*/  LDL.LU R29, [R1+0x834] ;  /* 0x00083400011d7983 */ /* 0x000ea20000300800 */
[CC--:B------:R-:W-:Y:S02]  /*27a70*/  LEA R42, P4, R252.reuse, R3.reuse, 0x2 ;  /* 0x00000003fc2a7211 */ /* 0x0c0fe400078810ff */
[----:B------:R-:W-:Y:S01]  /*27a80*/  IMAD.MOV.U32 R32, RZ, RZ, R35 ;  /* 0x000000ffff207224 */ /* 0x000fe200078e0023 */
[-C--:B------:R-:W-:Y:S01]  /*27a90*/  LEA R40, P5, R241, R3.reuse, 0x2 ;  /* 0x00000003f1287211 */ /* 0x080fe200078a10ff */
[----:B------:R-:W-:Y:S01]  /*27aa0*/  IMAD.MOV.U32 R240, RZ, RZ, R5 ;  /* 0x000000fffff07224 */ /* 0x000fe200078e0005 */
[----:B------:R-:W-:Y:S01]  /*27ab0*/  LEA.HI.X.SX32 R43, R252, R0, 0x2, P4 ;  /* 0x00000000fc2b7211 */ /* 0x000fe200020f16ff */
[----:B------:R-:W-:Y:S01]  /*27ac0*/  IMAD.MOV.U32 R252, RZ, RZ, R9 ;  /* 0x000000fffffc7224 */ /* 0x000fe200078e0009 */
[-C--:B------:R-:W-:Y:S01]  /*27ad0*/  LEA R38, P0, R239, R3.reuse, 0x2 ;  /* 0x00000003ef267211 */ /* 0x080fe200078010ff */
[----:B------:R-:W-:Y:S01]  /*27ae0*/  IMAD.MOV.U32 R5, RZ, RZ, R11 ;  /* 0x000000ffff057224 */ /* 0x000fe200078e000b */
[----:B------:R-:W-:Y:S01]  /*27af0*/  MOV R28, R32 ;  /* 0x00000020001c7202 */ /* 0x000fe20000000f00 */
[----:B------:R-:W-:Y:S01]  /*27b00*/  IMAD.MOV.U32 R9, RZ, RZ, R12 ;  /* 0x000000ffff097224 */ /* 0x000fe200078e000c */
[----:B------:R-:W-:Y:S01]  /*27b10*/  MOV R12, R16 ;  /* 0x00000010000c7202 */ /* 0x000fe20000000f00 */
[----:B------:R-:W-:Y:S01]  /*27b20*/  IMAD.MOV.U32 R11, RZ, RZ, R15 ;  /* 0x000000ffff0b7224 */ /* 0x000fe200078e000f */
[----:B------:R-:W-:Y:S01]  /*27b30*/  LEA.HI.X.SX32 R41, R241, R0, 0x2, P5 ;  /* 0x00000000f1297211 */ /* 0x000fe200028f16ff */
[----:B------:R-:W-:Y:S01]  /*27b40*/  IMAD.MOV.U32 R15, RZ, RZ, R18 ;  /* 0x000000ffff0f7224 */ /* 0x000fe200078e0012 */
[----:B------:R-:W-:Y:S01]  /*27b50*/  LEA R36, P1, R237, R3, 0x2 ;  /* 0x00000003ed247211 */ /* 0x000fe200078210ff */
[----:B------:R-:W-:Y:S01]  /*27b60*/  IMAD.MOV.U32 R238, RZ, RZ, R240 ;  /* 0x000000ffffee7224 */ /* 0x000fe200078e00f0 */
[----:B------:R-:W3:Y:S01]  /*27b70*/  LDL.LU R246, [R1+0x7d0] ;  /* 0x0007d00001f67983 */ /* 0x000ee20000300800 */
[----:B------:R-:W-:-:S02]  /*27b80*/  IMAD.MOV.U32 R16, RZ, RZ, R19 ;  /* 0x000000ffff107224 */ /* 0x000fc400078e0013 */
[----:B------:R-:W-:Y:S02]  /*27b90*/  IMAD.MOV.U32 R241, RZ, RZ, R252 ;  /* 0x000000fffff17224 */ /* 0x000fe400078e00fc */
[----:B------:R-:W-:Y:S02]  /*27ba0*/  IMAD.MOV.U32 R240, RZ, RZ, R5 ;  /* 0x000000fffff07224 */ /* 0x000fe400078e0005 */
[----:B------:R-:W-:Y:S02]  /*27bb0*/  IMAD.MOV.U32 R18, RZ, RZ, R21 ;  /* 0x000000ffff127224 */ /* 0x000fe400078e0015 */
[----:B------:R-:W-:Y:S02]  /*27bc0*/  IMAD.MOV.U32 R19, RZ, RZ, R22 ;  /* 0x000000ffff137224 */ /* 0x000fe400078e0016 */
[----:B------:R-:W-:Y:S02]  /*27bd0*/  IMAD.MOV.U32 R252, RZ, RZ, R4 ;  /* 0x000000fffffc7224 */ /* 0x000fe400078e0004 */
[----:B------:R-:W-:Y:S01]  /*27be0*/  IMAD.MOV.U32 R5, RZ, RZ, R10 ;  /* 0x000000ffff057224 */ /* 0x000fe200078e000a */
[----:B------:R-:W-:Y:S01]  /*27bf0*/  MOV R10, R12 ;  /* 0x0000000c000a7202 */ /* 0x000fe20000000f00 */
[----:B------:R-:W-:-:S02]  /*27c00*/  IMAD.MOV.U32 R21, RZ, RZ, R24 ;  /* 0x000000ffff157224 */ /* 0x000fc400078e0018 */
[----:B------:R-:W-:Y:S01]  /*27c10*/  IMAD.MOV.U32 R4, RZ, RZ, R9 ;  /* 0x000000ffff047224 */ /* 0x000fe200078e0009 */
[----:B------:R-:W-:Y:S01]  /*27c20*/  LEA.HI.X.SX32 R39, R239, R0, 0x2, P0 ;  /* 0x00000000ef277211 */ /* 0x000fe200000f16ff */
        /* <DEDUP_REMOVED lines=27> */
[----:B------:R-:W-:Y:S01]  /*27de0*/  IMAD.MOV.U32 R15, RZ, RZ, R17 ;  /* 0x000000ffff0f7224 */ /* 0x000fe200078e0011 */
[----:B------:R-:W-:Y:S01]  /*27df0*/  LEA.HI.X.SX32 R37, R237, R0, 0x2, P1 ;  /* 0x00000000ed257211 */ /* 0x000fe200008f16ff */
[----:B------:R-:W-:Y:S02]  /*27e00*/  IMAD.MOV.U32 R14, RZ, RZ, R16 ;  /* 0x000000ffff0e7224 */ /* 0x000fe400078e0010 */
        /* <DEDUP_REMOVED lines=25> */
[----:B------:R-:W-:Y:S01]  /*27fa0*/  MOV R239, R240 ;  /* 0x000000f000ef7202 */ /* 0x000fe20000000f00 */
[----:B------:R-:W-:Y:S01]  /*27fb0*/  IMAD.MOV.U32 R236, RZ, RZ, R241 ;  /* 0x000000ffffec7224 */ /* 0x000fe200078e00f1 */
[----:B------:R-:W-:Y:S01]  /*27fc0*/  LEA.HI.X.SX32 R35, R234, R0, 0x2, P2 ;  /* 0x00000000ea237211 */ /* 0x000fe200010f16ff */
        /* <DEDUP_REMOVED lines=13> */
[----:B------:R-:W-:Y:S01]  /*280a0*/  LEA R32, P3, R235, R3, 0x2 ;  /* 0x00000003eb207211 */ /* 0x000fe200078610ff */
        /* <DEDUP_REMOVED lines=8> */
[----:B------:R-:W-:Y:S01]  /*28130*/  LEA R30, P4, R233, R3, 0x2 ;  /* 0x00000003e91e7211 */ /* 0x000fe200078810ff */
[----:B------:R-:W-:Y:S01]  /*28140*/  IMAD.MOV.U32 R12, RZ, RZ, R14 ;  /* 0x000000ffff0c7224 */ /* 0x000fe200078e000e */
[----:B------:R-:W-:Y:S01]  /*28150*/  LEA.HI.X.SX32 R33, R235, R0, 0x2, P3 ;  /* 0x00000000eb217211 */ /* 0x000fe200018f16ff */
[----:B------:R-:W-:Y:S02]  /*28160*/  IMAD.MOV.U32 R14, RZ, RZ, R15 ;  /* 0x000000ffff0e7224 */ /* 0x000fe400078e000f */
[----:B------:R-:W-:-:S02]  /*28170*/  IMAD.MOV.U32 R235, RZ, RZ, R237 ;  /* 0x000000ffffeb7224 */ /* 0x000fc400078e00ed */
[----:B------:R-:W-:Y:S02]  /*28180*/  IMAD.MOV.U32 R15, RZ, RZ, R16 ;  /* 0x000000ffff0f7224 */ /* 0x000fe400078e0010 */
[----:B------:R-:W-:Y:S01]  /*28190*/  IMAD.MOV.U32 R232, RZ, RZ, R234 ;  /* 0x000000ffffe87224 */ /* 0x000fe200078e00ea */
[----:B------:R-:W-:Y:S01]  /*281a0*/  LEA.HI.X.SX32 R31, R233, R0, 0x2, P4 ;  /* 0x00000000e91f7211 */ /* 0x000fe200020f16ff */
[----:B------:R-:W-:Y:S02]  /*281b0*/  IMAD.MOV.U32 R16, RZ, RZ, R17 ;  /* 0x000000ffff107224 */ /* 0x000fe400078e0011 */
[----:B------:R-:W-:Y:S01]  /*281c0*/  IMAD.MOV.U32 R234, RZ, RZ, R239 ;  /* 0x000000ffffea7224 */ /* 0x000fe200078e00ef */
[----:B------:R-:W-:Y:S01]  /*281d0*/  LEA R28, P5, R231, R3, 0x2 ;  /* 0x00000003e71c7211 */ /* 0x000fe200078a10ff */
        /* <DEDUP_REMOVED lines=37> */
[----:B--2---:R-:W-:-:S04]  /*28430*/  IMAD.MOV.U32 R24, RZ, RZ, R29 ;  /* 0x000000ffff187224 */ /* 0x004fc800078e001d */
        /* <DEDUP_REMOVED lines=9> */
[----:B------:R-:W-:Y:S01]  /*284d0*/  IMAD.MOV.U32 R21, RZ, RZ, R22 ;  /* 0x000000ffff157224 */ /* 0x000fe200078e0016 */
[----:B------:R-:W-:Y:S01]  /*284e0*/  MOV R231, R233 ;  /* 0x000000e900e77202 */ /* 0x000fe20000000f00 */
[----:B------:R-:W-:Y:S02]  /*284f0*/  IMAD.MOV.U32 R16, RZ, RZ, R18 ;  /* 0x000000ffff107224 */ /* 0x000fe400078e0012 */
[----:B------:R-:W-:Y:S01]  /*28500*/  IMAD.MOV.U32 R17, RZ, RZ, R19 ;  /* 0x000000ffff117224 */ /* 0x000fe200078e0013 */
[----:B------:R-:W-:Y:S01]  /*28510*/  MOV R19, R21 ;  /* 0x0000001500137202 */ /* 0x000fe20000000f00 */
[----:B------:R-:W-:Y:S01]  /*28520*/  IMAD.MOV.U32 R14, RZ, RZ, R16 ;  /* 0x000000ffff0e7224 */ /* 0x000fe200078e0010 */
[----:B------:R-:W-:-:S02]  /*28530*/  LEA R24, P1, R226, R3, 0x2 ;  /* 0x00000003e2187211 */ /* 0x000fc400078210ff */
[-C--:B------:R-:W-:Y:S01]  /*28540*/  LEA.HI.X.SX32 R27, R229, R0.reuse, 0x2, P0 ;  /* 0x00000000e51b7211 */ /* 0x080fe200000f16ff */
[----:B------:R-:W-:Y:S02]  /*28550*/  IMAD.MOV.U32 R229, RZ, RZ, R231 ;  /* 0x000000ffffe57224 */ /* 0x000fe400078e00e7 */
[----:B------:R-:W-:Y:S02]  /*28560*/  IMAD.MOV.U32 R18, RZ, RZ, R20 ;  /* 0x000000ffff127224 */ /* 0x000fe400078e0014 */
        /* <DEDUP_REMOVED lines=15> */
[-C--:B------:R-:W-:Y:S01]  /*28660*/  LEA R20, P3, R224, R3.reuse, 0x2 ;  /* 0x00000003e0147211 */ /* 0x080fe200078610ff */
[----:B------:R-:W-:Y:S01]  /*28670*/  IMAD.MOV.U32 R15, RZ, RZ, R17 ;  /* 0x000000ffff0f7224 */ /* 0x000fe200078e0011 */
[----:B------:R-:W-:Y:S01]  /*28680*/  LEA R18, P4, R217, R3, 0x2 ;  /* 0x00000003d9127211 */ /* 0x000fe200078810ff */
[----:B------:R-:W-:Y:S01]  /*28690*/  IMAD.MOV.U32 R233, RZ, RZ, R234 ;  /* 0x000000ffffe97224 */ /* 0x000fe200078e00ea */
[----:B------:R-:W-:Y:S01]  /*286a0*/  MOV R232, R239 ;  /* 0x000000ef00e87202 */ /* 0x000fe20000000f00 */
        /* <DEDUP_REMOVED lines=9> */
[-C--:B------:R-:W-:Y:S01]  /*28740*/  LEA R16, P5, R215, R3.reuse, 0x2 ;  /* 0x00000003d7107211 */ /* 0x080fe200078a10ff */
[----:B------:R-:W-:Y:S01]  /*28750*/  IMAD.MOV.U32 R12, RZ, RZ, R15 ;  /* 0x000000ffff0c7224 */ /* 0x000fe200078e000f */
[-C--:B------:R-:W-:Y:S01]  /*28760*/  LEA.HI.X.SX32 R21, R224, R0.reuse, 0x2, P3 ;  /* 0x00000000e0157211 */ /* 0x080fe200018f16ff */
[----:B------:R-:W-:Y:S01]  /*28770*/  IMAD.MOV.U32 R231, RZ, RZ, R233 ;  /* 0x000000ffffe77224 */ /* 0x000fe200078e00e9 */
[-C--:B------:R-:W-:Y:S01]  /*28780*/  LEA.HI.X.SX32 R19, R217, R0.reuse, 0x2, P4 ;  /* 0x00000000d9137211 */ /* 0x080fe200020f16ff */
[----:B------:R-:W-:Y:S01]  /*28790*/  IMAD.MOV.U32 R240, RZ, RZ, R14 ;  /* 0x000000fffff07224 */ /* 0x000fe200078e000e */
[-C--:B---3--:R-:W-:Y:S01]  /*287a0*/  LEA R210, P3, R246, R3.reuse, 0x2 ;  /* 0x00000003f6d27211 */ /* 0x088fe200078610ff */
[----:B------:R-:W-:Y:S01]  /*287b0*/  IMAD.MOV.U32 R233, RZ, RZ, R238 ;  /* 0x000000ffffe97224 */ /* 0x000fe200078e00ee */
[-C--:B------:R-:W-:Y:S01]  /*287c0*/  LEA R14, P0, R243, R3.reuse, 0x2 ;  /* 0x00000003f30e7211 */ /* 0x080fe200078010ff */
[----:B------:R-:W-:Y:S01]  /*287d0*/  IMAD.MOV.U32 R238, RZ, RZ, R241 ;  /* 0x000000ffffee7224 */ /* 0x000fe200078e00f1 */
[-C--:B------:R-:W-:Y:S01]  /*287e0*/  LEA R212, P4, R221, R3.reuse, 0x2 ;  /* 0x00000003ddd47211 */ /* 0x080fe200078810ff */
[----:B------:R-:W-:Y:S01]  /*287f0*/  IMAD.MOV.U32 R213, RZ, RZ, R221 ;  /* 0x000000ffffd57224 */ /* 0x000fe200078e00dd */
[----:B------:R-:W2:Y:S01]  /*28800*/  LDL.LU R224, [R1+0x798] ;  /* 0x0007980001e07983 */ /* 0x000ea20000300800 */
[----:B------:R-:W-:Y:S01]  /*28810*/  IMAD.MOV.U32 R241, RZ, RZ, R12 ;  /* 0x000000fffff17224 */ /* 0x000fe200078e000c */
[-C--:B------:R-:W-:Y:S01]  /*28820*/  LEA R12, P1, R242, R3.reuse, 0x2 ;  /* 0x00000003f20c7211 */ /* 0x080fe200078210ff */
[----:B------:R-:W-:Y:S01]  /*28830*/  IMAD.MOV.U32 R230, RZ, RZ, R239 ;  /* 0x000000ffffe67224 */ /* 0x000fe200078e00ef */
[-C--:B------:R-:W-:Y:S01]  /*28840*/  LEA.HI.X.SX32 R17, R215, R0.reuse, 0x2, P5 ;  /* 0x00000000d7117211 */ /* 0x080fe200028f16ff */
[----:B------:R-:W-:Y:S01]  /*28850*/  IMAD.MOV.U32 R215, RZ, RZ, R220 ;  /* 0x000000ffffd77224 */ /* 0x000fe200078e00dc */
[-C--:B------:R-:W-:Y:S01]  /*28860*/  LEA.HI.X.SX32 R211, R246, R0.reuse, 0x2, P3 ;  /* 0x00000000f6d37211 */ /* 0x080fe200018f16ff */
[----:B------:R-:W-:Y:S01]  /*28870*/  IMAD.MOV.U32 R239, RZ, RZ, R240 ;  /* 0x000000ffffef7224 */ /* 0x000fe200078e00f0 */
[----:B------:R-:W-:Y:S01]  /*28880*/  LEA R214, P5, R220, R3, 0x2 ;  /* 0x00000003dcd67211 */ /* 0x000fe200078a10ff */
[----:B------:R-:W-:Y:S01]  /*28890*/  IMAD.MOV.U32 R240, RZ, RZ, R13 ;  /* 0x000000fffff07224 */ /* 0x000fe200078e000d */
[----:B------:R-:W-:-:S02]  /*288a0*/  LEA.HI.X.SX32 R15, R243, R0, 0x2, P0 ;  /* 0x00000000f30f7211 */ /* 0x000fc400000f16ff */
[-C--:B------:R-:W-:Y:S02]  /*288b0*/  LEA.HI.X.SX32 R213, R213, R0.reuse, 0x2, P4 ;  /* 0x00000000d5d57211 */ /* 0x080fe400020f16ff */
[----:B----4-:R-:W-:Y:S02]  /*288c0*/  MOV R222, R23 ;  /* 0x0000001700de7202 */ /* 0x010fe40000000f00 */
[----:B------:R-:W-:Y:S01]  /*288d0*/  LEA.HI.X.SX32 R23, R223, R0, 0x2, P2 ;  /* 0x00000000df177211 */ /* 0x000fe200010f16ff */
[----:B------:R-:W-:Y:S01]  /*288e0*/  IMAD.MOV.U32 R223, RZ, RZ, R229 ;  /* 0x000000ffffdf7224 */ /* 0x000fe200078e00e5 */
[----:B------:R-:W-:-:S03]  /*288f0*/  LEA R208, P2, R216, R3, 0x2 ;  /* 0x00000003d8d07211 */ /* 0x000fc600078410ff */
[----:B------:R-:W-:Y:S01]  /*28900*/  IMAD.MOV.U32 R217, RZ, RZ, R223 ;  /* 0x000000ffffd97224 */ /* 0x000fe200078e00df */
[-C--:B------:R-:W-:Y:S02]  /*28910*/  LEA.HI.X.SX32 R209, R209, R0.reuse, 0x2, P2 ;  /* 0x00000000d1d17211 */ /* 0x080fe400010f16ff */
[----:B------:R-:W-:Y:S01]  /*28920*/  MOV R229, R231 ;  /* 0x000000e700e57202 */ /* 0x000fe20000000f00 */
[----:B------:R-:W-:Y:S01]  /*28930*/  IMAD.MOV.U32 R247, RZ, RZ, R217 ;  /* 0x000000fffff77224 */ /* 0x000fe200078e00d9 */
[----:B------:R-:W3:Y:S01]  /*28940*/  LDL.LU R231, [R1+0x794] ;  /* 0x0007940001e77983 */ /* 0x000ee20000300800 */
[----:B------:R-:W-:Y:S01]  /*28950*/  IMAD.MOV.U32 R217, RZ, RZ, R222 ;  /* 0x000000ffffd97224 */ /* 0x000fe200078e00de */
[-C--:B------:R-:W-:Y:S02]  /*28960*/  LEA R216, P0, R222, R3.reuse, 0x2 ;  /* 0x00000003ded87211 */ /* 0x080fe400078010ff */
[----:B------:R-:W4:Y:S01]  /*28970*/  LDL.LU R223, [R1+0x78c] ;  /* 0x00078c0001df7983 */ /* 0x000f220000300800 */
[----:B------:R-:W-:Y:S01]  /*28980*/  LEA.HI.X.SX32 R13, R242, R0, 0x2, P1 ;  /* 0x00000000f20d7211 */ /* 0x000fe200008f16ff */
[----:B------:R-:W-:Y:S01]  /*28990*/  IMAD.MOV.U32 R222, RZ, RZ, R226 ;  /* 0x000000ffffde7224 */ /* 0x000fe200078e00e2 */
[-C--:B------:R-:W-:Y:S01]  /*289a0*/  LEA R242, P1, R250, R3.reuse, 0x2 ;  /* 0x00000003faf27211 */ /* 0x080fe200078210ff */
[----:B------:R1:W-:Y:S01]  /*289b0*/  STL.64 [R1+0x4e0], R208 ;  /* 0x0004e0d001007387 */ /* 0x0003e20000100a00 */
[----:B------:R-:W-:-:S02]  /*289c0*/  LEA R220, P2, R249, R3, 0x2 ;  /* 0x00000003f9dc7211 */ /* 0x000fc400078410ff */
[-C--:B------:R-:W-:Y:S02]  /*289d0*/  LEA.HI.X.SX32 R215, R215, R0.reuse, 0x2, P5 ;  /* 0x00000000d7d77211 */ /* 0x080fe400028f16ff */
[----:B------:R-:W-:Y:S02]  /*289e0*/  LEA R226, P3, R248, R3, 0x2 ;  /* 0x00000003f8e27211 */ /* 0x000fe400078610ff */
[-C--:B------:R-:W-:Y:S01]  /*289f0*/  LEA.HI.X.SX32 R217, R217, R0.reuse, 0x2, P0 ;  /* 0x00000000d9d97211 */ /* 0x080fe200000f16ff */
[----:B-1----:R-:W4:Y:S01]  /*28a00*/  LDL.LU.64 R208, [R1+0x1b50] ;  /* 0x001b500001d07983 */ /* 0x002f220000300a00 */
[----:B------:R-:W-:-:S03]  /*28a10*/  LEA.HI.X.SX32 R243, R250, R0, 0x2, P1 ;  /* 0x00000000faf37211 */ /* 0x000fc600008f16ff */
[----:B------:R1:W-:Y:S01]  /*28a20*/  STL.64 [R1+0x500], R210 ;  /* 0x000500d201007387 */ /* 0x0003e20000100a00 */
[----:B------:R-:W-:Y:S01]  /*28a30*/  IMAD.MOV.U32 R246, RZ, RZ, R227 ;  /* 0x000000fffff67224 */ /* 0x000fe200078e00e3 */
[-C--:B------:R-:W-:Y:S02]  /*28a40*/  LEA.HI.X.SX32 R221, R249, R0.reuse, 0x2, P2 ;  /* 0x00000000f9dd7211 */ /* 0x080fe400010f16ff */
[----:B------:R-:W-:Y:S01]  /*28a50*/  LEA.HI.X.SX32 R227, R248, R0, 0x2, P3 ;  /* 0x00000000f8e37211 */ /* 0x000fe200018f16ff */
[----:B-1----:R-:W4:Y:S04]  /*28a60*/  LDL.LU.64 R210, [R1+0x1b48] ;  /* 0x001b480001d27983 */ /* 0x002f280000300a00 */
[----:B------:R1:W-:Y:S04]  /*28a70*/  STL.64 [R1+0x538], R212 ;  /* 0x000538d401007387 */ /* 0x0003e80000100a00 */
[----:B------:R1:W-:Y:S04]  /*28a80*/  STL.64 [R1+0x530], R214 ;  /* 0x000530d601007387 */ /* 0x0003e80000100a00 */
[----:B------:R1:W-:Y:S02]  /*28a90*/  STL.64 [R1+0x528], R216 ;  /* 0x000528d801007387 */ /* 0x0003e40000100a00 */
[----:B-1----:R-:W-:-:S02]  /*28aa0*/  LEA R212, P4, R218, R3, 0x2 ;  /* 0x00000003dad47211 */ /* 0x002fc400078810ff */
[----:B------:R1:W-:Y:S01]  /*28ab0*/  STL.64 [R1+0x520], R242 ;  /* 0x000520f201007387 */ /* 0x0003e20000100a00 */
[CC--:B------:R-:W-:Y:S02]  /*28ac0*/  LEA R214, P5, R245.reuse, R3.reuse, 0x2 ;  /* 0x00000003f5d67211 */ /* 0x0c0fe400078a10ff */
[-C--:B------:R-:W-:Y:S02]  /*28ad0*/  LEA.HI.X.SX32 R213, R218, R0.reuse, 0x2, P4 ;  /* 0x00000000dad57211 */ /* 0x080fe400020f16ff */
[CC--:B------:R-:W-:Y:S01]  /*28ae0*/  LEA R216, P0, R244.reuse, R3.reuse, 0x2 ;  /* 0x00000003f4d87211 */ /* 0x0c0fe200078010ff */
[----:B------:R-:W-:Y:S01]  /*28af0*/  STL.64 [R1+0x518], R220 ;  /* 0x000518dc01007387 */ /* 0x000fe20000100a00 */
[-C--:B------:R-:W-:Y:S02]  /*28b00*/  LEA.HI.X.SX32 R215, R245, R0.reuse, 0x2, P5 ;  /* 0x00000000f5d77211 */ /* 0x080fe400028f16ff */
[----:B------:R-:W-:Y:S01]  /*28b10*/  LEA.HI.X.SX32 R217, R244, R0, 0x2, P0 ;  /* 0x00000000f4d97211 */ /* 0x000fe200000f16ff */
[----:B------:R-:W-:Y:S01]  /*28b20*/  STL.64 [R1+0x510], R226 ;  /* 0x000510e201007387 */ /* 0x000fe20000100a00 */
[----:B-1----:R-:W-:-:S03]  /*28b30*/  LEA R242, P1, R219, R3, 0x2 ;  /* 0x00000003dbf27211 */ /* 0x002fc600078210ff */
[----:B------:R-:W4:Y:S01]  /*28b40*/  LDL.LU R218, [R1+0x724] ;  /* 0x0007240001da7983 */ /* 0x000f220000300800 */
[----:B------:R-:W-:-:S03]  /*28b50*/  LEA.HI.X.SX32 R243, R219, R0, 0x2, P1 ;  /* 0x00000000dbf37211 */ /* 0x000fc600008f16ff */
[----:B------:R-:W-:Y:S04]  /*28b60*/  STL.64 [R1+0x548], R212 ;  /* 0x000548d401007387 */ /* 0x000fe80000100a00 */
[----:B------:R-:W4:Y:S04]  /*28b70*/  LDL.LU R250, [R1+0x714] ;  /* 0x0007140001fa7983 */ /* 0x000f280000300800 */
[----:B------:R-:W4:Y:S04]  /*28b80*/  LDL.LU R249, [R1+0x700] ;  /* 0x0007000001f97983 */ /* 0x000f280000300800 */
[----:B------:R1:W-:Y:S04]  /*28b90*/  STL.64 [R1+0x558], R214 ;  /* 0x000558d601007387 */ /* 0x0003e80000100a00 */
[----:B------:R1:W-:Y:S04]  /*28ba0*/  STL.64 [R1+0x590], R216 ;  /* 0x000590d801007387 */ /* 0x0003e80000100a00 */
[----:B------:R-:W4:Y:S04]  /*28bb0*/  LDL.LU R245, [R1+0x6f0] ;  /* 0x0006f00001f57983 */ /* 0x000f280000300800 */
[----:B------:R-:W4:Y:S01]  /*28bc0*/  LDL.LU R248, [R1+0x6f4] ;  /* 0x0006f40001f87983 */ /* 0x000f220000300800 */
[----:B-1----:R-:W-:Y:S01]  /*28bd0*/  LEA R214, P5, R251, R3, 0x2 ;  /* 0x00000003fbd67211 */ /* 0x002fe200078a10ff */
[----:B------:R-:W-:-:S02]  /*28be0*/  IMAD.MOV.U32 R215, RZ, RZ, R251 ;  /* 0x000000ffffd77224 */ /* 0x000fc400078e00fb */
[----:B------:R1:W-:Y:S04]  /*28bf0*/  STL.64 [R1+0x588], R242 ;  /* 0x000588f201007387 */ /* 0x0003e80000100a00 */
[----:B------:R-:W4:Y:S04]  /*28c00*/  LDL.LU R244, [R1+0x804] ;  /* 0x0008040001f47983 */ /* 0x000f280000300800 */
[----:B------:R-:W4:Y:S01]  /*28c10*/  LDL.LU R251, [R1+0x720] ;  /* 0x0007200001fb7983 */ /* 0x000f220000300800 */
[----:B------:R-:W-:Y:S01]  /*28c20*/  IMAD.MOV.U32 R217, RZ, RZ, R229 ;  /* 0x000000ffffd97224 */ /* 0x000fe200078e00e5 */
[----:B------:R-:W-:-:S02]  /*28c30*/  LEA.HI.X.SX32 R215, R215, R0, 0x2, P5 ;  /* 0x00000000d7d77211 */ /* 0x000fc400028f16ff */
[-C--:B------:R-:W-:Y:S01]  /*28c40*/  LEA R216, P0, R229, R3.reuse, 0x2 ;  /* 0x00000003e5d87211 */ /* 0x080fe200078010ff */
[----:B------:R-:W-:Y:S01]  /*28c50*/  IMAD.MOV.U32 R219, RZ, RZ, R222 ;  /* 0x000000ffffdb7224 */ /* 0x000fe200078e00de */
[----:B-1----:R-:W-:Y:S01]  /*28c60*/  LEA R242, P1, R247, R3, 0x2 ;  /* 0x00000003f7f27211 */ /* 0x002fe200078210ff */
[----:B------:R-:W-:Y:S01]  /*28c70*/  IMAD.MOV.U32 R243, RZ, RZ, R247 ;  /* 0x000000fffff37224 */ /* 0x000fe200078e00f7 */
[----:B------:R-:W-:Y:S01]  /*28c80*/  LEA.HI.X.SX32 R217, R217, R0, 0x2, P0 ;  /* 0x00000000d9d97211 */ /* 0x000fe200000f16ff */
[----:B------:R-:W-:-:S03]  /*28c90*/  IMAD.MOV.U32 R247, RZ, RZ, R219 ;  /* 0x000000fffff77224 */ /* 0x000fc600078e00db */
[----:B------:R-:W-:Y:S02]  /*28ca0*/  LEA.HI.X.SX32 R243, R243, R0, 0x2, P1 ;  /* 0x00000000f3f37211 */ /* 0x000fe400008f16ff */
[----:B--2---:R-:W-:-:S04]  /*28cb0*/  LEA R220, P2, R224, R3, 0x2 ;  /* 0x00000003e0dc7211 */ /* 0x004fc800078410ff */
[----:B------:R-:W-:-:S05]  /*28cc0*/  LEA.HI.X.SX32 R221, R224, R0, 0x2, P2 ;  /* 0x00000000e0dd7211 */ /* 0x000fca00010f16ff */
[----:B------:R1:W-:Y:S02]  /*28cd0*/  STL.64 [R1+0x580], R220 ;  /* 0x000580dc01007387 */ /* 0x0003e40000100a00 */
[----:B-1----:R-:W-:Y:S01]  /*28ce0*/  IMAD.MOV.U32 R221, RZ, RZ, R246 ;  /* 0x000000ffffdd7224 */ /* 0x002fe200078e00f6 */
[-C--:B------:R-:W-:Y:S02]  /*28cf0*/  LEA R220, P2, R246, R3.reuse, 0x2 ;  /* 0x00000003f6dc7211 */ /* 0x080fe400078410ff */
[-C--:B---3--:R-:W-:Y:S02]  /*28d00*/  LEA R226, P3, R231, R3.reuse, 0x2 ;  /* 0x00000003e7e27211 */ /* 0x088fe400078610ff */
[----:B----4-:R-:W-:Y:S02]  /*28d10*/  LEA R212, P4, R223, R3, 0x2 ;  /* 0x00000003dfd47211 */ /* 0x010fe400078810ff */
[-C--:B------:R-:W-:Y:S02]  /*28d20*/  LEA.HI.X.SX32 R227, R231, R0.reuse, 0x2, P3 ;  /* 0x00000000e7e37211 */ /* 0x080fe400018f16ff */
[----:B------:R-:W-:-:S02]  /*28d30*/  LEA.HI.X.SX32 R213, R223, R0, 0x2, P4 ;  /* 0x00000000dfd57211 */ /* 0x000fc400020f16ff */
[----:B------:R-:W-:Y:S01]  /*28d40*/  MOV R231, R230 ;  /* 0x000000e600e77202 */ /* 0x000fe20000000f00 */
[----:B------:R1:W-:Y:S01]  /*28d50*/  STL.64 [R1+0x578], R226 ;  /* 0x000578e201007387 */ /* 0x0003e20000100a00 */
[----:B------:R-:W-:-:S03]  /*28d60*/  IMAD.MOV.U32 R230, RZ, RZ, R233 ;  /* 0x000000ffffe67224 */ /* 0x000fc600078e00e9 */
[----:B------:R-:W2:Y:S04]  /*28d70*/  LDL.LU R224, [R1+0x80c] ;  /* 0x00080c0001e07983 */ /* 0x000ea80000300800 */
[----:B------:R-:W3:Y:S04]  /*28d80*/  LDL.LU R233, [R1+0x818] ;  /* 0x0008180001e97983 */ /* 0x000ee80000300800 */
[----:B------:R4:W-:Y:S01]  /*28d90*/  STL.64 [R1+0x570], R212 ;  /* 0x000570d401007387 */ /* 0x0009e20000100a00 */
[-C--:B-1----:R-:W-:Y:S01]  /*28da0*/  LEA R226, P3, R225, R3.reuse, 0x2 ;  /* 0x00000003e1e27211 */ /* 0x082fe200078610ff */
[----:B------:R-:W-:Y:S01]  /*28db0*/  IMAD.MOV.U32 R227, RZ, RZ, R225 ;  /* 0x000000ffffe37224 */ /* 0x000fe200078e00e1 */
[-C--:B------:R-:W-:Y:S01]  /*28dc0*/  LEA R222, P4, R235, R3.reuse, 0x2 ;  /* 0x00000003ebde7211 */ /* 0x080fe200078810ff */
[----:B------:R-:W-:Y:S01]  /*28dd0*/  IMAD.MOV.U32 R223, RZ, RZ, R235 ;  /* 0x000000ffffdf7224 */ /* 0x000fe200078e00eb */
[----:B------:R-:W-:Y:S01]  /*28de0*/  LEA R246, P5, R219, R3, 0x2 ;  /* 0x00000003dbf67211 */ /* 0x000fe200078a10ff */
[----:B------:R-:W-:Y:S01]  /*28df0*/  IMAD.MOV.U32 R235, RZ, RZ, R234 ;  /* 0x000000ffffeb7224 */ /* 0x000fe200078e00ea */
[----:B----4-:R-:W4:Y:S04]  /*28e00*/  LDL.LU.64 R212, [R1+0x1b40] ;  /* 0x001b400001d47983 */ /* 0x010f280000300a00 */
[----:B------:R-:W4:Y:S04]  /*28e10*/  LDL.LU R229, [R1+0x814] ;  /* 0x0008140001e57983 */ /* 0x000f280000300800 */
[----:B------:R1:W-:Y:S01]  /*28e20*/  STL.64 [R1+0x568], R214 ;  /* 0x000568d601007387 */ /* 0x0003e20000100a00 */
[----:B------:R-:W-:-:S02]  /*28e30*/  LEA.HI.X.SX32 R221, R221, R0, 0x2, P2 ;  /* 0x00000000dddd7211 */ /* 0x000fc400010f16ff */
[-C--:B------:R-:W-:Y:S02]  /*28e40*/  LEA.HI.X.SX32 R227, R227, R0.reuse, 0x2, P3 ;  /* 0x00000000e3e37211 */ /* 0x080fe400018f16ff */
[-C--:B------:R-:W-:Y:S01]  /*28e50*/  LEA.HI.X.SX32 R223, R223, R0.reuse, 0x2, P4 ;  /* 0x00000000dfdf7211 */ /* 0x080fe200020f16ff */
[----:B-1----:R-:W4:Y:S04]  /*28e60*/  LDL.LU.64 R214, [R1+0x1b38] ;  /* 0x001b380001d67983 */ /* 0x002f280000300a00 */
[----:B------:R-:W4:Y:S04]  /*28e70*/  LDL.LU R225, [R1+0x810] ;  /* 0x0008100001e17983 */ /* 0x000f280000300800 */
[----:B------:R-:W4:Y:S04]  /*28e80*/  LDL.LU R234, [R1+0x820] ;  /* 0x0008200001ea7983 */ /* 0x000f280000300800 */
[----:B------:R-:W4:Y:S01]  /*28e90*/  LDL.LU R219, [R1+0x808] ;  /* 0x0008080001db7983 */ /* 0x000f220000300800 */
[----:B------:R-:W-:-:S03]  /*28ea0*/  LEA.HI.X.SX32 R247, R247, R0, 0x2, P5 ;  /* 0x00000000f7f77211 */ /* 0x000fc600028f16ff */
[----:B------:R1:W-:Y:S04]  /*28eb0*/  STL.64 [R1+0x5a0], R216 ;  /* 0x0005a0d801007387 */ /* 0x0003e80000100a00 */
[----:B------:R1:W-:Y:S04]  /*28ec0*/  STL.64 [R1+0x5a8], R242 ;  /* 0x0005a8f201007387 */ /* 0x0003e80000100a00 */
[----:B------:R1:W-:Y:S02]  /*28ed0*/  STL.64 [R1+0x5d8], R220 ;  /* 0x0005d8dc01007387 */ /* 0x0003e40000100a00 */
[----:B-1----:R-:W-:-:S02]  /*28ee0*/  LEA R216, P0, R218, R3, 0x2 ;  /* 0x00000003dad87211 */ /* 0x002fc400078010ff */
[----:B------:R1:W-:Y:S02]  /*28ef0*/  STL.64 [R1+0x5d0], R226 ;  /* 0x0005d0e201007387 */ /* 0x0003e40000100a00 */
[----:B------:R-:W-:Y:S02]  /*28f00*/  LEA.HI.X.SX32 R217, R218, R0, 0x2, P0 ;  /* 0x00000000dad97211 */ /* 0x000fe400000f16ff */
[----:B------:R1:W-:Y:S04]  /*28f10*/  STL.64 [R1+0x5c8], R222 ;  /* 0x0005c8de01007387 */ /* 0x0003e80000100a00 */
[----:B------:R1:W-:Y:S04]  /*28f20*/  STL.64 [R1+0x5c0], R246 ;  /* 0x0005c0f601007387 */ /* 0x0003e80000100a00 */
[----:B------:R-:W4:Y:S04]  /*28f30*/  LDL.LU R218, [R1+0x1b34] ;  /* 0x001b340001da7983 */ /* 0x000f280000300800 */
[----:B------:R1:W-:Y:S01]  /*28f40*/  STL.64 [R1+0x5b8], R216 ;  /* 0x0005b8d801007387 */ /* 0x0003e20000100a00 */
[----:B------:R-:W-:-:S04]  /*28f50*/  LEA R242, P1, R251, R3, 0x2 ;  /* 0x00000003fbf27211 */ /* 0x000fc800078210ff */
[-C--:B------:R-:W-:Y:S02]  /*28f60*/  LEA.HI.X.SX32 R243, R251, R0.reuse, 0x2, P1 ;  /* 0x00000000fbf37211 */ /* 0x080fe400008f16ff */
[----:B------:R-:W4:Y:S01]  /*28f70*/  LDL.LU R251, [R1+0x1b30] ;  /* 0x001b300001fb7983 */ /* 0x000f220000300800 */
[-C--:B------:R-:W-:Y:S02]  /*28f80*/  LEA R220, P2, R250, R3.reuse, 0x2 ;  /* 0x00000003fadc7211 */ /* 0x080fe400078410ff */
[-C--:B-1----:R-:W-:Y:S02]  /*28f90*/  LEA R226, P3, R249, R3.reuse, 0x2 ;  /* 0x00000003f9e27211 */ /* 0x082fe400078610ff */
        /* <DEDUP_REMOVED lines=8> */
[----:B------:R2:W-:Y:S01]  /*29020*/  STL.64 [R1+0x5f8], R226 ;  /* 0x0005f8e201007387 */ /* 0x0005e20000100a00 */
[-C--:B------:R-:W-:Y:S02]  /*29030*/  LEA.HI.X.SX32 R247, R245, R0.reuse, 0x2, P5 ;  /* 0x00000000f5f77211 */ /* 0x080fe400028f16ff */
[----:B------:R-:W-:Y:S01]  /*29040*/  LEA.HI.X.SX32 R217, R244, R0, 0x2, P0 ;  /* 0x00000000f4d97211 */ /* 0x000fe200000f16ff */
[----:B------:R-:W-:Y:S04]  /*29050*/  STL.64 [R1+0x628], R222 ;  /* 0x000628de01007387 */ /* 0x000fe80000100a00 */
[----:B------:R-:W-:Y:S04]  /*29060*/  STL.64 [R1+0x620], R246 ;  /* 0x000620f601007387 */ /* 0x000fe80000100a00 */
[----:B------:R3:W-:Y:S01]  /*29070*/  STL.64 [R1+0x618], R216 ;  /* 0x000618d801007387 */ /* 0x0007e20000100a00 */
[----:B------:R-:W-:-:S02]  /*29080*/  MOV R245, R228 ;  /* 0x000000e400f57202 */ /* 0x000fc40000000f00 */
[----:B--2---:R-:W-:-:S04]  /*29090*/  LEA R226, P3, R224, R3, 0x2 ;  /* 0x00000003e0e27211 */ /* 0x004fc800078610ff */
[----:B------:R-:W-:Y:S02]  /*290a0*/  LEA.HI.X.SX32 R227, R224, R0, 0x2, P3 ;  /* 0x00000000e0e37211 */ /* 0x000fe400018f16ff */
[----:B---3--:R-:W-:-:S04]  /*290b0*/  LEA R216, P0, R233, R3, 0x2 ;  /* 0x00000003e9d87211 */ /* 0x008fc800078010ff */
[----:B------:R-:W-:Y:S02]  /*290c0*/  LEA.HI.X.SX32 R217, R233, R0, 0x2, P0 ;  /* 0x00000000e9d97211 */ /* 0x000fe400000f16ff */
[-C--:B----4-:R-:W-:Y:S02]  /*290d0*/  LEA R222, P4, R225, R3.reuse, 0x2 ;  /* 0x00000003e1de7211 */ /* 0x090fe400078810ff */
[----:B------:R-:W-:-:S04]  /*290e0*/  LEA R220, P2, R219, R3, 0x2 ;  /* 0x00000003dbdc7211 */ /* 0x000fc800078410ff */
[-C--:B------:R-:W-:Y:S02]  /*290f0*/  LEA.HI.X.SX32 R221, R219, R0.reuse, 0x2, P2 ;  /* 0x00000000dbdd7211 */ /* 0x080fe400010f16ff */
[----:B------:R-:W-:Y:S02]  /*29100*/  LEA.HI.X.SX32 R223, R225, R0, 0x2, P4 ;  /* 0x00000000e1df7211 */ /* 0x000fe400020f16ff */
[----:B------:R-:W-:-:S04]  /*29110*/  LEA R246, P5, R229, R3, 0x2 ;  /* 0x00000003e5f67211 */ /* 0x000fc800078a10ff */
[----:B------:R-:W-:Y:S02]  /*29120*/  LEA.HI.X.SX32 R247, R229, R0, 0x2, P5 ;  /* 0x00000000e5f77211 */ /* 0x000fe400028f16ff */
[----:B------:R-:W-:-:S04]  /*29130*/  LEA R242, P1, R251, R3, 0x2 ;  /* 0x00000003fbf27211 */ /* 0x000fc800078210ff */
[----:B------:R-:W-:-:S05]  /*29140*/  LEA.HI.X.SX32 R243, R251, R0, 0x2, P1 ;  /* 0x00000000fbf37211 */ /* 0x000fca00008f16ff */
[----:B------:R-:W-:Y:S04]  /*29150*/  STL.64 [R1+0x610], R242 ;  /* 0x000610f201007387 */ /* 0x000fe80000100a00 */
[----:B------:R1:W-:Y:S04]  /*29160*/  STL.64 [R1+0x608], R220 ;  /* 0x000608dc01007387 */ /* 0x0003e80000100a00 */
[----:B-1----:R-:W2:Y:S04]  /*29170*/  LDL.LU R221, [R1+0x83c] ;  /* 0x00083c0001dd7983 */ /* 0x002ea80000300800 */
[----:B------:R-:W3:Y:S04]  /*29180*/  LDL.LU R220, [R1+0x838] ;  /* 0x0008380001dc7983 */ /* 0x000ee80000300800 */
[----:B------:R-:W-:Y:S04]  /*29190*/  STL.64 [R1+0x600], R226 ;  /* 0x000600e201007387 */ /* 0x000fe80000100a00 */
[----:B------:R1:W-:Y:S04]  /*291a0*/  STL.64 [R1+0x650], R222 ;  /* 0x000650de01007387 */ /* 0x0003e80000100a00 */
[----:B-1----:R-:W4:Y:S04]  /*291b0*/  LDL.LU R222, [R1+0x840] ;  /* 0x0008400001de7983 */ /* 0x002f280000300800 */
[----:B------:R-:W4:Y:S04]  /*291c0*/  LDL.LU R223, [R1+0x844] ;  /* 0x0008440001df7983 */ /* 0x000f280000300800 */
[----:B------:R-:W4:Y:S04]  /*291d0*/  LDL.LU R251, [R1+0x848] ;  /* 0x0008480001fb7983 */ /* 0x000f280000300800 */
[----:B------:R-:W4:Y:S04]  /*291e0*/  LDL.LU R250, [R1+0x84c] ;  /* 0x00084c0001fa7983 */ /* 0x000f280000300800 */
[----:B------:R-:W2:Y:S01]  /*291f0*/  LDL.LU R219, [R1+0x830] ;  /* 0x0008300001db7983 */ /* 0x000ea20000300800 */
[----:B------:R-:W-:-:S03]  /*29200*/  LEA R226, P3, R4, R3, 0x2 ;  /* 0x0000000304e27211 */ /* 0x000fc600078610ff */
[----:B------:R1:W-:Y:S01]  /*29210*/  STL.64 [R1+0x660], R246 ;  /* 0x000660f601007387 */ /* 0x0003e20000100a00 */
[----:B------:R-:W-:Y:S01]  /*29220*/  IMAD.MOV.U32 R227, RZ, RZ, R4 ;  /* 0x000000ffffe37224 */ /* 0x000fe200078e0004 */
[-C--:B------:R-:W-:Y:S01]  /*29230*/  LEA R224, P4, R236, R3.reuse, 0x2 ;  /* 0x00000003ece07211 */ /* 0x080fe200078810ff */
[----:B------:R-:W-:Y:S01]  /*29240*/  IMAD.MOV.U32 R225, RZ, RZ, R236 ;  /* 0x000000ffffe17224 */ /* 0x000fe200078e00ec */
[----:B------:R-:W-:Y:S01]  /*29250*/  LEA R244, P1, R228, R3, 0x2 ;  /* 0x00000003e4f47211 */ /* 0x000fe200078210ff */
[----:B-1----:R-:W4:Y:S04]  /*29260*/  LDL.LU R247, [R1+0x850] ;  /* 0x0008500001f77983 */ /* 0x002f280000300800 */
[----:B------:R-:W4:Y:S04]  /*29270*/  LDL.LU R246, [R1+0x854] ;  /* 0x0008540001f67983 */ /* 0x000f280000300800 */
[----:B------:R-:W4:Y:S04]  /*29280*/  LDL.LU R229, [R1+0x85c] ;  /* 0x00085c0001e57983 */ /* 0x000f280000300800 */
[----:B------:R-:W4:Y:S04]  /*29290*/  LDL.LU R4, [R1+0x864] ;  /* 0x0008640001047983 */ /* 0x000f280000300800 */
[----:B------:R-:W4:Y:S04]  /*292a0*/  LDL.LU R236, [R1+0x868] ;  /* 0x0008680001ec7983 */ /* 0x000f280000300800 */
[----:B------:R1:W-:Y:S01]  /*292b0*/  STL.64 [R1+0x698], R216 ;  /* 0x000698d801007387 */ /* 0x0003e20000100a00 */
[----:B------:R-:W-:-:S02]  /*292c0*/  IMAD.MOV.U32 R243, RZ, RZ, R230 ;  /* 0x000000fffff37224 */ /* 0x000fc400078e00e6 */
[----:B------:R-:W-:Y:S01]  /*292d0*/  IMAD.MOV.U32 R230, RZ, RZ, R237 ;  /* 0x000000ffffe67224 */ /* 0x000fe200078e00ed */
[----:B-1----:R-:W4:Y:S04]  /*292e0*/  LDL.LU.64 R216, [R1+0x1b28] ;  /* 0x001b280001d87983 */ /* 0x002f280000300a00 */
[----:B------:R-:W4:Y:S04]  /*292f0*/  LDL.LU R228, [R1+0x858] ;  /* 0x0008580001e47983 */ /* 0x000f280000300800 */
[----:B------:R-:W4:Y:S01]  /*29300*/  LDL.LU R237, [R1+0x860] ;  /* 0x0008600001ed7983 */ /* 0x000f220000300800 */
[----:B------:R-:W-:Y:S01]  /*29310*/  LEA.HI.X.SX32 R245, R245, R0, 0x2, P1 ;  /* 0x00000000f5f57211 */ /* 0x000fe200008f16ff */
[----:B------:R-:W-:Y:S01]  /*29320*/  IMAD.MOV.U32 R249, RZ, RZ, R232 ;  /* 0x000000fffff97224 */ /* 0x000fe200078e00e8 */
[----:B------:R-:W-:-:S02]  /*29330*/  LEA R248, P5, R232, R3, 0x2 ;  /* 0x00000003e8f87211 */ /* 0x000fc400078a10ff */
[-C--:B------:R-:W-:Y:S02]  /*29340*/  LEA R242, P2, R234, R3.reuse, 0x2 ;  /* 0x00000003eaf27211 */ /* 0x080fe400078410ff */
[-C--:B------:R-:W-:Y:S02]  /*29350*/  LEA.HI.X.SX32 R227, R227, R0.reuse, 0x2, P3 ;  /* 0x00000000e3e37211 */ /* 0x080fe400018f16ff */
[-C--:B------:R-:W-:Y:S02]  /*29360*/  LEA.HI.X.SX32 R225, R225, R0.reuse, 0x2, P4 ;  /* 0x00000000e1e17211 */ /* 0x080fe400020f16ff */
[-C--:B------:R-:W-:Y:S02]  /*29370*/  LEA.HI.X.SX32 R249, R249, R0.reuse, 0x2, P5 ;  /* 0x00000000f9f97211 */ /* 0x080fe400028f16ff */
[----:B--2---:R-:W-:Y:S01]  /*29380*/  LEA R232, P0, R219, R3, 0x2 ;  /* 0x00000003dbe87211 */ /* 0x004fe200078010ff */
[----:B------:R-:W-:Y:S02]  /*29390*/  IMAD.MOV.U32 R233, RZ, RZ, R219 ;  /* 0x000000ffffe97224 */ /* 0x000fe400078e00db */
[----:B------:R-:W2:Y:S04]  /*293a0*/  LDL.LU R219, [R1+0x1b20] ;  /* 0x001b200001db7983 */ /* 0x000ea80000300800 */
[----:B------:R1:W-:Y:S01]  /*293b0*/  STL.64 [R1+0x690], R244 ;  /* 0x000690f401007387 */ /* 0x0003e20000100a00 */
[----:B------:R-:W-:-:S02]  /*293c0*/  LEA.HI.X.SX32 R233, R233, R0, 0x2, P0 ;  /* 0x00000000e9e97211 */ /* 0x000fc400000f16ff */
[----:B-1----:R-:W-:Y:S01]  /*293d0*/  LEA R244, P1, R243, R3, 0x2 ;  /* 0x00000003f3f47211 */ /* 0x002fe200078210ff */
[----:B------:R-:W-:Y:S01]  /*293e0*/  IMAD.MOV.U32 R245, RZ, RZ, R243 ;  /* 0x000000fffff57224 */ /* 0x000fe200078e00f3 */
[-C--:B------:R-:W-:Y:S01]  /*293f0*/  LEA.HI.X.SX32 R243, R234, R0.reuse, 0x2, P2 ;  /* 0x00000000eaf37211 */ /* 0x080fe200010f16ff */
[----:B------:R-:W-:Y:S02]  /*29400*/  IMAD.MOV.U32 R234, RZ, RZ, R239 ;  /* 0x000000ffffea7224 */ /* 0x000fe400078e00ef */
[----:B------:R-:W-:Y:S02]  /*29410*/  IMAD.MOV.U32 R239, RZ, RZ, R241 ;  /* 0x000000ffffef7224 */ /* 0x000fe400078e00f1 */
[----:B------:R3:W-:Y:S01]  /*29420*/  STL.64 [R1+0x688], R242 ;  /* 0x000688f201007387 */ /* 0x0007e20000100a00 */
[----:B------:R-:W-:-:S03]  /*29430*/  LEA.HI.X.SX32 R245, R245, R0, 0x2, P1 ;  /* 0x00000000f5f57211 */ /* 0x000fc600008f16ff */
[----:B------:R-:W2:Y:S04]  /*29440*/  LDL.LU R241, [R1+0x870] ;  /* 0x0008700001f17983 */ /* 0x000ea80000300800 */
[----:B------:R1:W-:Y:S01]  /*29450*/  STL.64 [R1+0x680], R226 ;  /* 0x000680e201007387 */ /* 0x0003e20000100a00 */
[----:B---3--:R-:W-:-:S03]  /*29460*/  LEA R242, P2, R220, R3, 0x2 ;  /* 0x00000003dcf27211 */ /* 0x008fc600078410ff */
[----:B------:R4:W-:Y:S01]  /*29470*/  STL.64 [R1+0x678], R224 ;  /* 0x000678e001007387 */ /* 0x0009e20000100a00 */
[----:B------:R-:W-:-:S03]  /*29480*/  LEA.HI.X.SX32 R243, R220, R0, 0x2, P2 ;  /* 0x00000000dcf37211 */ /* 0x000fc600010f16ff */
[----:B------:R3:W-:Y:S01]  /*29490*/  STL.64 [R1+0x670], R248 ;  /* 0x000670f801007387 */ /* 0x0007e20000100a00 */
[----:B-1----:R-:W-:-:S03]  /*294a0*/  LEA R226, P3, R221, R3, 0x2 ;  /* 0x00000003dde27211 */ /* 0x002fc600078610ff */
[----:B------:R1:W-:Y:S01]  /*294b0*/  STL.64 [R1+0x6a8], R232 ;  /* 0x0006a8e801007387 */ /* 0x0003e20000100a00 */
[----:B----4-:R-:W-:-:S03]  /*294c0*/  LEA R224, P4, R222, R3, 0x2 ;  /* 0x00000003dee07211 */ /* 0x010fc600078810ff */
[----:B------:R4:W-:Y:S01]  /*294d0*/  STL.64 [R1+0x6b8], R244 ;  /* 0x0006b8f401007387 */ /* 0x0009e20000100a00 */
[-C--:B------:R-:W-:Y:S02]  /*294e0*/  LEA.HI.X.SX32 R227, R221, R0.reuse, 0x2, P3 ;  /* 0x00000000dde37211 */ /* 0x080fe400018f16ff */
[-C--:B---3--:R-:W-:Y:S01]  /*294f0*/  LEA R248, P5, R223, R3.reuse, 0x2 ;  /* 0x00000003dff87211 */ /* 0x088fe200078a10ff */
[----:B------:R-:W3:Y:S01]  /*29500*/  LDL.LU R220, [R1+0x1b1c] ;  /* 0x001b1c0001dc7983 */ /* 0x000ee20000300800 */
[-C--:B------:R-:W-:Y:S02]  /*29510*/  LEA.HI.X.SX32 R225, R222, R0.reuse, 0x2, P4 ;  /* 0x00000000dee17211 */ /* 0x080fe400020f16ff */
[-C--:B-1----:R-:W-:Y:S01]  /*29520*/  LEA R232, P0, R251, R3.reuse, 0x2 ;  /* 0x00000003fbe87211 */ /* 0x082fe200078010ff */
[----:B------:R1:W-:Y:S01]  /*29530*/  STL.64 [R1+0x6f0], R242 ;  /* 0x0006f0f201007387 */ /* 0x0003e20000100a00 */
[-C--:B------:R-:W-:Y:S02]  /*29540*/  LEA.HI.X.SX32 R249, R223, R0.reuse, 0x2, P5 ;  /* 0x00000000dff97211 */ /* 0x080fe400028f16ff */
[----:B----4-:R-:W-:Y:S01]  /*29550*/  LEA R244, P1, R250, R3, 0x2 ;  /* 0x00000003faf47211 */ /* 0x010fe200078210ff */
[----:B------:R-:W3:Y:S01]  /*29560*/  LDL.LU R221, [R1+0x1b18] ;  /* 0x001b180001dd7983 */ /* 0x000ee20000300800 */
[----:B------:R-:W-:-:S03]  /*29570*/  LEA.HI.X.SX32 R233, R251, R0, 0x2, P0 ;  /* 0x00000000fbe97211 */ /* 0x000fc600000f16ff */
[----:B------:R4:W-:Y:S01]  /*29580*/  STL.64 [R1+0x6e8], R226 ;  /* 0x0006e8e201007387 */ /* 0x0009e20000100a00 */
[----:B-1----:R-:W-:-:S03]  /*29590*/  LEA R242, P2, R247, R3, 0x2 ;  /* 0x00000003f7f27211 */ /* 0x002fc600078410ff */
[----:B------:R-:W3:Y:S01]  /*295a0*/  LDL.LU R222, [R1+0x1b14] ;  /* 0x001b140001de7983 */ /* 0x000ee20000300800 */
[----:B------:R-:W-:-:S03]  /*295b0*/  LEA.HI.X.SX32 R245, R250, R0, 0x2, P1 ;  /* 0x00000000faf57211 */ /* 0x000fc600008f16ff */
[----:B------:R1:W-:Y:S01]  /*295c0*/  STL.64 [R1+0x6e0], R224 ;  /* 0x0006e0e001007387 */ /* 0x0003e20000100a00 */
[-C--:B------:R-:W-:Y:S02]  /*295d0*/  LEA.HI.X.SX32 R243, R247, R0.reuse, 0x2, P2 ;  /* 0x00000000f7f37211 */ /* 0x080fe400010f16ff */
[CC--:B----4-:R-:W-:Y:S01]  /*295e0*/  LEA R226, P3, R246.reuse, R3.reuse, 0x2 ;  /* 0x00000003f6e27211 */ /* 0x0d0fe200078610ff */
[----:B------:R-:W4:Y:S03]  /*295f0*/  LDL.LU R223, [R1+0x1b10] ;  /* 0x001b100001df7983 */ /* 0x000f260000300800 */
[----:B------:R-:W-:Y:S01]  /*29600*/  LEA.HI.X.SX32 R227, R246, R0, 0x2, P3 ;  /* 0x00000000f6e37211 */ /* 0x000fe200018f16ff */
[----:B------:R1:W-:Y:S02]  /*29610*/  STL.64 [R1+0x6d8], R248 ;  /* 0x0006d8f801007387 */ /* 0x0003e40000100a00 */
[----:B-1----:R-:W-:-:S02]  /*29620*/  LEA R224, P4, R228, R3, 0x2 ;  /* 0x00000003e4e07211 */ /* 0x002fc400078810ff */
[----:B------:R1:W-:Y:S02]  /*29630*/  STL.64 [R1+0x6d0], R232 ;  /* 0x0006d0e801007387 */ /* 0x0003e40000100a00 */
[----:B------:R-:W-:Y:S02]  /*29640*/  LEA.HI.X.SX32 R225, R228, R0, 0x2, P4 ;  /* 0x00000000e4e17211 */ /* 0x000fe400020f16ff */
[----:B------:R-:W-:Y:S01]  /*29650*/  STL.64 [R1+0x6c8], R244 ;  /* 0x0006c8f401007387 */ /* 0x000fe20000100a00 */
[----:B------:R-:W-:-:S03]  /*29660*/  LEA R248, P5, R229, R3, 0x2 ;  /* 0x00000003e5f87211 */ /* 0x000fc600078a10ff */
[----:B------:R1:W-:Y:S02]  /*29670*/  STL.64 [R1+0x700], R242 ;  /* 0x000700f201007387 */ /* 0x0003e40000100a00 */
[----:B-1----:R-:W-:Y:S02]  /*29680*/  LEA R232, P0, R237, R3, 0x2 ;  /* 0x00000003ede87211 */ /* 0x002fe400078010ff */
[----:B------:R-:W3:Y:S01]  /*29690*/  LDL.LU R247, [R1+0x884] ;  /* 0x0008840001f77983 */ /* 0x000ee20000300800 */
[----:B------:R-:W-:-:S03]  /*296a0*/  LEA.HI.X.SX32 R249, R229, R0, 0x2, P5 ;  /* 0x00000000e5f97211 */ /* 0x000fc600028f16ff */
[----:B------:R-:W-:Y:S01]  /*296b0*/  STL.64 [R1+0x710], R226 ;  /* 0x000710e201007387 */ /* 0x000fe20000100a00 */
[----:B------:R-:W-:Y:S02]  /*296c0*/  LEA.HI.X.SX32 R233, R237, R0, 0x2, P0 ;  /* 0x00000000ede97211 */ /* 0x000fe400000f16ff */
[----:B------:R-:W-:Y:S01]  /*296d0*/  MOV R243, R231 ;  /* 0x000000e700f37202 */ /* 0x000fe20000000f00 */
[----:B------:R-:W-:Y:S04]  /*296e0*/  STL.64 [R1+0x748], R224 ;  /* 0x000748e001007387 */ /* 0x000fe80000100a00 */
[----:B------:R-:W4:Y:S04]  /*296f0*/  LDL.LU R231, [R1+0x888] ;  /* 0x0008880001e77983 */ /* 0x000f280000300800 */
[----:B------:R-:W4:Y:S04]  /*29700*/  LDL.LU R228, [R1+0x88c] ;  /* 0x00088c0001e47983 */ /* 0x000f280000300800 */
[----:B------:R1:W-:Y:S04]  /*29710*/  STL.64 [R1+0x740], R248 ;  /* 0x000740f801007387 */ /* 0x0003e80000100a00 */
[----:B------:R-:W4:Y:S04]  /*29720*/  LDL.LU R251, [R1+0x890] ;  /* 0x0008900001fb7983 */ /* 0x000f280000300800 */
[----:B------:R-:W4:Y:S04]  /*29730*/  LDL.LU R250, [R1+0x894] ;  /* 0x0008940001fa7983 */ /* 0x000f280000300800 */
[----:B------:R1:W-:Y:S04]  /*29740*/  STL.64 [R1+0x738], R232 ;  /* 0x000738e801007387 */ /* 0x0003e80000100a00 */
[----:B------:R-:W4:Y:S01]  /*29750*/  LDL.LU R229, [R1+0x898] ;  /* 0x0008980001e57983 */ /* 0x000f220000300800 */
[----:B-1----:R-:W-:Y:S01]  /*29760*/  LEA R248, P5, R240, R3, 0x2 ;  /* 0x00000003f0f87211 */ /* 0x002fe200078a10ff */
[----:B------:R-:W-:-:S02]  /*29770*/  IMAD.MOV.U32 R249, RZ, RZ, R240 ;  /* 0x000000fffff97224 */ /* 0x000fc400078e00f0 */
[----:B------:R-:W4:Y:S04]  /*29780*/  LDL.LU R233, [R1+0x89c] ;  /* 0x00089c0001e97983 */ /* 0x000f280000300800 */
[----:B------:R-:W4:Y:S04]  /*29790*/  LDL.LU R232, [R1+0x8a0] ;  /* 0x0008a00001e87983 */ /* 0x000f280000300800 */
[----:B------:R-:W4:Y:S01]  /*297a0*/  LDL.LU R240, [R1+0x8a4] ;  /* 0x0008a40001f07983 */ /* 0x000f220000300800 */
[-C--:B------:R-:W-:Y:S01]  /*297b0*/  LEA R244, P1, R4, R3.reuse, 0x2 ;  /* 0x0000000304f47211 */ /* 0x080fe200078210ff */
[----:B------:R-:W-:Y:S01]  /*297c0*/  IMAD.MOV.U32 R237, RZ, RZ, R252 ;  /* 0x000000ffffed7224 */ /* 0x000fe200078e00fc */
[----:B------:R-:W-:Y:S01]  /*297d0*/  LEA R242, P2, R236, R3, 0x2 ;  /* 0x00000003ecf27211 */ /* 0x000fe200078410ff */
[----:B------:R-:W4:Y:S01]  /*297e0*/  LDL.LU R246, [R1+0x8a8] ;  /* 0x0008a80001f67983 */ /* 0x000f220000300800 */
[----:B------:R-:W-:Y:S01]  /*297f0*/  LEA.HI.X.SX32 R245, R4, R0, 0x2, P1 ;  /* 0x0000000004f57211 */ /* 0x000fe200008f16ff */
[----:B------:R-:W-:-:S02]  /*29800*/  IMAD.MOV.U32 R227, RZ, RZ, R235 ;  /* 0x000000ffffe37224 */ /* 0x000fc400078e00eb */
[----:B------:R-:W4:Y:S01]  /*29810*/  LDL.LU R252, [R1+0x8ac] ;  /* 0x0008ac0001fc7983 */ /* 0x000f220000300800 */
[-C--:B------:R-:W-:Y:S01]  /*29820*/  LEA R226, P3, R235, R3.reuse, 0x2 ;  /* 0x00000003ebe27211 */ /* 0x080fe200078610ff */
[----:B------:R-:W-:Y:S02]  /*29830*/  IMAD.MOV.U32 R225, RZ, RZ, R234 ;  /* 0x000000ffffe17224 */ /* 0x000fe400078e00ea */
[----:B------:R1:W-:Y:S01]  /*29840*/  STL.64 [R1+0x730], R244 ;  /* 0x000730f401007387 */ /* 0x0003e20000100a00 */
[----:B------:R-:W-:Y:S01]  /*29850*/  LEA R234, P0, R230, R3, 0x2 ;  /* 0x00000003e6ea7211 */ /* 0x000fe200078010ff */
[----:B------:R-:W-:Y:S02]  /*29860*/  IMAD.MOV.U32 R235, RZ, RZ, R230 ;  /* 0x000000ffffeb7224 */ /* 0x000fe400078e00e6 */
[----:B------:R-:W-:Y:S02]  /*29870*/  IMAD.MOV.U32 R230, RZ, RZ, R7 ;  /* 0x000000ffffe67224 */ /* 0x000fe400078e0007 */
[----:B------:R-:W4:Y:S01]  /*29880*/  LDL.LU R7, [R1+0x8b0] ;  /* 0x0008b00001077983 */ /* 0x000f220000300800 */
[----:B------:R-:W-:-:S03]  /*29890*/  LEA.HI.X.SX32 R227, R227, R0, 0x2, P3 ;  /* 0x00000000e3e37211 */ /* 0x000fc600018f16ff */
[----:B------:R-:W4:Y:S01]  /*298a0*/  LDL.LU R4, [R1+0x8b4] ;  /* 0x0008b40001047983 */ /* 0x000f220000300800 */
[----:B-1----:R-:W-:Y:S01]  /*298b0*/  LEA R244, P1, R243, R3, 0x2 ;  /* 0x00000003f3f47211 */ /* 0x002fe200078210ff */
[----:B------:R-:W-:Y:S01]  /*298c0*/  IMAD.MOV.U32 R245, RZ, RZ, R243 ;  /* 0x000000fffff57224 */ /* 0x000fe200078e00f3 */
[-C--:B------:R-:W-:Y:S01]  /*298d0*/  LEA.HI.X.SX32 R243, R236, R0.reuse, 0x2, P2 ;  /* 0x00000000ecf37211 */ /* 0x080fe200010f16ff */
[----:B------:R-:W-:Y:S02]  /*298e0*/  IMAD.MOV.U32 R236, RZ, RZ, R239 ;  /* 0x000000ffffec7224 */ /* 0x000fe400078e00ef */
[----:B------:R-:W4:Y:S04]  /*298f0*/  LDL.LU R239, [R1+0x8b8] ;  /* 0x0008b80001ef7983 */ /* 0x000f280000300800 */
[----:B------:R1:W-:Y:S01]  /*29900*/  STL.64 [R1+0x728], R242 ;  /* 0x000728f201007387 */ /* 0x0003e20000100a00 */
[----:B------:R-:W-:-:S02]  /*29910*/  LEA.HI.X.SX32 R249, R249, R0, 0x2, P5 ;  /* 0x00000000f9f97211 */ /* 0x000fc400028f16ff */
[-C--:B------:R-:W-:Y:S01]  /*29920*/  LEA.HI.X.SX32 R235, R235, R0.reuse, 0x2, P0 ;  /* 0x00000000ebeb7211 */ /* 0x080fe200000f16ff */
[----:B------:R3:W-:Y:S01]  /*29930*/  STL.64 [R1+0x720], R226 ;  /* 0x000720e201007387 */ /* 0x0007e20000100a00 */
[----:B------:R-:W-:Y:S02]  /*29940*/  LEA.HI.X.SX32 R245, R245, R0, 0x2, P1 ;  /* 0x00000000f5f57211 */ /* 0x000fe400008f16ff */
[----:B-1----:R-:W-:Y:S01]  /*29950*/  LEA R242, P2, R225, R3, 0x2 ;  /* 0x00000003e1f27211 */ /* 0x002fe200078410ff */
[----:B------:R-:W-:-:S05]  /*29960*/  IMAD.MOV.U32 R243, RZ, RZ, R225 ;  /* 0x000000fffff37224 */ /* 0x000fca00078e00e1 */
[----:B------:R-:W-:Y:S02]  /*29970*/  LEA.HI.X.SX32 R243, R243, R0, 0x2, P2 ;  /* 0x00000000f3f37211 */ /* 0x000fe400010f16ff */
[----:B--2---:R-:W-:-:S04]  /*29980*/  LEA R224, P4, R241, R3, 0x2 ;  /* 0x00000003f1e07211 */ /* 0x004fc800078810ff */
[----:B------:R-:W-:Y:S02]  /*29990*/  LEA.HI.X.SX32 R225, R241, R0, 0x2, P4 ;  /* 0x00000000f1e17211 */ /* 0x000fe400020f16ff */
[----:B------:R-:W2:Y:S04]  /*299a0*/  LDL.LU R241, [R1+0x8bc] ;  /* 0x0008bc0001f17983 */ /* 0x000ea80000300800 */
[----:B------:R4:W-:Y:S04]  /*299b0*/  STL.64 [R1+0x758], R224 ;  /* 0x000758e001007387 */ /* 0x0009e80000100a00 */
[----:B------:R1:W-:Y:S04]  /*299c0*/  STL.64 [R1+0x760], R248 ;  /* 0x000760f801007387 */ /* 0x0003e80000100a00 */
[----:B------:R1:W-:Y:S04]  /*299d0*/  STL.64 [R1+0x790], R234 ;  /* 0x000790ea01007387 */ /* 0x0003e80000100a00 */
[----:B------:R1:W-:Y:S04]  /*299e0*/  STL.64 [R1+0x788], R244 ;  /* 0x000788f401007387 */ /* 0x0003e80000100a00 */
[----:B------:R1:W-:Y:S01]  /*299f0*/  STL.64 [R1+0x780], R242 ;  /* 0x000780f201007387 */ /* 0x0003e20000100a00 */
[----:B---3--:R-:W-:-:S04]  /*29a00*/  LEA R226, P3, R247, R3, 0x2 ;  /* 0x00000003f7e27211 */ /* 0x008fc800078610ff */
[-C--:B------:R-:W-:Y:S02]  /*29a10*/  LEA.HI.X.SX32 R227, R247, R0.reuse, 0x2, P3 ;  /* 0x00000000f7e37211 */ /* 0x080fe400018f16ff */
[CC--:B----4-:R-:W-:Y:S02]  /*29a20*/  LEA R224, P4, R231.reuse, R3.reuse, 0x2 ;  /* 0x00000003e7e07211 */ /* 0x0d0fe400078810ff */
[CC--:B-1----:R-:W-:Y:S02]  /*29a30*/  LEA R248, P5, R228.reuse, R3.reuse, 0x2 ;  /* 0x00000003e4f87211 */ /* 0x0c2fe400078a10ff */
[-C--:B------:R-:W-:Y:S01]  /*29a40*/  LEA.HI.X.SX32 R225, R231, R0.reuse, 0x2, P4 ;  /* 0x00000000e7e17211 */ /* 0x080fe200020f16ff */
[----:B------:R-:W-:Y:S01]  /*29a50*/  STL.64 [R1+0x778], R226 ;  /* 0x000778e201007387 */ /* 0x000fe20000100a00 */
[----:B------:R-:W-:Y:S02]  /*29a60*/  LEA.HI.X.SX32 R249, R228, R0, 0x2, P5 ;  /* 0x00000000e4f97211 */ /* 0x000fe400028f16ff */
[----:B------:R-:W-:-:S02]  /*29a70*/  LEA R234, P0, R251, R3, 0x2 ;  /* 0x00000003fbea7211 */ /* 0x000fc400078010ff */
[CC--:B------:R-:W-:Y:S01]  /*29a80*/  LEA R244, P1, R250.reuse, R3.reuse, 0x2 ;  /* 0x00000003faf47211 */ /* 0x0c0fe200078210ff */
[----:B------:R1:W-:Y:S01]  /*29a90*/  STL.64 [R1+0x770], R224 ;  /* 0x000770e001007387 */ /* 0x0003e20000100a00 */
[----:B------:R-:W-:Y:S02]  /*29aa0*/  MOV R247, R230 ;  /* 0x000000e600f77202 */ /* 0x000fe40000000f00 */
[-C--:B------:R-:W-:Y:S02]  /*29ab0*/  LEA.HI.X.SX32 R235, R251, R0.reuse, 0x2, P0 ;  /* 0x00000000fbeb7211 */ /* 0x080fe400000f16ff */
[CC--:B------:R-:W-:Y:S02]  /*29ac0*/  LEA R242, P2, R229.reuse, R3.reuse, 0x2 ;  /* 0x00000003e5f27211 */ /* 0x0c0fe400078410ff */
[-C--:B------:R-:W-:Y:S02]  /*29ad0*/  LEA.HI.X.SX32 R245, R250, R0.reuse, 0x2, P1 ;  /* 0x00000000faf57211 */ /* 0x080fe400008f16ff */
[----:B------:R-:W-:Y:S01]  /*29ae0*/  LEA.HI.X.SX32 R243, R229, R0, 0x2, P2 ;  /* 0x00000000e5f37211 */ /* 0x000fe200010f16ff */
[----:B-1----:R-:W3:Y:S01]  /*29af0*/  LDL.LU.64 R224, [R1+0x1b08] ;  /* 0x001b080001e07983 */ /* 0x002ee20000300a00 */
[----:B------:R-:W-:-:S03]  /*29b00*/  LEA R226, P3, R233, R3, 0x2 ;  /* 0x00000003e9e27211 */ /* 0x000fc600078610ff */
[----:B------:R-:W4:Y:S01]  /*29b10*/  LDL.LU R228, [R1+0x1b00] ;  /* 0x001b000001e47983 */ /* 0x000f220000300800 */
[----:B------:R-:W-:-:S03]  /*29b20*/  LEA R230, P4, R232, R3, 0x2 ;  /* 0x00000003e8e67211 */ /* 0x000fc600078810ff */
[----:B------:R1:W-:Y:S01]  /*29b30*/  STL.64 [R1+0x768], R248 ;  /* 0x000768f801007387 */ /* 0x0003e20000100a00 */
[-C--:B------:R-:W-:Y:S02]  /*29b40*/  LEA.HI.X.SX32 R227, R233, R0.reuse, 0x2, P3 ;  /* 0x00000000e9e37211 */ /* 0x080fe400018f16ff */
[----:B------:R-:W-:Y:S01]  /*29b50*/  LEA.HI.X.SX32 R231, R232, R0, 0x2, P4 ;  /* 0x00000000e8e77211 */ /* 0x000fe200020f16ff */
[----:B------:R-:W-:Y:S04]  /*29b60*/  STL.64 [R1+0x798], R234 ;  /* 0x000798ea01007387 */ /* 0x000fe80000100a00 */
[----:B------:R-:W-:Y:S01]  /*29b70*/  STL.64 [R1+0x7a0], R244 ;  /* 0x0007a0f401007387 */ /* 0x000fe20000100a00 */
[----:B-1----:R-:W-:-:S03]  /*29b80*/  LEA R248, P5, R240, R3, 0x2 ;  /* 0x00000003f0f87211 */ /* 0x002fc600078a10ff */
[----:B------:R-:W-:Y:S01]  /*29b90*/  STL.64 [R1+0x7a8], R242 ;  /* 0x0007a8f201007387 */ /* 0x000fe20000100a00 */
[----:B------:R-:W-:-:S03]  /*29ba0*/  LEA.HI.X.SX32 R249, R240, R0, 0x2, P5 ;  /* 0x00000000f0f97211 */ /* 0x000fc600028f16ff */
[----:B------:R-:W3:Y:S04]  /*29bb0*/  LDL.LU R229, [R1+0x8d0] ;  /* 0x0008d00001e57983 */ /* 0x000ee80000300800 */
[----:B------:R-:W-:Y:S01]  /*29bc0*/  STL.64 [R1+0x7d0], R226 ;  /* 0x0007d0e201007387 */ /* 0x000fe20000100a00 */
[----:B------:R-:W-:-:S03]  /*29bd0*/  IMAD.MOV.U32 R251, RZ, RZ, R238 ;  /* 0x000000fffffb7224 */ /* 0x000fc600078e00ee */
[----:B------:R1:W-:Y:S01]  /*29be0*/  STL.64 [R1+0x7c8], R230 ;  /* 0x0007c8e601007387 */ /* 0x0003e20000100a00 */
[----:B------:R-:W-:-:S03]  /*29bf0*/  IMAD.MOV.U32 R238, RZ, RZ, R8 ;  /* 0x000000ffffee7224 */ /* 0x000fc600078e0008 */
[----:B-1----:R-:W4:Y:S04]  /*29c00*/  LDL.LU R230, [R1+0x8d4] ;  /* 0x0008d40001e67983 */ /* 0x002f280000300800 */
[----:B------:R-:W4:Y:S04]  /*29c10*/  LDL.LU R231, [R1+0x8d8] ;  /* 0x0008d80001e77983 */ /* 0x000f280000300800 */
[----:B------:R1:W-:Y:S04]  /*29c20*/  STL.64 [R1+0x7c0], R248 ;  /* 0x0007c0f801007387 */ /* 0x0003e80000100a00 */
[----:B------:R-:W4:Y:S01]  /*29c30*/  LDL.LU R8, [R1+0x8dc] ;  /* 0x0008dc0001087983 */ /* 0x000f220000300800 */
[----:B------:R-:W-:-:S03]  /*29c40*/  IMAD.MOV.U32 R240, RZ, RZ, R6 ;  /* 0x000000fffff07224 */ /* 0x000fc600078e0006 */
[----:B------:R-:W4:Y:S01]  /*29c50*/  LDL.LU R6, [R1+0x8e0] ;  /* 0x0008e00001067983 */ /* 0x000f220000300800 */
[-C--:B------:R-:W-:Y:S02]  /*29c60*/  LEA R234, P0, R246, R3.reuse, 0x2 ;  /* 0x00000003f6ea7211 */ /* 0x080fe400078010ff */
[-C--:B------:R-:W-:Y:S01]  /*29c70*/  LEA R244, P1, R252, R3.reuse, 0x2 ;  /* 0x00000003fcf47211 */ /* 0x080fe200078210ff */
[----:B------:R-:W4:Y:S01]  /*29c80*/  LDL.LU R250, [R1+0x8e4] ;  /* 0x0008e40001fa7983 */ /* 0x000f220000300800 */
[-C--:B------:R-:W-:Y:S02]  /*29c90*/  LEA.HI.X.SX32 R235, R246, R0.reuse, 0x2, P0 ;  /* 0x00000000f6eb7211 */ /* 0x080fe400000f16ff */
[CC--:B------:R-:W-:Y:S02]  /*29ca0*/  LEA R242, P2, R7.reuse, R3.reuse, 0x2 ;  /* 0x0000000307f27211 */ /* 0x0c0fe400078410ff */
[-C--:B------:R-:W-:Y:S01]  /*29cb0*/  LEA.HI.X.SX32 R245, R252, R0.reuse, 0x2, P1 ;  /* 0x00000000fcf57211 */ /* 0x080fe200008f16ff */
[----:B------:R1:W-:Y:S01]  /*29cc0*/  STL.64 [R1+0x7b8], R234 ;  /* 0x0007b8ea01007387 */ /* 0x0003e20000100a00 */
[-C--:B------:R-:W-:Y:S01]  /*29cd0*/  LEA R226, P3, R4, R3.reuse, 0x2 ;  /* 0x0000000304e27211 */ /* 0x080fe200078610ff */
[----:B-1----:R-:W-:Y:S01]  /*29ce0*/  IMAD.MOV.U32 R249, RZ, RZ, R247 ;  /* 0x000000fffff97224 */ /* 0x002fe200078e00f7 */
[----:B------:R-:W-:Y:S01]  /*29cf0*/  LEA R246, P0, R236, R3, 0x2 ;  /* 0x00000003ecf67211 */ /* 0x000fe200078010ff */
[----:B------:R-:W-:Y:S01]  /*29d00*/  IMAD.MOV.U32 R247, RZ, RZ, R236 ;  /* 0x000000fffff77224 */ /* 0x000fe200078e00ec */
[----:B------:R-:W-:-:S02]  /*29d10*/  LEA.HI.X.SX32 R243, R7, R0, 0x2, P2 ;  /* 0x0000000007f37211 */ /* 0x000fc400010f16ff */
[----:B------:R-:W-:Y:S01]  /*29d20*/  LEA R232, P4, R239, R3, 0x2 ;  /* 0x00000003efe87211 */ /* 0x000fe200078810ff */
[----:B------:R-:W4:Y:S01]  /*29d30*/  LDL.LU R234, [R1+0x8e8] ;  /* 0x0008e80001ea7983 */ /* 0x000f220000300800 */
[----:B------:R-:W-:-:S03]  /*29d40*/  LEA.HI.X.SX32 R227, R4, R0, 0x2, P3 ;  /* 0x0000000004e37211 */ /* 0x000fc600018f16ff */
[----:B------:R-:W4:Y:S04]  /*29d50*/  LDL.LU R235, [R1+0x8ec] ;  /* 0x0008ec0001eb7983 */ /* 0x000f280000300800 */
[----:B------:R-:W4:Y:S04]  /*29d60*/  LDL.LU R236, [R1+0x8f0] ;  /* 0x0008f00001ec7983 */ /* 0x000f280000300800 */
[----:B------:R1:W-:Y:S01]  /*29d70*/  STL.64 [R1+0x7b0], R244 ;  /* 0x0007b0f401007387 */ /* 0x0003e20000100a00 */
[----:B------:R-:W-:-:S03]  /*29d80*/  IMAD.MOV.U32 R7, RZ, RZ, R2 ;  /* 0x000000ffff077224 */ /* 0x000fc600078e0002 */
[----:B------:R-:W4:Y:S01]  /*29d90*/  LDL.LU R252, [R1+0x8f4] ;  /* 0x0008f40001fc7983 */ /* 0x000f220000300800 */
[----:B------:R-:W-:Y:S02]  /*29da0*/  LEA.HI.X.SX32 R233, R239, R0, 0x2, P4 ;  /* 0x00000000efe97211 */ /* 0x000fe400020f16ff */
[-C--:B------:R-:W-:Y:S02]  /*29db0*/  LEA R4, P3, R251, R3.reuse, 0x2 ;  /* 0x00000003fb047211 */ /* 0x080fe400078610ff */
[-C--:B-1----:R-:W-:Y:S01]  /*29dc0*/  LEA R244, P1, R11, R3.reuse, 0x2 ;  /* 0x000000030bf47211 */ /* 0x082fe200078210ff */
[----:B------:R-:W-:Y:S02]  /*29dd0*/  IMAD.MOV.U32 R245, RZ, RZ, R11 ;  /* 0x000000fffff57224 */ /* 0x000fe400078e000b */
[----:B------:R-:W4:Y:S04]  /*29de0*/  LDL.LU R11, [R1+0x8f8] ;  /* 0x0008f800010b7983 */ /* 0x000f280000300800 */
[----:B------:R1:W-:Y:S04]  /*29df0*/  STL.64 [R1+0x7d8], R242 ;  /* 0x0007d8f201007387 */ /* 0x0003e80000100a00 */
[----:B------:R-:W4:Y:S04]  /*29e00*/  LDL.LU R2, [R1+0x8fc] ;  /* 0x0008fc0001027983 */ /* 0x000f280000300800 */
[----:B------:R1:W-:Y:S02]  /*29e10*/  STL.64 [R1+0x7e0], R226 ;  /* 0x0007e0e201007387 */ /* 0x0003e40000100a00 */
[----:B-1----:R-:W-:Y:S01]  /*29e20*/  LEA R242, P2, R237, R3, 0x2 ;  /* 0x00000003edf27211 */ /* 0x002fe200078410ff */
[----:B------:R-:W-:-:S02]  /*29e30*/  IMAD.MOV.U32 R243, RZ, RZ, R237 ;  /* 0x000000fffff37224 */ /* 0x000fc400078e00ed */
[----:B------:R-:W-:Y:S01]  /*29e40*/  IMAD.MOV.U32 R237, RZ, RZ, R5 ;  /* 0x000000ffffed7224 */ /* 0x000fe200078e0005 */
[----:B------:R-:W-:Y:S01]  /*29e50*/  MOV R5, R251 ;  /* 0x000000fb00057202 */ /* 0x000fe20000000f00 */
[----:B------:R-:W-:Y:S01]  /*29e60*/  IMAD.MOV.U32 R251, RZ, RZ, R238 ;  /* 0x000000fffffb7224 */ /* 0x000fe200078e00ee */
[----:B------:R-:W4:Y:S04]  /*29e70*/  LDL.LU.64 R226, [R1+0x1af8] ;  /* 0x001af80001e27983 */ /* 0x000f280000300a00 */
[----:B------:R-:W4:Y:S01]  /*29e80*/  LDL.LU R238, [R1+0x900] ;  /* 0x0009000001ee7983 */ /* 0x000f220000300800 */
[----:B------:R-:W-:-:S03]  /*29e90*/  LEA.HI.X.SX32 R247, R247, R0, 0x2, P0 ;  /* 0x00000000f7f77211 */ /* 0x000fc600000f16ff */
[----:B------:R1:W-:Y:S01]  /*29ea0*/  STL.64 [R1+0x7e8], R232 ;  /* 0x0007e8e801007387 */ /* 0x0003e20000100a00 */
[----:B------:R-:W-:Y:S01]  /*29eb0*/  IMAD.MOV.U32 R239, RZ, RZ, R240 ;  /* 0x000000ffffef7224 */ /* 0x000fe200078e00f0 */
[-C--:B------:R-:W-:Y:S02]  /*29ec0*/  LEA.HI.X.SX32 R245, R245, R0.reuse, 0x2, P1 ;  /* 0x00000000f5f57211 */ /* 0x080fe400008f16ff */
[----:B------:R-:W4:Y:S01]  /*29ed0*/  LDL.LU R240, [R1+0x904] ;  /* 0x0009040001f07983 */ /* 0x000f220000300800 */
[-C--:B------:R-:W-:Y:S01]  /*29ee0*/  LEA.HI.X.SX32 R243, R243, R0.reuse, 0x2, P2 ;  /* 0x00000000f3f37211 */ /* 0x080fe200010f16ff */
[----:B-1----:R-:W-:Y:S01]  /*29ef0*/  IMAD.MOV.U32 R233, RZ, RZ, R249 ;  /* 0x000000ffffe97224 */ /* 0x002fe200078e00f9 */
[----:B------:R-:W-:Y:S02]  /*29f00*/  LEA.HI.X.SX32 R5, R5, R0, 0x2, P3 ;  /* 0x0000000005057211 */ /* 0x000fe400018f16ff */
[----:B--2---:R-:W-:-:S04]  /*29f10*/  LEA R248, P5, R241, R3, 0x2 ;  /* 0x00000003f1f87211 */ /* 0x004fc800078a10ff */
[----:B------:R-:W-:Y:S02]  /*29f20*/  LEA.HI.X.SX32 R249, R241, R0, 0x2, P5 ;  /* 0x00000000f1f97211 */ /* 0x000fe400028f16ff */
[----:B------:R-:W2:Y:S04]  /*29f30*/  LDL.LU R241, [R1+0x908] ;  /* 0x0009080001f17983 */ /* 0x000ea80000300800 */
[----:B------:R-:W-:Y:S04]  /*29f40*/  STL.64 [R1+0x810], R248 ;  /* 0x000810f801007387 */ /* 0x000fe80000100a00 */
[----:B------:R-:W-:Y:S04]  /*29f50*/  STL.64 [R1+0x808], R246 ;  /* 0x000808f601007387 */ /* 0x000fe80000100a00 */
[----:B------:R-:W-:Y:S04]  /*29f60*/  STL.64 [R1+0x800], R244 ;  /* 0x000800f401007387 */ /* 0x000fe80000100a00 */
[----:B------:R1:W-:Y:S04]  /*29f70*/  STL.64 [R1+0x7f8], R242 ;  /* 0x0007f8f201007387 */ /* 0x0003e80000100a00 */
[----:B------:R-:W-:Y:S01]  /*29f80*/  STL.64 [R1+0x7f0], R4 ;  /* 0x0007f00401007387 */ /* 0x000fe20000100a00 */
[----:B-1----:R-:W-:Y:S01]  /*29f90*/  IMAD.MOV.U32 R243, RZ, RZ, R233 ;  /* 0x000000fffff37224 */ /* 0x002fe200078e00e9 */
[----:B---3--:R-:W-:-:S04]  /*29fa0*/  LEA R232, P4, R229, R3, 0x2 ;  /* 0x00000003e5e87211 */ /* 0x008fc800078810ff */
[-C--:B------:R-:W-:Y:S02]  /*29fb0*/  LEA.HI.X.SX32 R233, R229, R0.reuse, 0x2, P4 ;  /* 0x00000000e5e97211 */ /* 0x080fe400020f16ff */
[----:B------:R-:W3:Y:S04]  /*29fc0*/  LDL.LU R229, [R1+0x1af4] ;  /* 0x001af40001e57983 */ /* 0x000ee80000300800 */
[----:B------:R-:W-:Y:S01]  /*29fd0*/  STL.64 [R1+0x818], R232 ;  /* 0x000818e801007387 */ /* 0x000fe20000100a00 */
[CC--:B----4-:R-:W-:Y:S02]  /*29fe0*/  LEA R248, P5, R230.reuse, R3.reuse, 0x2 ;  /* 0x00000003e6f87211 */ /* 0x0d0fe400078a10ff */
[----:B------:R-:W-:Y:S02]  /*29ff0*/  LEA R246, P0, R231, R3, 0x2 ;  /* 0x00000003e7f67211 */ /* 0x000fe400078010ff */
[----:B------:R-:W-:-:S02]  /*2a000*/  LEA.HI.X.SX32 R249, R230, R0, 0x2, P5 ;  /* 0x00000000e6f97211 */ /* 0x000fc400028f16ff */
[----:B------:R-:W-:Y:S01]  /*2a010*/  LEA.HI.X.SX32 R247, R231, R0, 0x2, P0 ;  /* 0x00000000e7f77211 */ /* 0x000fe200000f16ff */
[----:B------:R-:W4:Y:S01]  /*2a020*/  LDL.LU R230, [R1+0x1af0] ;  /* 0x001af00001e67983 */ /* 0x000f220000300800 */
[----:B------:R-:W-:-:S03]  /*2a030*/  LEA R244, P1, R8, R3, 0x2 ;  /* 0x0000000308f47211 */ /* 0x000fc600078210ff */
[----:B------:R-:W-:Y:S01]  /*2a040*/  STL.64 [R1+0x820], R248 ;  /* 0x000820f801007387 */ /* 0x000fe20000100a00 */
[----:B------:R-:W-:-:S03]  /*2a050*/  LEA.HI.X.SX32 R245, R8, R0, 0x2, P1 ;  /* 0x0000000008f57211 */ /* 0x000fc600008f16ff */
[----:B------:R-:W4:Y:S01]  /*2a060*/  LDL.LU R231, [R1+0x1aec] ;  /* 0x001aec0001e77983 */ /* 0x000f220000300800 */
[----:B------:R-:W-:-:S03]  /*2a070*/  LEA R242, P2, R6, R3, 0x2 ;  /* 0x0000000306f27211 */ /* 0x000fc600078410ff */
[----:B------:R-:W-:Y:S04]  /*2a080*/  STL.64 [R1+0x828], R246 ;  /* 0x000828f601007387 */ /* 0x000fe80000100a00 */
[----:B------:R-:W2:Y:S04]  /*2a090*/  LDL.LU R8, [R1+0x1ae8] ;  /* 0x001ae80001087983 */ /* 0x000ea80000300800 */
[----:B------:R1:W-:Y:S02]  /*2a0a0*/  STL.64 [R1+0x850], R244 ;  /* 0x000850f401007387 */ /* 0x0003e40000100a00 */
[----:B-1----:R-:W-:Y:S01]  /*2a0b0*/  IMAD.MOV.U32 R245, RZ, RZ, R243 ;  /* 0x000000fffff57224 */ /* 0x002fe200078e00f3 */
[----:B------:R-:W-:-:S02]  /*2a0c0*/  LEA.HI.X.SX32 R243, R6, R0, 0x2, P2 ;  /* 0x0000000006f37211 */ /* 0x000fc400010f16ff */
[----:B------:R-:W3:Y:S01]  /*2a0d0*/  LDL.LU R6, [R1+0x1ae4] ;  /* 0x001ae40001067983 */ /* 0x000ee20000300800 */
[-C--:B------:R-:W-:Y:S02]  /*2a0e0*/  LEA R4, P3, R250, R3.reuse, 0x2 ;  /* 0x00000003fa047211 */ /* 0x080fe400078610ff */
[-C--:B------:R-:W-:Y:S02]  /*2a0f0*/  LEA R232, P4, R234, R3.reuse, 0x2 ;  /* 0x00000003eae87211 */ /* 0x080fe400078810ff */
[-C--:B------:R-:W-:Y:S02]  /*2a100*/  LEA.HI.X.SX32 R5, R250, R0.reuse, 0x2, P3 ;  /* 0x00000000fa057211 */ /* 0x080fe400018f16ff */
[----:B------:R-:W-:Y:S02]  /*2a110*/  LEA.HI.X.SX32 R233, R234, R0, 0x2, P4 ;  /* 0x00000000eae97211 */ /* 0x000fe400020f16ff */
[-C--:B------:R-:W-:Y:S01]  /*2a120*/  LEA R248, P5, R235, R3.reuse, 0x2 ;  /* 0x00000003ebf87211 */ /* 0x080fe200078a10ff */
[----:B------:R-:W-:Y:S01]  /*2a130*/  STL.64 [R1+0x848], R242 ;  /* 0x000848f201007387 */ /* 0x000fe20000100a00 */
[----:B------:R-:W-:-:S02]  /*2a140*/  LEA R246, P0, R236, R3, 0x2 ;  /* 0x00000003ecf67211 */ /* 0x000fc400078010ff */
[-C--:B------:R-:W-:Y:S01]  /*2a150*/  LEA.HI.X.SX32 R249, R235, R0.reuse, 0x2, P5 ;  /* 0x00000000ebf97211 */ /* 0x080fe200028f16ff */
[----:B------:R-:W-:Y:S01]  /*2a160*/  STL.64 [R1+0x840], R4 ;  /* 0x0008400401007387 */ /* 0x000fe20000100a00 */
[----:B------:R-:W-:-:S03]  /*2a170*/  LEA.HI.X.SX32 R247, R236, R0, 0x2, P0 ;  /* 0x00000000ecf77211 */ /* 0x000fc600000f16ff */
[----:B------:R1:W-:Y:S01]  /*2a180*/  STL.64 [R1+0x838], R232 ;  /* 0x000838e801007387 */ /* 0x0003e20000100a00 */
[----:B------:R-:W-:-:S03]  /*2a190*/  LEA R244, P1, R252, R3, 0x2 ;  /* 0x00000003fcf47211 */ /* 0x000fc600078210ff */
[----:B-1----:R-:W4:Y:S04]  /*2a1a0*/  LDL.LU R232, [R1+0x920] ;  /* 0x0009200001e87983 */ /* 0x002f280000300800 */
[----:B------:R-:W4:Y:S04]  /*2a1b0*/  LDL.LU R233, [R1+0x924] ;  /* 0x0009240001e97983 */ /* 0x000f280000300800 */
[----:B------:R-:W4:Y:S04]  /*2a1c0*/  LDL.LU R234, [R1+0x928] ;  /* 0x0009280001ea7983 */ /* 0x000f280000300800 */
[----:B------:R-:W4:Y:S04]  /*2a1d0*/  LDL.LU R235, [R1+0x92c] ;  /* 0x00092c0001eb7983 */ /* 0x000f280000300800 */
[----:B------:R-:W-:Y:S04]  /*2a1e0*/  STL.64 [R1+0x830], R248 ;  /* 0x000830f801007387 */ /* 0x000fe80000100a00 */
[----:B------:R-:W4:Y:S01]  /*2a1f0*/  LDL.LU R236, [R1+0x930] ;  /* 0x0009300001ec7983 */ /* 0x000f220000300800 */
[----:B------:R-:W-:-:S03]  /*2a200*/  IMAD.MOV.U32 R243, RZ, RZ, R251 ;  /* 0x000000fffff37224 */ /* 0x000fc600078e00fb */
[----:B------:R1:W-:Y:S01]  /*2a210*/  STL.64 [R1+0x858], R246 ;  /* 0x000858f601007387 */ /* 0x0003e20000100a00 */
[-C--:B------:R-:W-:Y:S02]  /*2a220*/  LEA R242, P2, R11, R3.reuse, 0x2 ;  /* 0x000000030bf27211 */ /* 0x080fe400078410ff */
[----:B------:R-:W-:Y:S01]  /*2a230*/  LEA R4, P3, R2, R3, 0x2 ;  /* 0x0000000302047211 */ /* 0x000fe200078610ff */
[----:B-1----:R-:W-:Y:S01]  /*2a240*/  IMAD.MOV.U32 R247, RZ, RZ, R245 ;  /* 0x000000fffff77224 */ /* 0x002fe200078e00f5 */
[----:B------:R-:W-:Y:S01]  /*2a250*/  LEA.HI.X.SX32 R245, R252, R0, 0x2, P1 ;  /* 0x00000000fcf57211 */ /* 0x000fe200008f16ff */
[----:B------:R-:W-:-:S04]  /*2a260*/  IMAD.MOV.U32 R252, RZ, RZ, R9 ;  /* 0x000000fffffc7224 */ /* 0x000fc800078e0009 */
[----:B------:R1:W-:Y:S01]  /*2a270*/  STL.64 [R1+0x860], R244 ;  /* 0x000860f401007387 */ /* 0x0003e20000100a00 */
[-C--:B------:R-:W-:Y:S02]  /*2a280*/  LEA.HI.X.SX32 R5, R2, R0.reuse, 0x2, P3 ;  /* 0x0000000002057211 */ /* 0x080fe400018f16ff */
[----:B-1----:R-:W-:Y:S02]  /*2a290*/  LEA R244, P1, R243, R3, 0x2 ;  /* 0x00000003f3f47211 */ /* 0x002fe400078210ff */
[----:B------:R-:W-:Y:S02]  /*2a2a0*/  MOV R245, R243 ;  /* 0x000000f300f57202 */ /* 0x000fe40000000f00 */
[----:B------:R-:W-:Y:S01]  /*2a2b0*/  LEA.HI.X.SX32 R243, R11, R0, 0x2, P2 ;  /* 0x000000000bf37211 */ /* 0x000fe200010f16ff */
[----:B--2---:R-:W-:Y:S02]  /*2a2c0*/  IMAD.MOV.U32 R11, RZ, RZ, R8 ;  /* 0x000000ffff0b7224 */ /* 0x004fe400078e0008 */
[----:B---3--:R-:W-:-:S02]  /*2a2d0*/  IMAD.MOV.U32 R9, RZ, RZ, R6 ;  /* 0x000000ffff097224 */ /* 0x008fc400078e0006 */
[----:B------:R-:W2:Y:S04]  /*2a2e0*/  LDL.LU R6, [R1+0x934] ;  /* 0x0009340001067983 */ /* 0x000ea80000300800 */
[----:B------:R-:W3:Y:S04]  /*2a2f0*/  LDL.LU R8, [R1+0x938] ;  /* 0x0009380001087983 */ /* 0x000ee80000300800 */
[----:B------:R1:W-:Y:S04]  /*2a300*/  STL.64 [R1+0x868], R242 ;  /* 0x000868f201007387 */ /* 0x0003e80000100a00 */
[----:B------:R-:W3:Y:S01]  /*2a310*/  LDL.LU R2, [R1+0x93c] ;  /* 0x00093c0001027983 */ /* 0x000ee20000300800 */
[----:B-1----:R-:W-:Y:S01]  /*2a320*/  LEA R242, P2, R7, R3, 0x2 ;  /* 0x0000000307f27211 */ /* 0x002fe200078410ff */
[----:B------:R-:W-:-:S02]  /*2a330*/  IMAD.MOV.U32 R243, RZ, RZ, R7 ;  /* 0x000000fffff37224 */ /* 0x000fc400078e0007 */
[----:B------:R-:W3:Y:S01]  /*2a340*/  LDL.LU R7, [R1+0x940] ;  /* 0x0009400001077983 */ /* 0x000ee20000300800 */
[-C--:B------:R-:W-:Y:S02]  /*2a350*/  LEA R250, P4, R238, R3.reuse, 0x2 ;  /* 0x00000003eefa7211 */ /* 0x080fe400078810ff */
[-C--:B------:R-:W-:Y:S01]  /*2a360*/  LEA R248, P5, R240, R3.reuse, 0x2 ;  /* 0x00000003f0f87211 */ /* 0x080fe200078a10ff */
[----:B------:R1:W-:Y:S01]  /*2a370*/  STL.64 [R1+0x890], R4 ;  /* 0x0008900401007387 */ /* 0x0003e20000100a00 */
[-C--:B------:R-:W-:Y:S02]  /*2a380*/  LEA.HI.X.SX32 R251, R238, R0.reuse, 0x2, P4 ;  /* 0x00000000eefb7211 */ /* 0x080fe400020f16ff */
[----:B------:R-:W-:Y:S02]  /*2a390*/  LEA.HI.X.SX32 R249, R240, R0, 0x2, P5 ;  /* 0x00000000f0f97211 */ /* 0x000fe400028f16ff */
[-C--:B------:R-:W-:Y:S02]  /*2a3a0*/  LEA R246, P0, R241, R3.reuse, 0x2 ;  /* 0x00000003f1f67211 */ /* 0x080fe400078010ff */
[----:B-1----:R-:W-:Y:S01]  /*2a3b0*/  LEA R4, P3, R237, R3, 0x2 ;  /* 0x00000003ed047211 */ /* 0x002fe200078610ff */
[----:B------:R-:W-:-:S02]  /*2a3c0*/  IMAD.MOV.U32 R5, RZ, RZ, R237 ;  /* 0x000000ffff057224 */ /* 0x000fc400078e00ed */
[----:B------:R-:W3:Y:S04]  /*2a3d0*/  LDL.LU R237, [R1+0x944] ;  /* 0x0009440001ed7983 */ /* 0x000ee80000300800 */
[----:B------:R-:W3:Y:S04]  /*2a3e0*/  LDL.LU R238, [R1+0x948] ;  /* 0x0009480001ee7983 */ /* 0x000ee80000300800 */
[----:B------:R1:W-:Y:S01]  /*2a3f0*/  STL.64 [R1+0x888], R250 ;  /* 0x000888fa01007387 */ /* 0x0003e20000100a00 */
[-C--:B------:R-:W-:Y:S02]  /*2a400*/  LEA.HI.X.SX32 R245, R245, R0.reuse, 0x2, P1 ;  /* 0x00000000f5f57211 */ /* 0x080fe400008f16ff */
[----:B------:R-:W-:-:S02]  /*2a410*/  LEA.HI.X.SX32 R243, R243, R0, 0x2, P2 ;  /* 0x00000000f3f37211 */ /* 0x000fc400010f16ff */
[----:B-1----:R-:W-:Y:S01]  /*2a420*/  LEA R250, P4, R239, R3, 0x2 ;  /* 0x00000003effa7211 */ /* 0x002fe200078810ff */
[----:B------:R-:W-:Y:S02]  /*2a430*/  IMAD.MOV.U32 R251, RZ, RZ, R239 ;  /* 0x000000fffffb7224 */ /* 0x000fe400078e00ef */
[----:B------:R-:W3:Y:S04]  /*2a440*/  LDL.LU R239, [R1+0x94c] ;  /* 0x00094c0001ef7983 */ /* 0x000ee80000300800 */
[----:B------:R-:W3:Y:S04]  /*2a450*/  LDL.LU R240, [R1+0x954] ;  /* 0x0009540001f07983 */ /* 0x000ee80000300800 */
[----:B------:R1:W-:Y:S01]  /*2a460*/  STL.64 [R1+0x880], R248 ;  /* 0x000880f801007387 */ /* 0x0003e20000100a00 */
[----:B------:R-:W-:-:S02]  /*2a470*/  LEA.HI.X.SX32 R5, R5, R0, 0x2, P3 ;  /* 0x0000000005057211 */ /* 0x000fc400018f16ff */
[-C--:B------:R-:W-:Y:S02]  /*2a480*/  LEA.HI.X.SX32 R251, R251, R0.reuse, 0x2, P4 ;  /* 0x00000000fbfb7211 */ /* 0x080fe400020f16ff */
[----:B-1----:R-:W-:Y:S01]  /*2a490*/  LEA R248, P5, R247, R3, 0x2 ;  /* 0x00000003f7f87211 */ /* 0x002fe200078a10ff */
[----:B------:R-:W-:Y:S01]  /*2a4a0*/  IMAD.MOV.U32 R249, RZ, RZ, R247 ;  /* 0x000000fffff97224 */ /* 0x000fe200078e00f7 */
[-C--:B------:R-:W-:Y:S02]  /*2a4b0*/  LEA.HI.X.SX32 R247, R241, R0.reuse, 0x2, P0 ;  /* 0x00000000f1f77211 */ /* 0x080fe400000f16ff */
[----:B------:R-:W3:Y:S04]  /*2a4c0*/  LDL.LU R241, [R1+0x958] ;  /* 0x0009580001f17983 */ /* 0x000ee80000300800 */
[----:B------:R4:W-:Y:S01]  /*2a4d0*/  STL.64 [R1+0x878], R246 ;  /* 0x000878f601007387 */ /* 0x0009e20000100a00 */
[----:B------:R-:W-:-:S03]  /*2a4e0*/  LEA.HI.X.SX32 R249, R249, R0, 0x2, P5 ;  /* 0x00000000f9f97211 */ /* 0x000fc600028f16ff */
[----:B------:R1:W-:Y:S04]  /*2a4f0*/  STL.64 [R1+0x870], R244 ;  /* 0x000870f401007387 */ /* 0x0003e80000100a00 */
[----:B------:R1:W-:Y:S01]  /*2a500*/  STL.64 [R1+0x898], R242 ;  /* 0x000898f201007387 */ /* 0x0003e20000100a00 */
[----:B----4-:R-:W-:-:S03]  /*2a510*/  LEA R246, P0, R232, R3, 0x2 ;  /* 0x00000003e8f67211 */ /* 0x010fc600078010ff */
[----:B------:R4:W-:Y:S01]  /*2a520*/  STL.64 [R1+0x8a0], R4 ;  /* 0x0008a00401007387 */ /* 0x0009e20000100a00 */
[CC--:B-1----:R-:W-:Y:S02]  /*2a530*/  LEA R244, P1, R233.reuse, R3.reuse, 0x2 ;  /* 0x00000003e9f47211 */ /* 0x0c2fe400078210ff */
[-C--:B------:R-:W-:Y:S02]  /*2a540*/  LEA.HI.X.SX32 R247, R232, R0.reuse, 0x2, P0 ;  /* 0x00000000e8f77211 */ /* 0x080fe400000f16ff */
[CC--:B------:R-:W-:Y:S01]  /*2a550*/  LEA R242, P2, R234.reuse, R3.reuse, 0x2 ;  /* 0x00000003eaf27211 */ /* 0x0c0fe200078410ff */
[----:B------:R1:W-:Y:S01]  /*2a560*/  STL.64 [R1+0x8a8], R250 ;  /* 0x0008a8fa01007387 */ /* 0x0003e20000100a00 */
[-C--:B------:R-:W-:Y:S02]  /*2a570*/  LEA.HI.X.SX32 R245, R233, R0.reuse, 0x2, P1 ;  /* 0x00000000e9f57211 */ /* 0x080fe400008f16ff */
[----:B----4-:R-:W-:Y:S01]  /*2a580*/  LEA R4, P3, R235, R3, 0x2 ;  /* 0x00000003eb047211 */ /* 0x010fe200078610ff */
[----:B------:R2:W-:Y:S01]  /*2a590*/  STL.64 [R1+0x8d0], R248 ;  /* 0x0008d0f801007387 */ /* 0x0005e20000100a00 */
[----:B------:R-:W-:-:S03]  /*2a5a0*/  LEA.HI.X.SX32 R243, R234, R0, 0x2, P2 ;  /* 0x00000000eaf37211 */ /* 0x000fc600010f16ff */
[----:B------:R-:W4:Y:S01]  /*2a5b0*/  LDL.LU R232, [R1+0x1ae0] ;  /* 0x001ae00001e87983 */ /* 0x000f220000300800 */
[-C--:B------:R-:W-:Y:S02]  /*2a5c0*/  LEA.HI.X.SX32 R5, R235, R0.reuse, 0x2, P3 ;  /* 0x00000000eb057211 */ /* 0x080fe400018f16ff */
[C---:B-1----:R-:W-:Y:S01]  /*2a5d0*/  LEA R250, P4, R236.reuse, R3, 0x2 ;  /* 0x00000003ecfa7211 */ /* 0x042fe200078810ff */
[----:B------:R3:W-:Y:S04]  /*2a5e0*/  STL.64 [R1+0x8c8], R246 ;  /* 0x0008c8f601007387 */ /* 0x0007e80000100a00 */
[----:B------:R-:W4:Y:S01]  /*2a5f0*/  LDL.LU R233, [R1+0x1adc] ;  /* 0x001adc0001e97983 */ /* 0x000f220000300800 */
[----:B------:R-:W-:-:S03]  /*2a600*/  LEA.HI.X.SX32 R251, R236, R0, 0x2, P4 ;  /* 0x00000000ecfb7211 */ /* 0x000fc600020f16ff */
[----:B------:R1:W-:Y:S04]  /*2a610*/  STL.64 [R1+0x8c0], R244 ;  /* 0x0008c0f401007387 */ /* 0x0003e80000100a00 */
[----:B------:R-:W4:Y:S04]  /*2a620*/  LDL.LU R234, [R1+0x1ad8] ;  /* 0x001ad80001ea7983 */ /* 0x000f280000300800 */
[----:B------:R1:W-:Y:S04]  /*2a630*/  STL.64 [R1+0x8b8], R242 ;  /* 0x0008b8f201007387 */ /* 0x0003e80000100a00 */
[----:B------:R-:W4:Y:S04]  /*2a640*/  LDL.LU R235, [R1+0x1ad4] ;  /* 0x001ad40001eb7983 */ /* 0x000f280000300800 */
[----:B------:R1:W-:Y:S04]  /*2a650*/  STL.64 [R1+0x8b0], R4 ;  /* 0x0008b00401007387 */ /* 0x0003e80000100a00 */
[----:B------:R-:W4:Y:S04]  /*2a660*/  LDL.LU R236, [R1+0x1ad0] ;  /* 0x001ad00001ec7983 */ /* 0x000f280000300800 */
[----:B------:R1:W-:Y:S01]  /*2a670*/  STL.64 [R1+0x8d8], R250 ;  /* 0x0008d8fa01007387 */ /* 0x0003e20000100a00 */
[----:B--2---:R-:W-:-:S02]  /*2a680*/  LEA R248, P5, R6, R3, 0x2 ;  /* 0x0000000306f87211 */ /* 0x004fc400078a10ff */
[-C--:B---3--:R-:W-:Y:S02]  /*2a690*/  LEA R246, P0, R8, R3.reuse, 0x2 ;  /* 0x0000000308f67211 */ /* 0x088fe400078010ff */
[-C--:B------:R-:W-:Y:S02]  /*2a6a0*/  LEA.HI.X.SX32 R249, R6, R0.reuse, 0x2, P5 ;  /* 0x0000000006f97211 */ /* 0x080fe400028f16ff */
[----:B------:R-:W-:Y:S01]  /*2a6b0*/  LEA.HI.X.SX32 R247, R8, R0, 0x2, P0 ;  /* 0x0000000008f77211 */ /* 0x000fe200000f16ff */
[----:B------:R-:W2:Y:S01]  /*2a6c0*/  LDL.LU R6, [R1+0x1acc] ;  /* 0x001acc0001067983 */ /* 0x000ea20000300800 */
[----:B-1----:R-:W-:-:S03]  /*2a6d0*/  LEA R244, P1, R2, R3, 0x2 ;  /* 0x0000000302f47211 */ /* 0x002fc600078210ff */
[----:B------:R1:W-:Y:S01]  /*2a6e0*/  STL.64 [R1+0x8e0], R248 ;  /* 0x0008e0f801007387 */ /* 0x0003e20000100a00 */
[----:B------:R-:W-:-:S03]  /*2a6f0*/  LEA.HI.X.SX32 R245, R2, R0, 0x2, P1 ;  /* 0x0000000002f57211 */ /* 0x000fc600008f16ff */
[----:B------:R-:W3:Y:S04]  /*2a700*/  LDL.LU R8, [R1+0x1ac8] ;  /* 0x001ac80001087983 */ /* 0x000ee80000300800 */
[----:B------:R1:W-:Y:S01]  /*2a710*/  STL.64 [R1+0x8e8], R246 ;  /* 0x0008e8f601007387 */ /* 0x0003e20000100a00 */
[----:B------:R-:W-:-:S03]  /*2a720*/  LEA R242, P2, R7, R3, 0x2 ;  /* 0x0000000307f27211 */ /* 0x000fc600078410ff */
[----:B------:R-:W4:Y:S01]  /*2a730*/  LDL.LU R2, [R1+0x1ac4] ;  /* 0x001ac40001027983 */ /* 0x000f220000300800 */
[----:B------:R-:W-:-:S03]  /*2a740*/  LEA.HI.X.SX32 R243, R7, R0, 0x2, P2 ;  /* 0x0000000007f37211 */ /* 0x000fc600010f16ff */
[----:B------:R1:W-:Y:S04]  /*2a750*/  STL.64 [R1+0x910], R244 ;  /* 0x000910f401007387 */ /* 0x0003e80000100a00 */
[----:B------:R-:W4:Y:S01]  /*2a760*/  LDL.LU R7, [R1+0x1ac0] ;  /* 0x001ac00001077983 */ /* 0x000f220000300800 */
[CC--:B------:R-:W-:Y:S02]  /*2a770*/  LEA R4, P3, R237.reuse, R3.reuse, 0x2 ;  /* 0x00000003ed047211 */ /* 0x0c0fe400078610ff */
[C---:B------:R-:W-:Y:S02]  /*2a780*/  LEA R250, P4, R238.reuse, R3, 0x2 ;  /* 0x00000003eefa7211 */ /* 0x040fe400078810ff */
[-C--:B------:R-:W-:Y:S01]  /*2a790*/  LEA.HI.X.SX32 R5, R237, R0.reuse, 0x2, P3 ;  /* 0x00000000ed057211 */ /* 0x080fe200018f16ff */
[----:B------:R-:W-:Y:S01]  /*2a7a0*/  STL.64 [R1+0x908], R242 ;  /* 0x000908f201007387 */ /* 0x000fe20000100a00 */
[----:B------:R-:W-:-:S03]  /*2a7b0*/  LEA.HI.X.SX32 R251, R238, R0, 0x2, P4 ;  /* 0x00000000eefb7211 */ /* 0x000fc600020f16ff */
[----:B------:R-:W4:Y:S04]  /*2a7c0*/  LDL.LU R237, [R1+0x1abc] ;  /* 0x001abc0001ed7983 */ /* 0x000f280000300800 */
[----:B------:R-:W-:Y:S04]  /*2a7d0*/  STL.64 [R1+0x900], R4 ;  /* 0x0009000401007387 */ /* 0x000fe80000100a00 */
[----:B------:R-:W4:Y:S01]  /*2a7e0*/  LDL.LU R238, [R1+0x1ab8] ;  /* 0x001ab80001ee7983 */ /* 0x000f220000300800 */
[----:B-1----:R-:W-:-:S03]  /*2a7f0*/  LEA R248, P5, R239, R3, 0x2 ;  /* 0x00000003eff87211 */ /* 0x002fc600078a10ff */
[----:B------:R-:W-:Y:S01]  /*2a800*/  STL.64 [R1+0x8f8], R250 ;  /* 0x0008f8fa01007387 */ /* 0x000fe20000100a00 */
[C---:B------:R-:W-:Y:S02]  /*2a810*/  LEA R246, P0, R240.reuse, R3, 0x2 ;  /* 0x00000003f0f67211 */ /* 0x040fe400078010ff */
[-C--:B------:R-:W-:Y:S02]  /*2a820*/  LEA.HI.X.SX32 R249, R239, R0.reuse, 0x2, P5 ;  /* 0x00000000eff97211 */ /* 0x080fe400028f16ff */
[----:B------:R-:W4:Y:S01]  /*2a830*/  LDL.LU R239, [R1+0x1ab4] ;  /* 0x001ab40001ef7983 */ /* 0x000f220000300800 */
[----:B------:R-:W-:-:S03]  /*2a840*/  LEA.HI.X.SX32 R247, R240, R0, 0x2, P0 ;  /* 0x00000000f0f77211 */ /* 0x000fc600000f16ff */
[----:B------:R-:W-:Y:S04]  /*2a850*/  STL.64 [R1+0x8f0], R248 ;  /* 0x0008f0f801007387 */ /* 0x000fe80000100a00 */
[----:B------:R-:W4:Y:S01]  /*2a860*/  LDL.LU R240, [R1+0x1ab0] ;  /* 0x001ab00001f07983 */ /* 0x000f220000300800 */
[----:B------:R-:W-:-:S03]  /*2a870*/  LEA R244, P1, R241, R3, 0x2 ;  /* 0x00000003f1f47211 */ /* 0x000fc600078210ff */
[----:B------:R1:W-:Y:S01]  /*2a880*/  STL.64 [R1+0x918], R246 ;  /* 0x000918f601007387 */ /* 0x0003e20000100a00 */
[----:B------:R-:W-:-:S03]  /*2a890*/  LEA.HI.X.SX32 R245, R241, R0, 0x2, P1 ;  /* 0x00000000f1f57211 */ /* 0x000fc600008f16ff */
[----:B------:R-:W4:Y:S04]  /*2a8a0*/  LDL.LU R241, [R1+0x1aac] ;  /* 0x001aac0001f17983 */ /* 0x000f280000300800 */
[----:B------:R1:W-:Y:S02]  /*2a8b0*/  STL.64 [R1+0x920], R244 ;  /* 0x000920f401007387 */ /* 0x0003e40000100a00 */
[----:B-1----:R-:W-:-:S04]  /*2a8c0*/  LEA R246, P0, R252, R3, 0x2 ;  /* 0x00000003fcf67211 */ /* 0x002fc800078010ff */
[----:B------:R-:W-:Y:S02]  /*2a8d0*/  LEA.HI.X.SX32 R247, R252, R0, 0x2, P0 ;  /* 0x00000000fcf77211 */ /* 0x000fe400000f16ff */
[----:B------:R-:W-:-:S04]  /*2a8e0*/  LEA R244, P1, R9, R3, 0x2 ;  /* 0x0000000309f47211 */ /* 0x000fc800078210ff */
[----:B------:R-:W-:Y:S02]  /*2a8f0*/  LEA.HI.X.SX32 R245, R9, R0, 0x2, P1 ;  /* 0x0000000009f57211 */ /* 0x000fe400008f16ff */
[----:B--2---:R-:W-:-:S04]  /*2a900*/  LEA R242, P2, R6, R3, 0x2 ;  /* 0x0000000306f27211 */ /* 0x004fc800078410ff */
[----:B------:R-:W-:Y:S02]  /*2a910*/  LEA.HI.X.SX32 R243, R6, R0, 0x2, P2 ;  /* 0x0000000006f37211 */ /* 0x000fe400010f16ff */
[----:B------:R-:W2:Y:S01]  /*2a920*/  LDL.LU R6, [R1+0x1aa8] ;  /* 0x001aa80001067983 */ /* 0x000ea20000300800 */
[----:B---3--:R-:W-:-:S04]  /*2a930*/  LEA R4, P3, R8, R3, 0x2 ;  /* 0x0000000308047211 */ /* 0x008fc800078610ff */
[----:B------:R-:W-:Y:S01]  /*2a940*/  LEA.HI.X.SX32 R5, R8, R0, 0x2, P3 ;  /* 0x0000000008057211 */ /* 0x000fe200018f16ff */
[----:B------:R1:W-:Y:S01]  /*2a950*/  STL.64 [R1+0x928], R242 ;  /* 0x000928f201007387 */ /* 0x0003e20000100a00 */
[----:B----4-:R-:W-:-:S03]  /*2a960*/  LEA R250, P4, R2, R3, 0x2 ;  /* 0x0000000302fa7211 */ /* 0x010fc600078810ff */
[----:B------:R-:W3:Y:S01]  /*2a970*/  LDL.LU R8, [R1+0x1aa4] ;  /* 0x001aa40001087983 */ /* 0x000ee20000300800 */
[----:B------:R-:W-:-:S04]  /*2a980*/  LEA R248, P5, R7, R3, 0x2 ;  /* 0x0000000307f87211 */ /* 0x000fc800078a10ff */
[-C--:B------:R-:W-:Y:S02]  /*2a990*/  LEA.HI.X.SX32 R249, R7, R0.reuse, 0x2, P5 ;  /* 0x0000000007f97211 */ /* 0x080fe400028f16ff */
[----:B------:R-:W4:Y:S01]  /*2a9a0*/  S2R R7, SR_TID.X ;  /* 0x0000000000077919 */ /* 0x000f220000002100 */
[-C--:B------:R-:W-:Y:S01]  /*2a9b0*/  LEA.HI.X.SX32 R251, R2, R0.reuse, 0x2, P4 ;  /* 0x0000000002fb7211 */ /* 0x080fe200020f16ff */
[----:B------:R1:W-:Y:S02]  /*2a9c0*/  STL.64 [R1+0x950], R4 ;  /* 0x0009500401007387 */ /* 0x0003e40000100a00 */
[C---:B-1----:R-:W-:Y:S02]  /*2a9d0*/  LEA R242, P2, R10.reuse, R3, 0x2 ;  /* 0x000000030af27211 */ /* 0x042fe400078410ff */
[----:B------:R-:W3:Y:S02]  /*2a9e0*/  LDL.LU R2, [R1+0x1aa0] ;  /* 0x001aa00001027983 */ /* 0x000ee40000300800 */
[----:B------:R-:W-:-:S02]  /*2a9f0*/  LEA.HI.X.SX32 R243, R10, R0, 0x2, P2 ;  /* 0x000000000af37211 */ /* 0x000fc400010f16ff */
[C---:B------:R-:W-:Y:S01]  /*2aa00*/  LEA R4, P3, R11.reuse, R3, 0x2 ;  /* 0x000000030b047211 */ /* 0x040fe200078610ff */
[----:B------:R-:W-:Y:S03]  /*2aa10*/  STL.64 [R1+0x948], R250 ;  /* 0x000948fa01007387 */ /* 0x000fe60000100a00 */
[----:B------:R-:W-:Y:S01]  /*2aa20*/  LEA.HI.X.SX32 R5, R11, R0, 0x2, P3 ;  /* 0x000000000b057211 */ /* 0x000fe200018f16ff */
[----:B------:R-:W-:Y:S04]  /*2aa30*/  STL.64 [R1+0x940], R248 ;  /* 0x000940f801007387 */ /* 0x000fe80000100a00 */
[----:B------:R-:W-:Y:S04]  /*2aa40*/  STL.64 [R1+0x938], R246 ;  /* 0x000938f601007387 */ /* 0x000fe80000100a00 */
[----:B------:R1:W-:Y:S04]  /*2aa50*/  STL.64 [R1+0x960], R4 ;  /* 0x0009600401007387 */ /* 0x0003e80000100a00 */
[----:B------:R-:W-:Y:S04]  /*2aa60*/  STL.64 [R1+0x930], R244 ;  /* 0x000930f401007387 */ /* 0x000fe80000100a00 */
[----:B------:R1:W-:Y:S01]  /*2aa70*/  STL.64 [R1+0x958], R242 ;  /* 0x000958f201007387 */ /* 0x0003e20000100a00 */
[----:B----4-:R-:W-:-:S04]  /*2aa80*/  SHF.R.U32.HI R7, RZ, 0x6, R7 ;  /* 0x00000006ff077819 */ /* 0x010fc80000011607 */
[----:B------:R-:W-:Y:S01]  /*2aa90*/  SGXT.U32 R7, R7, 0x1 ;  /* 0x000000010707781a */ /* 0x000fe20000000000 */
[----:B-1----:R-:W4:Y:S01]  /*2aaa0*/  LDL.LU R5, [R1+0xa8c] ;  /* 0x000a8c0001057983 */ /* 0x002f220000300800 */
[----:B------:R-:W-:Y:S01]  /*2aab0*/  ULDC UR9, c[0x0][0x240] ;  /* 0x0000900000097ab9 */ /* 0x000fe20000000800 */
[----:B------:R-:W-:Y:S01]  /*2aac0*/  ULDC UR57, c[0x0][0x240] ;  /* 0x0000900000397ab9 */ /* 0x000fe20000000800 */
[----:B------:R-:W-:Y:S01]  /*2aad0*/  ULDC UR56, c[0x0][0x240] ;  /* 0x0000900000387ab9 */ /* 0x000fe20000000800 */
[----:B------:R-:W2:Y:S01]  /*2aae0*/  LDL.LU R9, [R1+0xa88] ;  /* 0x000a880001097983 */ /* 0x000ea20000300800 */
[----:B------:R-:W-:Y:S01]  /*2aaf0*/  ULDC UR54, c[0x0][0x240] ;  /* 0x0000900000367ab9 */ /* 0x000fe20000000800 */
[----:B------:R-:W-:Y:S01]  /*2ab00*/  ULDC UR53, c[0x0][0x240] ;  /* 0x0000900000357ab9 */ /* 0x000fe20000000800 */
[----:B------:R-:W-:Y:S01]  /*2ab10*/  ULDC UR52, c[0x0][0x240] ;  /* 0x0000900000347ab9 */ /* 0x000fe20000000800 */
[----:B------:R-:W3:Y:S01]  /*2ab20*/  LDL.LU R10, [R1+0xa84] ;  /* 0x000a8400010a7983 */ /* 0x000ee20000300800 */
        /* <DEDUP_REMOVED lines=31> */
[----:B------:R-:W2:Y:S01]  /*2ad20*/  LDL.LU R248, [R1+0xa64] ;  /* 0x000a640001f87983 */ /* 0x000ea20000300800 */
[----:B------:R-:W-:Y:S01]  /*2ad30*/  ULDC UR29, c[0x0][0x240] ;  /* 0x00009000001d7ab9 */ /* 0x000fe20000000800 */
[----:B------:R-:W-:Y:S01]  /*2ad40*/  ULDC UR28, c[0x0][0x240] ;  /* 0x00009000001c7ab9 */ /* 0x000fe20000000800 */
[----:B------:R-:W-:Y:S01]  /*2ad50*/  ULDC UR27, c[0x0][0x240] ;  /* 0x00009000001b7ab9 */ /* 0x000fe20000000800 */
[----:B------:R-:W-:Y:S01]  /*2ad60*/  STL.64 [R1+0x26e8], R236 ;  /* 0x0026e8ec01007387 */ /* 0x000fe20000100a00 */
[----:B------:R-:W-:Y:S01]  /*2ad70*/  ULDC UR26, c[0x0][0x240] ;  /* 0x00009000001a7ab9 */ /* 0x000fe20000000800 */
[----:B------:R-:W-:Y:S01]  /*2ad80*/  ULDC UR25, c[0x0][0x240] ;  /* 0x0000900000197ab9 */ /* 0x000fe20000000800 */
[----:B------:R-:W-:Y:S01]  /*2ad90*/  ULDC UR24, c[0x0][0x240] ;  /* 0x0000900000187ab9 */ /* 0x000fe20000000800 */
[----:B------:R1:W-:Y:S01]  /*2ada0*/  STL.64 [R1+0x26e0], R220 ;  /* 0x0026e0dc01007387 */ /* 0x0003e20000100a00 */
[----:B------:R-:W-:Y:S01]  /*2adb0*/  ULDC UR23, c[0x0][0x240] ;  /* 0x0000900000177ab9 */ /* 0x000fe20000000800 */
[----:B------:R-:W-:Y:S01]  /*2adc0*/  ULDC UR10, c[0x0][0x240] ;  /* 0x00009000000a7ab9 */ /* 0x000fe20000000800 */
[----:B------:R-:W-:Y:S01]  /*2add0*/  ULDC UR8, c[0x0][0x240] ;  /* 0x0000900000087ab9 */ /* 0x000fe20000000800 */
[----:B------:R-:W-:Y:S01]  /*2ade0*/  STL.64 [R1+0x26d8], R204 ;  /* 0x0026d8cc01007387 */ /* 0x000fe20000100a00 */
        /* <DEDUP_REMOVED lines=21> */
[----:B------:R-:W-:-:S02]  /*2af40*/  ULDC UR58, c[0x0][0x240] ;  /* 0x00009000003a7ab9 */ /* 0x000fc40000000800 */
[----:B------:R-:W-:Y:S04]  /*2af50*/  STL.64 [R1+0x26a8], R108 ;  /* 0x0026a86c01007387 */ /* 0x000fe80000100a00 */
        /* <DEDUP_REMOVED lines=27> */
[----:B------:R1:W-:Y:S04]  /*2b110*/  STL.64 [R1+0x25c8], R120 ;  /* 0x0025c87801007387 */ /* 0x0003e80000100a00 */
        /* <DEDUP_REMOVED lines=27> */
[----:B------:R1:W-:Y:S01]  /*2b2d0*/  STL.64 [R1+0x24e8], R116 ;  /* 0x0024e87401007387 */ /* 0x0003e20000100a00 */
[----:B----4-:R-:W-:Y:S01]  /*2b2e0*/  IMAD R5, R5, UR17, RZ ;  /* 0x0000001105057c24 */ /* 0x010fe2000f8e02ff */
        /* <DEDUP_REMOVED lines=45> */
[----:B------:R4:W-:Y:S04]  /*2b5c0*/  STL.64 [R1+0x2380], R94 ;  /* 0x0023805e01007387 */ /* 0x0009e80000100a00 */
[----:B------:R4:W-:Y:S04]  /*2b5d0*/  STL.64 [R1+0x2378], R78 ;  /* 0x0023784e01007387 */ /* 0x0009e80000100a00 */
[----:B------:R4:W-:Y:S04]  /*2b5e0*/  STL.64 [R1+0x2370], R62 ;  /* 0x0023703e01007387 */ /* 0x0009e80000100a00 */
[----:B------:R4:W-:Y:S04]  /*2b5f0*/  STL.64 [R1+0x2368], R46 ;  /* 0x0023682e01007387 */ /* 0x0009e80000100a00 */
[----:B------:R-:W-:Y:S04]  /*2b600*/  STL.64 [R1+0x2360], R30 ;  /* 0x0023601e01007387 */ /* 0x000fe80000100a00 */
[----:B------:R-:W-:Y:S04]  /*2b610*/  STL.64 [R1+0x2358], R14 ;  /* 0x0023580e01007387 */ /* 0x000fe80000100a00 */
[----:B------:R-:W4:Y:S01]  /*2b620*/  LDL.LU R249, [R1+0xa60] ;  /* 0x000a600001f97983 */ /* 0x000f220000300800 */
[----:B---3--:R-:W-:Y:S01]  /*2b630*/  IMAD R246, R4, UR9, RZ ;  /* 0x0000000904f67c24 */ /* 0x008fe2000f8e02ff */
[----:B------:R-:W-:Y:S01]  /*2b640*/  ULDC UR9, c[0x0][0x240] ;  /* 0x0000900000097ab9 */ /* 0x000fe20000000800 */
[----:B--2---:R-:W-:Y:S01]  /*2b650*/  IMAD R245, R245, UR10, RZ ;  /* 0x0000000af5f57c24 */ /* 0x004fe2000f8e02ff */
[----:B------:R-:W2:Y:S01]  /*2b660*/  LDL.LU R250, [R1+0xa5c] ;  /* 0x000a5c0001fa7983 */ /* 0x000ea20000300800 */
[----:B------:R-:W-:Y:S01]  /*2b670*/  ULDC UR10, c[0x0][0x240] ;  /* 0x00009000000a7ab9 */ /* 0x000fe20000000800 */
[----:B------:R-:W-:Y:S01]  /*2b680*/  IMAD R247, R247, UR8, RZ ;  /* 0x00000008f7f77c24 */ /* 0x000fe2000f8e02ff */
[----:B------:R-:W-:Y:S01]  /*2b690*/  ULDC UR8, c[0x0][0x240] ;  /* 0x0000900000087ab9 */ /* 0x000fe20000000800 */
[----:B------:R-:W3:Y:S01]  /*2b6a0*/  LDL.LU R251, [R1+0xa58] ;  /* 0x000a580001fb7983 */ /* 0x000ee20000300800 */
[----:B------:R-:W-:Y:S01]  /*2b6b0*/  IMAD R9, R9, UR16, RZ ;  /* 0x0000001009097c24 */ /* 0x000fe2000f8e02ff */
[----:B------:R-:W-:-:S02]  /*2b6c0*/  ULDC UR16, c[0x0][0x240] ;  /* 0x0000900000107ab9 */ /* 0x000fc40000000800 */
[----:B------:R-:W3:Y:S04]  /*2b6d0*/  LDL.LU R252, [R1+0xa54] ;  /* 0x000a540001fc7983 */ /* 0x000ee80000300800 */
[----:B-1----:R-:W4:Y:S04]  /*2b6e0*/  LDL.LU R221, [R1+0x9e4] ;  /* 0x0009e40001dd7983 */ /* 0x002f280000300800 */
        /* <DEDUP_REMOVED lines=10> */
[----:B----4-:R-:W-:Y:S01]  /*2b790*/  IMAD R120, R221, UR57, RZ ;  /* 0x00000039dd787c24 */ /* 0x010fe2000f8e02ff */
[----:B------:R-:W-:-:S02]  /*2b7a0*/  ULDC UR57, c[0x0][0x240] ;  /* 0x0000900000397ab9 */ /* 0x000fc40000000800 */
[----:B------:R-:W4:Y:S01]  /*2b7b0*/  LDL.LU R221, [R1+0xa44] ;  /* 0x000a440001dd7983 */ /* 0x000f220000300800 */
[----:B--2---:R-:W-:Y:S01]  /*2b7c0*/  IMAD R119, R236, UR56, RZ ;  /* 0x00000038ec777c24 */ /* 0x004fe2000f8e02ff */
[----:B------:R-:W-:Y:S02]  /*2b7d0*/  ULDC UR56, c[0x0][0x240] ;  /* 0x0000900000387ab9 */ /* 0x000fe40000000800 */
[----:B------:R-:W2:Y:S01]  /*2b7e0*/  LDL.LU R236, [R1+0xa4c] ;  /* 0x000a4c0001ec7983 */ /* 0x000ea20000300800 */
[----:B---3--:R-:W-:Y:S02]  /*2b7f0*/  IMAD R117, R237, UR54, RZ ;  /* 0x00000036ed757c24 */ /* 0x008fe4000f8e02ff */
[----:B------:R-:W-:Y:S01]  /*2b800*/  IMAD R10, R10, UR15, RZ ;  /* 0x0000000f0a0a7c24 */ /* 0x000fe2000f8e02ff */
[----:B------:R-:W3:Y:S01]  /*2b810*/  LDL.LU R237, [R1+0xa50] ;  /* 0x000a500001ed7983 */ /* 0x000ee20000300800 */
[----:B------:R-:W-:Y:S01]  /*2b820*/  IMAD R116, R4, UR53, RZ ;  /* 0x0000003504747c24 */ /* 0x000fe2000f8e02ff */
[----:B------:R-:W-:Y:S01]  /*2b830*/  ULDC UR15, c[0x0][0x240] ;  /* 0x00009000000f7ab9 */ /* 0x000fe20000000800 */
        /* <DEDUP_REMOVED lines=26> */
[----:B------:R-:W-:Y:S01]  /*2b9e0*/  ULDC UR6, c[0x0][0x240] ;  /* 0x0000900000067ab9 */ /* 0x000fe20000000800 */
[----:B------:R-:W-:Y:S01]  /*2b9f0*/  IMAD R250, R250, UR59, RZ ;  /* 0x0000003bfafa7c24 */ /* 0x000fe2000f8e02ff */
[----:B------:R-:W-:Y:S01]  /*2ba00*/  ULDC UR59, c[0x0][0x240] ;  /* 0x00009000003b7ab9 */ /* 0x000fe20000000800 */
[----:B------:R-:W3:Y:S01]  /*2ba10*/  LDL.LU R220, [R1+0xa10] ;  /* 0x000a100001dc7983 */ /* 0x000ee20000300800 */
[----:B------:R-:W-:Y:S01]  /*2ba20*/  IMAD R251, R251, UR5, RZ ;  /* 0x00000005fbfb7c24 */ /* 0x000fe2000f8e02ff */
[----:B------:R-:W-:Y:S01]  /*2ba30*/  ULDC UR5, c[0x0][0x240] ;  /* 0x0000900000057ab9 */ /* 0x000fe20000000800 */
[----:B------:R-:W-:Y:S01]  /*2ba40*/  IMAD R252, R252, UR58, RZ ;  /* 0x0000003afcfc7c24 */ /* 0x000fe2000f8e02ff */
[----:B------:R-:W-:Y:S01]  /*2ba50*/  ULDC UR58, c[0x0][0x240] ;  /* 0x00009000003a7ab9 */ /* 0x000fe20000000800 */
[----:B------:R-:W-:Y:S01]  /*2ba60*/  ULDC UR52, c[0x0][0x240] ;  /* 0x0000900000347ab9 */ /* 0x000fe20000000800 */
[----:B------:R-:W-:Y:S01]  /*2ba70*/  ULDC UR51, c[0x0][0x240] ;  /* 0x0000900000337ab9 */ /* 0x000fe20000000800 */
[----:B------:R-:W-:Y:S01]  /*2ba80*/  ULDC UR50, c[0x0][0x240] ;  /* 0x0000900000327ab9 */ /* 0x000fe20000000800 */
[----:B------:R-:W-:Y:S01]  /*2ba90*/  ULDC UR48, c[0x0][0x240] ;  /* 0x0000900000307ab9 */ /* 0x000fe20000000800 */
[----:B------:R-:W-:Y:S01]  /*2baa0*/  ULDC UR47, c[0x0][0x240] ;  /* 0x00009000002f7ab9 */ /* 0x000fe20000000800 */
[----:B------:R-:W-:Y:S01]  /*2bab0*/  ULDC UR46, c[0x0][0x240] ;  /* 0x00009000002e7ab9 */ /* 0x000fe20000000800 */
[----:B------:R-:W-:Y:S01]  /*2bac0*/  LEA R126, P4, R5, R3, 0x2 ;  /* 0x00000003057e7211 */ /* 0x000fe200078810ff */
[----:B------:R-:W-:Y:S01]  /*2bad0*/  ULDC UR54, c[0x0][0x240] ;  /* 0x0000900000367ab9 */ /* 0x000fe20000000800 */
[----:B------:R-:W-:Y:S01]  /*2bae0*/  ULDC UR53, c[0x0][0x240] ;  /* 0x0000900000357ab9 */ /* 0x000fe20000000800 */
[----:B----4-:R-:W-:Y:S01]  /*2baf0*/  IMAD R109, R221, UR45, RZ ;  /* 0x0000002ddd6d7c24 */ /* 0x010fe2000f8e02ff */
[----:B------:R-:W-:Y:S01]  /*2bb00*/  ULDC UR45, c[0x0][0x240] ;  /* 0x00009000002d7ab9 */ /* 0x000fe20000000800 */
[----:B------:R-:W4:Y:S01]  /*2bb10*/  LDL.LU R221, [R1+0xa0c] ;  /* 0x000a0c0001dd7983 */ /* 0x000f220000300800 */
[----:B--2---:R-:W-:Y:S01]  /*2bb20*/  IMAD R108, R236, UR44, RZ ;  /* 0x0000002cec6c7c24 */ /* 0x004fe2000f8e02ff */
[----:B------:R-:W-:-:S02]  /*2bb30*/  ULDC UR44, c[0x0][0x240] ;  /* 0x00009000002c7ab9 */ /* 0x000fc40000000800 */
[----:B------:R-:W2:Y:S04]  /*2bb40*/  LDL.LU R173, [R1+0xa08] ;  /* 0x000a080001ad7983 */ /* 0x000ea80000300800 */
[----:B------:R-:W2:Y:S01]  /*2bb50*/  LDL.LU R236, [R1+0xa00] ;  /* 0x000a000001ec7983 */ /* 0x000ea20000300800 */
[----:B---3--:R-:W-:Y:S01]  /*2bb60*/  IMAD R107, R237, UR43, RZ ;  /* 0x0000002bed6b7c24 */ /* 0x008fe2000f8e02ff */
[----:B------:R-:W-:Y:S02]  /*2bb70*/  ULDC UR43, c[0x0][0x240] ;  /* 0x00009000002b7ab9 */ /* 0x000fe40000000800 */
[----:B------:R-:W3:Y:S01]  /*2bb80*/  LDL.LU R237, [R1+0x9f8] ;  /* 0x0009f80001ed7983 */ /* 0x000ee20000300800 */
[----:B------:R-:W-:Y:S01]  /*2bb90*/  IMAD R106, R4, UR42, RZ ;  /* 0x0000002a046a7c24 */ /* 0x000fe2000f8e02ff */
[----:B------:R-:W-:-:S02]  /*2bba0*/  ULDC UR42, c[0x0][0x240] ;  /* 0x00009000002a7ab9 */ /* 0x000fc40000000800 */
[----:B------:R-:W3:Y:S01]  /*2bbb0*/  LDL.LU R4, [R1+0x9f0] ;  /* 0x0009f00001047983 */ /* 0x000ee20000300800 */
[----:B------:R-:W-:Y:S01]  /*2bbc0*/  IMAD R105, R188, UR41, RZ ;  /* 0x00000029bc697c24 */ /* 0x000fe2000f8e02ff */
[----:B------:R-:W-:Y:S02]  /*2bbd0*/  ULDC UR41, c[0x0][0x240] ;  /* 0x0000900000297ab9 */ /* 0x000fe40000000800 */
[----:B------:R-:W3:Y:S01]  /*2bbe0*/  LDL.LU R188, [R1+0x9e8] ;  /* 0x0009e80001bc7983 */ /* 0x000ee20000300800 */
[----:B------:R-:W-:Y:S01]  /*2bbf0*/  IMAD R104, R189, UR40, RZ ;  /* 0x00000028bd687c24 */ /* 0x000fe2000f8e02ff */
        /* <DEDUP_REMOVED lines=11> */
[----:B----4-:R-:W-:Y:S01]  /*2bcb0*/  IMAD R98, R221, UR36, RZ ;  /* 0x00000024dd627c24 */ /* 0x010fe2000f8e02ff */
[----:B------:R-:W-:-:S02]  /*2bcc0*/  ULDC UR36, c[0x0][0x240] ;  /* 0x0000900000247ab9 */ /* 0x000fc40000000800 */
[----:B------:R-:W4:Y:S01]  /*2bcd0*/  LDL.LU R221, [R1+0x9d0] ;  /* 0x0009d00001dd7983 */ /* 0x000f220000300800 */
[----:B--2---:R-:W-:Y:S02]  /*2bce0*/  IMAD R96, R236, UR34, RZ ;  /* 0x00000022ec607c24 */ /* 0x004fe4000f8e02ff */
[----:B------:R-:W-:Y:S01]  /*2bcf0*/  IMAD R103, R157, UR39, RZ ;  /* 0x000000279d677c24 */ /* 0x000fe2000f8e02ff */
[----:B------:R-:W2:Y:S01]  /*2bd00*/  LDL.LU R236, [R1+0x9cc] ;  /* 0x0009cc0001ec7983 */ /* 0x000ea20000300800 */
[----:B------:R-:W-:Y:S01]  /*2bd10*/  IMAD R100, R172, UR60, RZ ;  /* 0x0000003cac647c24 */ /* 0x000fe2000f8e02ff */
[----:B------:R-:W-:Y:S01]  /*2bd20*/  ULDC UR39, c[0x0][0x240] ;  /* 0x0000900000277ab9 */ /* 0x000fe20000000800 */
[----:B---3--:R-:W-:Y:S01]  /*2bd30*/  IMAD R95, R237, UR33, RZ ;  /* 0x00000021ed5f7c24 */ /* 0x008fe2000f8e02ff */
[----:B------:R-:W-:Y:S01]  /*2bd40*/  ULDC UR60, c[0x0][0x240] ;  /* 0x00009000003c7ab9 */ /* 0x000fe20000000800 */
[----:B------:R-:W3:Y:S01]  /*2bd50*/  LDL.LU R237, [R1+0x9c8] ;  /* 0x0009c80001ed7983 */ /* 0x000ee20000300800 */
[----:B------:R-:W-:Y:S01]  /*2bd60*/  IMAD R94, R4, UR32, RZ ;  /* 0x00000020045e7c24 */ /* 0x000fe2000f8e02ff */
[----:B------:R-:W-:Y:S01]  /*2bd70*/  LEA.HI.X.SX32 R127, R5, R0, 0x2, P4 ;  /* 0x00000000057f7211 */ /* 0x000fe200020f16ff */
[----:B------:R-:W-:Y:S01]  /*2bd80*/  IMAD R97, R173, UR35, RZ ;  /* 0x00000023ad617c24 */ /* 0x000fe2000f8e02ff */
[----:B------:R-:W3:Y:S01]  /*2bd90*/  LDL.LU R4, [R1+0x9c4] ;  /* 0x0009c40001047983 */ /* 0x000ee20000300800 */
[----:B------:R-:W-:Y:S01]  /*2bda0*/  IMAD R93, R188, UR31, RZ ;  /* 0x0000001fbc5d7c24 */ /* 0x000fe2000f8e02ff */
[----:B------:R-:W-:Y:S01]  /*2bdb0*/  LEA R128, P5, R242, R3, 0x2 ;  /* 0x00000003f2807211 */ /* 0x000fe200078a10ff */
[----:B------:R-:W-:Y:S01]  /*2bdc0*/  ULDC UR31, c[0x0][0x240] ;  /* 0x00009000001f7ab9 */ /* 0x000fe20000000800 */
[----:B------:R-:W3:Y:S01]  /*2bdd0*/  LDL.LU R140, [R1+0x9c0] ;  /* 0x0009c000018c7983 */ /* 0x000ee20000300800 */
[----:B------:R-:W-:Y:S01]  /*2bde0*/  IMAD R92, R189, UR30, RZ ;  /* 0x0000001ebd5c7c24 */ /* 0x000fe2000f8e02ff */
[----:B------:R-:W-:Y:S01]  /*2bdf0*/  ULDC UR33, c[0x0][0x240] ;  /* 0x0000900000217ab9 */ /* 0x000fe20000000800 */
[----:B------:R-:W-:Y:S01]  /*2be00*/  ULDC UR32, c[0x0][0x240] ;  /* 0x0000900000207ab9 */ /* 0x000fe20000000800 */
[----:B------:R-:W3:Y:S01]  /*2be10*/  LDL.LU R141, [R1+0x9bc] ;  /* 0x0009bc00018d7983 */ /* 0x000ee20000300800 */
[----:B------:R-:W-:Y:S01]  /*2be20*/  ULDC UR35, c[0x0][0x240] ;  /* 0x0000900000237ab9 */ /* 0x000fe20000000800 */
[----:B------:R-:W-:Y:S01]  /*2be30*/  ULDC UR34, c[0x0][0x240] ;  /* 0x0000900000227ab9 */ /* 0x000fe20000000800 */
[----:B------:R-:W-:Y:S01]  /*2be40*/  IMAD R91, R204, UR29, RZ ;  /* 0x0000001dcc5b7c24 */ /* 0x000fe2000f8e02ff */
[----:B------:R-:W3:Y:S01]  /*2be50*/  LDL.LU R156, [R1+0x9b8] ;  /* 0x0009b800019c7983 */ /* 0x000ee20000300800 */
[----:B------:R-:W-:-:S03]  /*2be60*/  IMAD R90, R205, UR28, RZ ;  /* 0x0000001ccd5a7c24 */ /* 0x000fc6000f8e02ff */
[----:B------:R-:W3:Y:S01]  /*2be70*/  LDL.LU R157, [R1+0x9b4] ;  /* 0x0009b400019d7983 */ /* 0x000ee20000300800 */
[----:B------:R-:W-:-:S03]  /*2be80*/  IMAD R89, R220, UR27, RZ ;  /* 0x0000001bdc597c24 */ /* 0x000fc6000f8e02ff */
[----:B------:R-:W3:Y:S01]  /*2be90*/  LDL.LU R172, [R1+0x9b0] ;  /* 0x0009b00001ac7983 */ /* 0x000ee20000300800 */
[----:B----4-:R-:W-:-:S03]  /*2bea0*/  IMAD R88, R221, UR26, RZ ;  /* 0x0000001add587c24 */ /* 0x010fc6000f8e02ff */
[----:B------:R-:W4:Y:S01]  /*2beb0*/  LDL.LU R173, [R1+0x9ac] ;  /* 0x0009ac0001ad7983 */ /* 0x000f220000300800 */
[----:B--2---:R-:W-:-:S03]  /*2bec0*/  IMAD R87, R236, UR25, RZ ;  /* 0x00000019ec577c24 */ /* 0x004fc6000f8e02ff */
[----:B------:R-:W2:Y:S01]  /*2bed0*/  LDL.LU R188, [R1+0x9a8] ;  /* 0x0009a80001bc7983 */ /* 0x000ea20000300800 */
[----:B---3--:R-:W-:-:S03]  /*2bee0*/  IMAD R86, R237, UR24, RZ ;  /* 0x00000018ed567c24 */ /* 0x008fc6000f8e02ff */
[----:B------:R-:W3:Y:S01]  /*2bef0*/  LDL.LU R189, [R1+0x9a4] ;  /* 0x0009a40001bd7983 */ /* 0x000ee20000300800 */
[----:B------:R-:W-:-:S03]  /*2bf00*/  IMAD R85, R4, UR23, RZ ;  /* 0x0000001704557c24 */ /* 0x000fc6000f8e02ff */
[----:B------:R-:W3:Y:S01]  /*2bf10*/  LDL.LU R204, [R1+0x9a0] ;  /* 0x0009a00001cc7983 */ /* 0x000ee20000300800 */
[----:B------:R-:W-:Y:S01]  /*2bf20*/  LEA.HI.X.SX32 R129, R242, R0, 0x2, P5 ;  /* 0x00000000f2817211 */ /* 0x000fe200028f16ff */
[----:B------:R-:W-:Y:S01]  /*2bf30*/  ULDC UR29, c[0x0][0x240] ;  /* 0x00009000001d7ab9 */ /* 0x000fe20000000800 */
[----:B------:R-:W-:Y:S01]  /*2bf40*/  IMAD R84, R140, UR22, RZ ;  /* 0x000000168c547c24 */ /* 0x000fe2000f8e02ff */
[----:B------:R-:W3:Y:S01]  /*2bf50*/  LDL.LU R205, [R1+0x99c] ;  /* 0x00099c0001cd7983 */ /* 0x000ee20000300800 */
[----:B------:R-:W-:Y:S01]  /*2bf60*/  ULDC UR28, c[0x0][0x240] ;  /* 0x00009000001c7ab9 */ /* 0x000fe20000000800 */
[----:B------:R-:W-:Y:S01]  /*2bf70*/  ULDC UR30, c[0x0][0x240] ;  /* 0x00009000001e7ab9 */ /* 0x000fe20000000800 */
[----:B------:R-:W-:Y:S01]  /*2bf80*/  IMAD R83, R141, UR21, RZ ;  /* 0x000000158d537c24 */ /* 0x000fe2000f8e02ff */
[----:B------:R-:W3:Y:S01]  /*2bf90*/  LDL.LU R220, [R1+0x998] ;  /* 0x0009980001dc7983 */ /* 0x000ee20000300800 */
[----:B------:R-:W-:Y:S01]  /*2bfa0*/  ULDC UR21, c[0x0][0x240] ;  /* 0x0000900000157ab9 */ /* 0x000fe20000000800 */
[----:B------:R-:W-:Y:S01]  /*2bfb0*/  ULDC UR27, c[0x0][0x240] ;  /* 0x00009000001b7ab9 */ /* 0x000fe20000000800 */
[----:B------:R-:W-:Y:S01]  /*2bfc0*/  ULDC UR26, c[0x0][0x240] ;  /* 0x00009000001a7ab9 */ /* 0x000fe20000000800 */
[----:B------:R-:W3:Y:S01]  /*2bfd0*/  LDL.LU R221, [R1+0x994] ;  /* 0x0009940001dd7983 */ /* 0x000ee20000300800 */
[----:B------:R-:W-:Y:S01]  /*2bfe0*/  IMAD R82, R156, UR20, RZ ;  /* 0x000000149c527c24 */ /* 0x000fe2000f8e02ff */
[----:B------:R-:W-:Y:S01]  /*2bff0*/  ULDC UR20, c[0x0][0x240] ;  /* 0x0000900000147ab9 */ /* 0x000fe20000000800 */
[----:B------:R-:W-:Y:S01]  /*2c000*/  ULDC UR25, c[0x0][0x240] ;  /* 0x0000900000197ab9 */ /* 0x000fe20000000800 */
[----:B------:R-:W3:Y:S01]  /*2c010*/  LDL.LU R236, [R1+0x990] ;  /* 0x0009900001ec7983 */ /* 0x000ee20000300800 */
[----:B------:R-:W-:Y:S01]  /*2c020*/  IMAD R81, R157, UR19, RZ ;  /* 0x000000139d517c24 */ /* 0x000fe2000f8e02ff */
[----:B------:R-:W-:Y:S01]  /*2c030*/  ULDC UR24, c[0x0][0x240] ;  /* 0x0000900000187ab9 */ /* 0x000fe20000000800 */
[----:B------:R-:W-:Y:S01]  /*2c040*/  ULDC UR23, c[0x0][0x240] ;  /* 0x0000900000177ab9 */ /* 0x000fe20000000800 */
[----:B------:R-:W3:Y:S01]  /*2c050*/  LDL.LU R237, [R1+0x98c] ;  /* 0x00098c0001ed7983 */ /* 0x000ee20000300800 */
[----:B------:R-:W-:Y:S01]  /*2c060*/  ULDC UR22, c[0x0][0x240] ;  /* 0x0000900000167ab9 */ /* 0x000fe20000000800 */
[----:B------:R-:W-:-:S02]  /*2c070*/  ULDC UR19, c[0x0][0x240] ;  /* 0x0000900000137ab9 */ /* 0x000fc40000000800 */
[----:B------:R-:W3:Y:S01]  /*2c080*/  LDL.LU R4, [R1+0x988] ;  /* 0x0009880001047983 */ /* 0x000ee20000300800 */
[----:B------:R-:W-:Y:S01]  /*2c090*/  IMAD R80, R172, UR18, RZ ;  /* 0x00000012ac507c24 */ /* 0x000fe2000f8e02ff */
[----:B------:R-:W-:Y:S01]  /*2c0a0*/  ULDC UR18, c[0x0][0x240] ;  /* 0x0000900000127ab9 */ /* 0x000fe20000000800 */
[----:B----4-:R-:W-:Y:S01]  /*2c0b0*/  IMAD R79, R173, UR17, RZ ;  /* 0x00000011ad4f7c24 */ /* 0x010fe2000f8e02ff */
[----:B------:R-:W-:Y:S01]  /*2c0c0*/  ULDC UR17, c[0x0][0x240] ;  /* 0x0000900000117ab9 */ /* 0x000fe20000000800 */
[----:B--2---:R-:W-:Y:S01]  /*2c0d0*/  IMAD R78, R188, UR16, RZ ;  /* 0x00000010bc4e7c24 */ /* 0x004fe2000f8e02ff */
[----:B------:R-:W-:Y:S01]  /*2c0e0*/  ULDC UR16, c[0x0][0x240] ;  /* 0x0000900000107ab9 */ /* 0x000fe20000000800 */
[----:B---3--:R-:W-:Y:S01]  /*2c0f0*/  IMAD R72, R236, UR10, RZ ;  /* 0x0000000aec487c24 */ /* 0x008fe2000f8e02ff */
[----:B------:R-:W-:Y:S01]  /*2c100*/  ULDC UR10, c[0x0][0x240] ;  /* 0x00009000000a7ab9 */ /* 0x000fe20000000800 */
[----:B------:R-:W2:Y:S04]  /*2c110*/  LDL.LU R236, [R1+0x984] ;  /* 0x0009840001ec7983 */ /* 0x000ea80000300800 */
[----:B------:R-:W3:Y:S01]  /*2c120*/  LDL.LU R234, [R1+0x980] ;  /* 0x0009800001ea7983 */ /* 0x000ee20000300800 */
[----:B------:R-:W-:Y:S01]  /*2c130*/  IMAD R70, R4, UR8, RZ ;  /* 0x0000000804467c24 */ /* 0x000fe2000f8e02ff */
[----:B------:R-:W-:-:S02]  /*2c140*/  ULDC UR8, c[0x0][0x240] ;  /* 0x0000900000087ab9 */ /* 0x000fc40000000800 */
        /* <DEDUP_REMOVED lines=15> */
[----:B------:R-:W-:Y:S01]  /*2c240*/  IMAD R77, R189, UR15, RZ ;  /* 0x0000000fbd4d7c24 */ /* 0x000fe2000f8e02ff */
[----:B------:R-:W-:-:S02]  /*2c250*/  ULDC UR15, c[0x0][0x240] ;  /* 0x00009000000f7ab9 */ /* 0x000fc40000000800 */
[----:B------:R-:W4:Y:S01]  /*2c260*/  LDL.LU R157, [R1+0xbc8] ;  /* 0x000bc800019d7983 */ /* 0x000f220000300800 */
[----:B------:R-:W-:Y:S01]  /*2c270*/  IMAD R76, R204, UR14, RZ ;  /* 0x0000000ecc4c7c24 */ /* 0x000fe2000f8e02ff */
[----:B------:R-:W-:Y:S02]  /*2c280*/  ULDC UR14, c[0x0][0x240] ;  /* 0x00009000000e7ab9 */ /* 0x000fe40000000800 */
[----:B------:R-:W4:Y:S01]  /*2c290*/  LDL.LU R172, [R1+0xbb0] ;  /* 0x000bb00001ac7983 */ /* 0x000f220000300800 */
[----:B------:R-:W-:Y:S01]  /*2c2a0*/  IMAD R75, R205, UR13, RZ ;  /* 0x0000000dcd4b7c24 */ /* 0x000fe2000f8e02ff */
[----:B------:R-:W-:Y:S02]  /*2c2b0*/  ULDC UR13, c[0x0][0x240] ;  /* 0x00009000000d7ab9 */ /* 0x000fe40000000800 */
[----:B------:R-:W4:Y:S01]  /*2c2c0*/  LDL.LU R173, [R1+0xba8] ;  /* 0x000ba80001ad7983 */ /* 0x000f220000300800 */
[----:B------:R-:W-:Y:S01]  /*2c2d0*/  IMAD R74, R220, UR12, RZ ;  /* 0x0000000cdc4a7c24 */ /* 0x000fe2000f8e02ff */
[----:B------:R-:W-:-:S02]  /*2c2e0*/  ULDC UR12, c[0x0][0x240] ;  /* 0x00009000000c7ab9 */ /* 0x000fc40000000800 */
[----:B------:R-:W4:Y:S01]  /*2c2f0*/  LDL.LU R188, [R1+0xba0] ;  /* 0x000ba00001bc7983 */ /* 0x000f220000300800 */
[----:B------:R-:W-:Y:S01]  /*2c300*/  IMAD R71, R237, UR9, RZ ;  /* 0x00000009ed477c24 */ /* 0x000fe2000f8e02ff */
[----:B------:R-:W-:Y:S02]  /*2c310*/  ULDC UR9, c[0x0][0x240] ;  /* 0x0000900000097ab9 */ /* 0x000fe40000000800 */
[----:B------:R-:W4:Y:S04]  /*2c320*/  LDL.LU R189, [R1+0xb98] ;  /* 0x000b980001bd7983 */ /* 0x000f280000300800 */
[----:B------:R-:W4:Y:S04]  /*2c330*/  LDL.LU R204, [R1+0xb94] ;  /* 0x000b940001cc7983 */ /* 0x000f280000300800 */
[----:B------:R-:W4:Y:S04]  /*2c340*/  LDL.LU R205, [R1+0xb90] ;  /* 0x000b900001cd7983 */ /* 0x000f280000300800 */
[----:B------:R-:W4:Y:S04]  /*2c350*/  LDL.LU R220, [R1+0xb88] ;  /* 0x000b880001dc7983 */ /* 0x000f280000300800 */
[----:B------:R-:W3:Y:S01]  /*2c360*/  LDL.LU R237, [R1+0xb80] ;  /* 0x000b800001ed7983 */ /* 0x000ee20000300800 */
[----:B------:R-:W-:Y:S01]  /*2c370*/  IMAD R73, R221, UR11, RZ ;  /* 0x0000000bdd497c24 */ /* 0x000fe2000f8e02ff */
[----:B------:R-:W-:-:S02]  /*2c380*/  ULDC UR11, c[0x0][0x240] ;  /* 0x00009000000b7ab9 */ /* 0x000fc40000000800 */
[----:B------:R-:W4:Y:S01]  /*2c390*/  LDL.LU R221, [R1+0xb70] ;  /* 0x000b700001dd7983 */ /* 0x000f220000300800 */
[----:B--2---:R-:W-:Y:S01]  /*2c3a0*/  IMAD R69, R236, UR7, RZ ;  /* 0x00000007ec457c24 */ /* 0x004fe2000f8e02ff */
[----:B------:R-:W-:Y:S02]  /*2c3b0*/  ULDC UR7, c[0x0][0x240] ;  /* 0x0000900000077ab9 */ /* 0x000fe40000000800 */
[----:B------:R-:W2:Y:S01]  /*2c3c0*/  LDL.LU R236, [R1+0xb68] ;  /* 0x000b680001ec7983 */ /* 0x000ea20000300800 */
[----:B---3--:R-:W-:-:S03]  /*2c3d0*/  IMAD R43, R237, UR61, RZ ;  /* 0x0000003ded2b7c24 */ /* 0x008fc6000f8e02ff */
[----:B------:R-:W3:Y:S04]  /*2c3e0*/  LDL.LU R237, [R1+0xb60] ;  /* 0x000b600001ed7983 */ /* 0x000ee80000300800 */
[----:B------:R-:W3:Y:S04]  /*2c3f0*/  LDL.LU R186, [R1+0xb58] ;  /* 0x000b580001ba7983 */ /* 0x000ee80000300800 */
[----:B------:R-:W3:Y:S01]  /*2c400*/  LDL.LU R187, [R1+0xb54] ;  /* 0x000b540001bb7983 */ /* 0x000ee20000300800 */
[----:B------:R-:W-:Y:S01]  /*2c410*/  IMAD R68, R234, UR6, RZ ;  /* 0x00000006ea447c24 */ /* 0x000fe2000f8e02ff */
[----:B------:R-:W-:-:S02]  /*2c420*/  ULDC UR6, c[0x0][0x240] ;  /* 0x0000900000067ab9 */ /* 0x000fc40000000800 */
        /* <DEDUP_REMOVED lines=16> */
[----:B------:R-:W4:Y:S04]  /*2c530*/  LDL.LU R28, [R1+0xb10] ;  /* 0x000b1000011c7983 */ /* 0x000f280000300800 */
[----:B------:R-:W4:Y:S04]  /*2c540*/  LDL.LU R29, [R1+0xb08] ;  /* 0x000b0800011d7983 */ /* 0x000f280000300800 */
[----:B------:R-:W4:Y:S04]  /*2c550*/  LDL.LU R44, [R1+0xb00] ;  /* 0x000b0000012c7983 */ /* 0x000f280000300800 */
[----:B------:R-:W4:Y:S01]  /*2c560*/  LDL.LU R45, [R1+0xaf0] ;  /* 0x000af000012d7983 */ /* 0x000f220000300800 */
[----:B------:R-:W-:-:S03]  /*2c570*/  IMAD R57, R125, UR50, RZ ;  /* 0x000000327d397c24 */ /* 0x000fc6000f8e02ff */
[----:B------:R-:W4:Y:S04]  /*2c580*/  LDL.LU R124, [R1+0xae8] ;  /* 0x000ae800017c7983 */ /* 0x000f280000300800 */
[----:B------:R-:W4:Y:S01]  /*2c590*/  LDL.LU R125, [R1+0xae0] ;  /* 0x000ae000017d7983 */ /* 0x000f220000300800 */
[----:B------:R-:W-:Y:S02]  /*2c5a0*/  IMAD R56, R140, UR48, RZ ;  /* 0x000000308c387c24 */ /* 0x000fe4000f8e02ff */
[----:B------:R-:W-:Y:S01]  /*2c5b0*/  IMAD R55, R141, UR47, RZ ;  /* 0x0000002f8d377c24 */ /* 0x000fe2000f8e02ff */
[----:B------:R-:W4:Y:S01]  /*2c5c0*/  LDL.LU R140, [R1+0xad8] ;  /* 0x000ad800018c7983 */ /* 0x000f220000300800 */
[----:B------:R-:W-:Y:S02]  /*2c5d0*/  IMAD R54, R156, UR46, RZ ;  /* 0x0000002e9c367c24 */ /* 0x000fe4000f8e02ff */
[----:B------:R-:W-:Y:S01]  /*2c5e0*/  IMAD R53, R157, UR45, RZ ;  /* 0x0000002d9d357c24 */ /* 0x000fe2000f8e02ff */
        /* <DEDUP_REMOVED lines=18> */
[----:B------:R-:W4:Y:S01]  /*2c710*/  LDL.LU R221, [R1+0x97c] ;  /* 0x00097c0001dd7983 */ /* 0x000f220000300800 */
[----:B--2---:R-:W-:-:S03]  /*2c720*/  IMAD R41, R236, UR37, RZ ;  /* 0x00000025ec297c24 */ /* 0x004fc6000f8e02ff */
[----:B------:R-:W2:Y:S01]  /*2c730*/  LDL.LU R236, [R1+0xc00] ;  /* 0x000c000001ec7983 */ /* 0x000ea20000300800 */
[----:B---3--:R-:W-:-:S03]  /*2c740*/  IMAD R40, R237, UR36, RZ ;  /* 0x00000024ed287c24 */ /* 0x008fc6000f8e02ff */
[----:B------:R-:W3:Y:S01]  /*2c750*/  LDL.LU R237, [R1+0xbf8] ;  /* 0x000bf80001ed7983 */ /* 0x000ee20000300800 */
[----:B------:R-:W-:Y:S02]  /*2c760*/  IMAD R4, R4, UR49, RZ ;  /* 0x0000003104047c24 */ /* 0x000fe4000f8e02ff */
[----:B------:R-:W-:-:S03]  /*2c770*/  IMAD R37, R202, UR33, RZ ;  /* 0x00000021ca257c24 */ /* 0x000fc6000f8e02ff */
[----:B------:R-:W-:Y:S01]  /*2c780*/  LEA R122, P1, R4, R3, 0x2 ;  /* 0x00000003047a7211 */ /* 0x000fe200078210ff */
[----:B----4-:R-:W-:-:S03]  /*2c790*/  IMAD R36, R203, UR32, RZ ;  /* 0x00000020cb247c24 */ /* 0x010fc6000f8e02ff */
[-C--:B------:R-:W-:Y:S01]  /*2c7a0*/  LEA.HI.X.SX32 R123, R4, R0.reuse, 0x2, P1 ;  /* 0x00000000047b7211 */ /* 0x080fe200008f16ff */
[----:B------:R-:W-:Y:S01]  /*2c7b0*/  IMAD R39, R186, UR35, RZ ;  /* 0x00000023ba277c24 */ /* 0x000fe2000f8e02ff */
[-C--:B------:R-:W-:Y:S01]  /*2c7c0*/  LEA R130, P1, R10, R3.reuse, 0x2 ;  /* 0x000000030a827211 */ /* 0x080fe200078210ff */
[----:B------:R-:W-:Y:S02]  /*2c7d0*/  IMAD R35, R218, UR31, RZ ;  /* 0x0000001fda237c24 */ /* 0x000fe4000f8e02ff */
[----:B------:R-:W-:Y:S01]  /*2c7e0*/  IMAD R38, R187, UR34, RZ ;  /* 0x00000022bb267c24 */ /* 0x000fe2000f8e02ff */
[----:B------:R1:W-:Y:S01]  /*2c7f0*/  STL.64 [R1+0x968], R122 ;  /* 0x0009687a01007387 */ /* 0x0003e20000100a00 */
[----:B------:R-:W-:Y:S01]  /*2c800*/  LEA.HI.X.SX32 R131, R10, R0, 0x2, P1 ;  /* 0x000000000a837211 */ /* 0x000fe200008f16ff */
[----:B------:R-:W-:Y:S02]  /*2c810*/  IMAD R34, R219, UR30, RZ ;  /* 0x0000001edb227c24 */ /* 0x000fe4000f8e02ff */
[----:B------:R-:W-:Y:S01]  /*2c820*/  IMAD R61, R61, UR54, RZ ;  /* 0x000000363d3d7c24 */ /* 0x000fe2000f8e02ff */
[----:B------:R4:W-:Y:S01]  /*2c830*/  STL.64 [R1+0xdc8], R126 ;  /* 0x000dc87e01007387 */ /* 0x0009e20000100a00 */
[----:B------:R-:W-:Y:S01]  /*2c840*/  LEA R4, P1, R245, R3, 0x2 ;  /* 0x00000003f5047211 */ /* 0x000fe200078210ff */
[----:B------:R-:W-:-:S02]  /*2c850*/  IMAD R33, R234, UR29, RZ ;  /* 0x0000001dea217c24 */ /* 0x000fc4000f8e02ff */
[----:B------:R-:W-:Y:S01]  /*2c860*/  IMAD R60, R60, UR53, RZ ;  /* 0x000000353c3c7c24 */ /* 0x000fe2000f8e02ff */
[----:B------:R-:W3:Y:S01]  /*2c870*/  S2UR UR5, SR_CgaCtaId ;  /* 0x00000000000579c3 */ /* 0x000ee20000008800 */
[----:B------:R-:W-:Y:S01]  /*2c880*/  IMAD R32, R235, UR28, RZ ;  /* 0x0000001ceb207c24 */ /* 0x000fe2000f8e02ff */
[CC--:B-1----:R-:W-:Y:S01]  /*2c890*/  LEA R122, P2, R11.reuse, R3.reuse, 0x2 ;  /* 0x000000030b7a7211 */ /* 0x0c2fe200078410ff */
[----:B------:R-:W-:Y:S01]  /*2c8a0*/  IMAD R31, R12, UR27, RZ ;  /* 0x0000001b0c1f7c24 */ /* 0x000fe2000f8e02ff */
[----:B------:R-:W-:Y:S02]  /*2c8b0*/  ULDC UR49, c[0x0][0x230] ;  /* 0x00008c0000317ab9 */ /* 0x000fe40000000800 */
[-C--:B------:R-:W-:Y:S02]  /*2c8c0*/  LEA.HI.X.SX32 R123, R11, R0.reuse, 0x2, P2 ;  /* 0x000000000b7b7211 */ /* 0x080fe400010f16ff */
[----:B----4-:R-:W-:Y:S02]  /*2c8d0*/  LEA R126, P4, R243, R3, 0x2 ;  /* 0x00000003f37e7211 */ /* 0x010fe400078810ff */
[----:B------:R-:W-:-:S02]  /*2c8e0*/  LEA.HI.X.SX32 R5, R245, R0, 0x2, P1 ;  /* 0x00000000f5057211 */ /* 0x000fc400008f16ff */
[----:B------:R-:W-:Y:S01]  /*2c8f0*/  LEA.HI.X.SX32 R127, R243, R0, 0x2, P4 ;  /* 0x00000000f37f7211 */ /* 0x000fe200020f16ff */
[----:B------:R-:W-:Y:S01]  /*2c900*/  IMAD R23, R124, UR21, RZ ;  /* 0x000000157c177c24 */ /* 0x000fe2000f8e02ff */
[----:B------:R-:W-:Y:S01]  /*2c910*/  LEA R124, P3, R9, R3, 0x2 ;  /* 0x00000003097c7211 */ /* 0x000fe200078610ff */
[----:B------:R-:W-:-:S03]  /*2c920*/  IMAD R22, R125, UR20, RZ ;  /* 0x000000147d167c24 */ /* 0x000fc6000f8e02ff */
[----:B------:R-:W-:-:S05]  /*2c930*/  LEA.HI.X.SX32 R125, R9, R0, 0x2, P3 ;  /* 0x00000000097d7211 */ /* 0x000fca00018f16ff */
[----:B------:R1:W-:Y:S01]  /*2c940*/  STL.64 [R1+0x990], R124 ;  /* 0x0009907c01007387 */ /* 0x0003e20000100a00 */
[----:B------:R-:W-:-:S03]  /*2c950*/  LEA R10, P5, R247, R3, 0x2 ;  /* 0x00000003f70a7211 */ /* 0x000fc600078a10ff */
[----:B------:R4:W-:Y:S01]  /*2c960*/  STL.64 [R1+0x980], R122 ;  /* 0x0009807a01007387 */ /* 0x0009e20000100a00 */
[----:B------:R-:W-:-:S03]  /*2c970*/  LEA R240, P4, R248, R3, 0x2 ;  /* 0x00000003f8f07211 */ /* 0x000fc600078810ff */
[----:B------:R-:W-:Y:S01]  /*2c980*/  STL.64 [R1+0x988], R130 ;  /* 0x0009888201007387 */ /* 0x000fe20000100a00 */
[----:B-1----:R-:W-:-:S03]  /*2c990*/  LEA R124, P3, R244, R3, 0x2 ;  /* 0x00000003f47c7211 */ /* 0x002fc600078610ff */
[----:B------:R-:W-:Y:S01]  /*2c9a0*/  STL.64 [R1+0x978], R128 ;  /* 0x0009788001007387 */ /* 0x000fe20000100a00 */
[----:B----4-:R-:W-:-:S03]  /*2c9b0*/  LEA R122, P2, R246, R3, 0x2 ;  /* 0x00000003f67a7211 */ /* 0x010fc600078410ff */
[----:B------:R-:W-:Y:S01]  /*2c9c0*/  STL.64 [R1+0x970], R126 ;  /* 0x0009707e01007387 */ /* 0x000fe20000100a00 */
[-C--:B------:R-:W-:Y:S02]  /*2c9d0*/  LEA.HI.X.SX32 R125, R244, R0.reuse, 0x2, P3 ;  /* 0x00000000f47d7211 */ /* 0x080fe400018f16ff */
[-C--:B------:R-:W-:Y:S01]  /*2c9e0*/  LEA R238, P3, R249, R3.reuse, 0x2 ;  /* 0x00000003f9ee7211 */ /* 0x080fe200078610ff */
[----:B------:R1:W-:Y:S01]  /*2c9f0*/  STL.64 [R1+0x9a0], R4 ;  /* 0x0009a00401007387 */ /* 0x0003e20000100a00 */
[-C--:B------:R-:W-:Y:S02]  /*2ca00*/  LEA.HI.X.SX32 R123, R246, R0.reuse, 0x2, P2 ;  /* 0x00000000f67b7211 */ /* 0x080fe400010f16ff */
[-C--:B------:R-:W-:Y:S02]  /*2ca10*/  LEA.HI.X.SX32 R11, R247, R0.reuse, 0x2, P5 ;  /* 0x00000000f70b7211 */ /* 0x080fe400028f16ff */
[----:B------:R-:W-:Y:S01]  /*2ca20*/  LEA.HI.X.SX32 R241, R248, R0, 0x2, P4 ;  /* 0x00000000f8f17211 */ /* 0x000fe200020f16ff */
[----:B------:R-:W-:Y:S01]  /*2ca30*/  STL.64 [R1+0x998], R124 ;  /* 0x0009987c01007387 */ /* 0x000fe20000100a00 */
[----:B------:R-:W-:-:S02]  /*2ca40*/  LEA R234, P2, R251, R3, 0x2 ;  /* 0x00000003fbea7211 */ /* 0x000fc400078410ff */
[-C--:B------:R-:W-:Y:S02]  /*2ca50*/  LEA.HI.X.SX32 R239, R249, R0.reuse, 0x2, P3 ;  /* 0x00000000f9ef7211 */ /* 0x080fe400018f16ff */
[-C--:B-1----:R-:W-:Y:S01]  /*2ca60*/  LEA R4, P1, R250, R3.reuse, 0x2 ;  /* 0x00000003fa047211 */ /* 0x082fe200078210ff */
[----:B------:R-:W-:Y:S01]  /*2ca70*/  STL.64 [R1+0x9a8], R122 ;  /* 0x0009a87a01007387 */ /* 0x000fe20000100a00 */
[-C--:B------:R-:W-:Y:S02]  /*2ca80*/  LEA R232, P5, R252, R3.reuse, 0x2 ;  /* 0x00000003fce87211 */ /* 0x080fe400078a10ff */
[----:B------:R-:W-:Y:S01]  /*2ca90*/  LEA.HI.X.SX32 R5, R250, R0, 0x2, P1 ;  /* 0x00000000fa057211 */ /* 0x000fe200008f16ff */
[----:B------:R-:W-:Y:S01]  /*2caa0*/  STL.64 [R1+0x9d0], R10 ;  /* 0x0009d00a01007387 */ /* 0x000fe20000100a00 */
[-C--:B------:R-:W-:Y:S02]  /*2cab0*/  LEA R230, P4, R120, R3.reuse, 0x2 ;  /* 0x0000000378e67211 */ /* 0x080fe400078810ff */
[-C--:B------:R-:W-:Y:S01]  /*2cac0*/  LEA R228, P3, R119, R3.reuse, 0x2 ;  /* 0x0000000377e47211 */ /* 0x080fe200078610ff */
[----:B------:R-:W-:Y:S01]  /*2cad0*/  STL.64 [R1+0x9c8], R240 ;  /* 0x0009c8f001007387 */ /* 0x000fe20000100a00 */
[----:B------:R-:W-:-:S02]  /*2cae0*/  LEA R226, P1, R118, R3, 0x2 ;  /* 0x0000000376e27211 */ /* 0x000fc400078210ff */
[-C--:B------:R-:W-:Y:S01]  /*2caf0*/  LEA.HI.X.SX32 R235, R251, R0.reuse, 0x2, P2 ;  /* 0x00000000fbeb7211 */ /* 0x080fe200010f16ff */
[----:B------:R-:W-:Y:S01]  /*2cb00*/  STL.64 [R1+0x9c0], R238 ;  /* 0x0009c0ee01007387 */ /* 0x000fe20000100a00 */
[-C--:B------:R-:W-:Y:S02]  /*2cb10*/  LEA R224, P2, R117, R3.reuse, 0x2 ;  /* 0x0000000375e07211 */ /* 0x080fe400078410ff */
[-C--:B------:R-:W-:Y:S01]  /*2cb20*/  LEA.HI.X.SX32 R233, R252, R0.reuse, 0x2, P5 ;  /* 0x00000000fce97211 */ /* 0x080fe200028f16ff */
[----:B------:R1:W-:Y:S01]  /*2cb30*/  STL.64 [R1+0x9b8], R4 ;  /* 0x0009b80401007387 */ /* 0x0003e20000100a00 */
[----:B------:R-:W-:Y:S02]  /*2cb40*/  LEA R222, P5, R116, R3, 0x2 ;  /* 0x0000000374de7211 */ /* 0x000fe400078a10ff */
[-C--:B------:R-:W-:Y:S02]  /*2cb50*/  LEA.HI.X.SX32 R231, R120, R0.reuse, 0x2, P4 ;  /* 0x0000000078e77211 */ /* 0x080fe400020f16ff */
[-C--:B------:R-:W-:Y:S01]  /*2cb60*/  LEA.HI.X.SX32 R229, R119, R0.reuse, 0x2, P3 ;  /* 0x0000000077e57211 */ /* 0x080fe200018f16ff */
[----:B------:R-:W-:Y:S01]  /*2cb70*/  STL.64 [R1+0x9b0], R234 ;  /* 0x0009b0ea01007387 */ /* 0x000fe20000100a00 */
[----:B------:R-:W-:-:S02]  /*2cb80*/  LEA.HI.X.SX32 R227, R118, R0, 0x2, P1 ;  /* 0x0000000076e37211 */ /* 0x000fc400008f16ff */
[-C--:B------:R-:W-:Y:S02]  /*2cb90*/  LEA.HI.X.SX32 R225, R117, R0.reuse, 0x2, P2 ;  /* 0x0000000075e17211 */ /* 0x080fe400010f16ff */
[-C--:B-1----:R-:W-:Y:S01]  /*2cba0*/  LEA R4, P4, R115, R3.reuse, 0x2 ;  /* 0x0000000373047211 */ /* 0x082fe200078810ff */
        /* <DEDUP_REMOVED lines=8> */
[-C--:B------:R-:W-:Y:S01]  /*2cc30*/  LEA R212, P5, R111, R3.reuse, 0x2 ;  /* 0x000000036fd47211 */ /* 0x080fe200078a10ff */
        /* <DEDUP_REMOVED lines=9> */
[----:B------:R1:W-:Y:S01]  /*2ccd0*/  STL.64 [R1+0xa00], R4 ;  /* 0x000a000401007387 */ /* 0x0003e20000100a00 */
[-C--:B------:R-:W-:Y:S02]  /*2cce0*/  LEA.HI.X.SX32 R213, R111, R0.reuse, 0x2, P5 ;  /* 0x000000006fd57211 */ /* 0x080fe400028f16ff */
[-C--:B------:R-:W-:Y:S01]  /*2ccf0*/  LEA.HI.X.SX32 R211, R110, R0.reuse, 0x2, P4 ;  /* 0x000000006ed37211 */ /* 0x080fe200020f16ff */
[----:B------:R-:W-:Y:S01]  /*2cd00*/  STL.64 [R1+0x9f8], R218 ;  /* 0x0009f8da01007387 */ /* 0x000fe20000100a00 */
[-C--:B------:R-:W-:Y:S02]  /*2cd10*/  LEA.HI.X.SX32 R209, R109, R0.reuse, 0x2, P3 ;  /* 0x000000006dd17211 */ /* 0x080fe400018f16ff */
[----:B------:R-:W-:Y:S01]  /*2cd20*/  LEA R202, P5, R106, R3, 0x2 ;  /* 0x000000036aca7211 */ /* 0x000fe200078a10ff */
[----:B------:R-:W-:Y:S01]  /*2cd30*/  STL.64 [R1+0xa18], R216 ;  /* 0x000a18d801007387 */ /* 0x000fe20000100a00 */
[----:B------:R-:W-:-:S02]  /*2cd40*/  LEA.HI.X.SX32 R207, R108, R0, 0x2, P1 ;  /* 0x000000006ccf7211 */ /* 0x000fc400008f16ff */
        /* <DEDUP_REMOVED lines=13> */
[----:B------:R-:W-:Y:S01]  /*2ce20*/  STL.64 [R1+0xa48], R206 ;  /* 0x000a48ce01007387 */ /* 0x000fe20000100a00 */
[----:B------:R-:W-:Y:S02]  /*2ce30*/  LEA R190, P4, R100, R3, 0x2 ;  /* 0x0000000364be7211 */ /* 0x000fe400078810ff */
[-C--:B------:R-:W-:Y:S01]  /*2ce40*/  LEA.HI.X.SX32 R199, R104, R0.reuse, 0x2, P3 ;  /* 0x0000000068c77211 */ /* 0x080fe200018f16ff */
[----:B------:R1:W-:Y:S01]  /*2ce50*/  STL.64 [R1+0xa40], R4 ;  /* 0x000a400401007387 */ /* 0x0003e20000100a00 */
[----:B------:R-:W-:-:S02]  /*2ce60*/  LEA.HI.X.SX32 R197, R103, R0, 0x2, P1 ;  /* 0x0000000067c57211 */ /* 0x000fc400008f16ff */
[-C--:B------:R-:W-:Y:S01]  /*2ce70*/  LEA.HI.X.SX32 R195, R102, R0.reuse, 0x2, P2 ;  /* 0x0000000066c37211 */ /* 0x080fe200010f16ff */
[----:B------:R-:W-:Y:S01]  /*2ce80*/  STL.64 [R1+0xa38], R202 ;  /* 0x000a38ca01007387 */ /* 0x000fe20000100a00 */
[-C--:B------:R-:W-:Y:S02]  /*2ce90*/  LEA.HI.X.SX32 R193, R101, R0.reuse, 0x2, P5 ;  /* 0x0000000065c17211 */ /* 0x080fe400028f16ff */
[-C--:B------:R-:W-:Y:S01]  /*2cea0*/  LEA R186, P1, R98, R3.reuse, 0x2 ;  /* 0x0000000362ba7211 */ /* 0x080fe200078210ff */
[----:B------:R-:W-:Y:S01]  /*2ceb0*/  STL.64 [R1+0xa58], R200 ;  /* 0x000a58c801007387 */ /* 0x000fe20000100a00 */
[----:B------:R-:W-:Y:S02]  /*2cec0*/  LEA.HI.X.SX32 R191, R100, R0, 0x2, P4 ;  /* 0x0000000064bf7211 */ /* 0x000fe400020f16ff */
[-C--:B-1----:R-:W-:Y:S01]  /*2ced0*/  LEA R4, P3, R99, R3.reuse, 0x2 ;  /* 0x0000000363047211 */ /* 0x082fe200078610ff */
[----:B------:R-:W-:Y:S01]  /*2cee0*/  STL.64 [R1+0xa60], R198 ;  /* 0x000a60c601007387 */ /* 0x000fe20000100a00 */
[----:B------:R-:W-:-:S02]  /*2cef0*/  LEA R184, P2, R97, R3, 0x2 ;  /* 0x0000000361b87211 */ /* 0x000fc400078410ff */
[-C--:B------:R-:W-:Y:S01]  /*2cf00*/  LEA.HI.X.SX32 R5, R99, R0.reuse, 0x2, P3 ;  /* 0x0000000063057211 */ /* 0x080fe200018f16ff */
[----:B------:R-:W-:Y:S01]  /*2cf10*/  STL.64 [R1+0xa68], R196 ;  /* 0x000a68c401007387 */ /* 0x000fe20000100a00 */
[-C--:B------:R-:W-:Y:S02]  /*2cf20*/  LEA R182, P5, R96, R3.reuse, 0x2 ;  /* 0x0000000360b67211 */ /* 0x080fe400078a10ff */
[-C--:B------:R-:W-:Y:S01]  /*2cf30*/  LEA R180, P4, R95, R3.reuse, 0x2 ;  /* 0x000000035fb47211 */ /* 0x080fe200078810ff */
        /* <DEDUP_REMOVED lines=11> */
[-C--:B------:R-:W-:Y:S01]  /*2cff0*/  LEA.HI.X.SX32 R179, R94, R0.reuse, 0x2, P3 ;  /* 0x000000005eb37211 */ /* 0x080fe200018f16ff */
[----:B------:R-:W-:Y:S01]  /*2d000*/  STL.64 [R1+0xa78], R186 ;  /* 0x000a78ba01007387 */ /* 0x000fe20000100a00 */
[----:B------:R-:W-:-:S02]  /*2d010*/  LEA.HI.X.SX32 R177, R93, R0, 0x2, P1 ;  /* 0x000000005db17211 */ /* 0x000fc400008f16ff */
[-C--:B------:R-:W-:Y:S01]  /*2d020*/  LEA R170, P4, R90, R3.reuse, 0x2 ;  /* 0x000000035aaa7211 */ /* 0x080fe200078810ff */
[----:B------:R-:W-:Y:S01]  /*2d030*/  STL.64 [R1+0xa98], R184 ;  /* 0x000a98b801007387 */ /* 0x000fe20000100a00 */
[-C--:B------:R-:W-:Y:S02]  /*2d040*/  LEA.HI.X.SX32 R175, R92, R0.reuse, 0x2, P2 ;  /* 0x000000005caf7211 */ /* 0x080fe400010f16ff */
[-C--:B-1----:R-:W-:Y:S01]  /*2d050*/  LEA R4, P5, R91, R3.reuse, 0x2 ;  /* 0x000000035b047211 */ /* 0x082fe200078a10ff */
        /* <DEDUP_REMOVED lines=155> */
[-C--:B------:R-:W-:Y:S01]  /*2da10*/  LEA.HI.X.SX32 R73, R39, R0.reuse, 0x2, P5 ;  /* 0x0000000027497211 */ /* 0x080fe200028f16ff */
[----:B------:R-:W-:Y:S01]  /*2da20*/  STL.64 [R1+0xc80], R78 ;  /* 0x000c804e01007387 */ /* 0x000fe20000100a00 */
[-C--:B------:R-:W-:Y:S01]  /*2da30*/  LEA R62, P5, R34, R3.reuse, 0x2 ;  /* 0x00000003223e7211 */ /* 0x080fe200078a10ff */
[----:B------:R-:W-:Y:S01]  /*2da40*/  IMAD R30, R13, UR26, RZ ;  /* 0x0000001a0d1e7c24 */ /* 0x000fe2000f8e02ff */
[-C--:B------:R-:W-:Y:S01]  /*2da50*/  LEA.HI.X.SX32 R71, R38, R0.reuse, 0x2, P4 ;  /* 0x0000000026477211 */ /* 0x080fe200020f16ff */
[----:B------:R1:W-:Y:S01]  /*2da60*/  STL.64 [R1+0xc78], R4 ;  /* 0x000c780401007387 */ /* 0x0003e20000100a00 */
[-C--:B------:R-:W-:Y:S01]  /*2da70*/  LEA.HI.X.SX32 R69, R37, R0.reuse, 0x2, P3 ;  /* 0x0000000025457211 */ /* 0x080fe200018f16ff */
[----:B------:R-:W-:Y:S01]  /*2da80*/  IMAD R27, R28, UR25, RZ ;  /* 0x000000191c1b7c24 */ /* 0x000fe2000f8e02ff */
[-C--:B------:R-:W-:Y:S01]  /*2da90*/  LEA.HI.X.SX32 R67, R36, R0.reuse, 0x2, P1 ;  /* 0x0000000024437211 */ /* 0x080fe200008f16ff */
[----:B------:R-:W-:Y:S01]  /*2daa0*/  IMAD R26, R29, UR24, RZ ;  /* 0x000000181d1a7c24 */ /* 0x000fe2000f8e02ff */
[----:B------:R-:W-:Y:S01]  /*2dab0*/  STL.64 [R1+0xc70], R74 ;  /* 0x000c704a01007387 */ /* 0x000fe20000100a00 */
[-C--:B------:R-:W-:Y:S01]  /*2dac0*/  LEA.HI.X.SX32 R65, R35, R0.reuse, 0x2, P2 ;  /* 0x0000000023417211 */ /* 0x080fe200010f16ff */
[----:B------:R-:W-:Y:S01]  /*2dad0*/  IMAD R25, R44, UR23, RZ ;  /* 0x000000172c197c24 */ /* 0x000fe2000f8e02ff */
[-C--:B------:R-:W-:Y:S01]  /*2dae0*/  LEA R58, P3, R32, R3.reuse, 0x2 ;  /* 0x00000003203a7211 */ /* 0x080fe200078610ff */
[----:B------:R-:W-:Y:S01]  /*2daf0*/  STL.64 [R1+0xc88], R72 ;  /* 0x000c884801007387 */ /* 0x000fe20000100a00 */
[-C--:B-1----:R-:W-:Y:S01]  /*2db00*/  LEA R4, P4, R33, R3.reuse, 0x2 ;  /* 0x0000000321047211 */ /* 0x082fe200078810ff */
[----:B------:R-:W-:Y:S01]  /*2db10*/  IMAD R24, R45, UR22, RZ ;  /* 0x000000162d187c24 */ /* 0x000fe2000f8e02ff */
[----:B------:R-:W-:Y:S01]  /*2db20*/  LEA.HI.X.SX32 R63, R34, R0, 0x2, P5 ;  /* 0x00000000223f7211 */ /* 0x000fe200028f16ff */
        /* <DEDUP_REMOVED lines=8> */
[-C--:B------:R-:W-:Y:S01]  /*2dbb0*/  LEA.HI.X.SX32 R59, R32, R0.reuse, 0x2, P3 ;  /* 0x00000000203b7211 */ /* 0x080fe200018f16ff */
[----:B------:R-:W-:Y:S01]  /*2dbc0*/  STL.64 [R1+0xcb8], R64 ;  /* 0x000cb84001007387 */ /* 0x000fe20000100a00 */
[-C--:B------:R-:W-:Y:S01]  /*2dbd0*/  LEA R48, P3, R25, R3.reuse, 0x2 ;  /* 0x0000000319307211 */ /* 0x080fe200078610ff */
[----:B------:R-:W-:Y:S01]  /*2dbe0*/  IMAD R21, R140, UR19, RZ ;  /* 0x000000138c157c24 */ /* 0x000fe2000f8e02ff */
        /* <DEDUP_REMOVED lines=25> */
[-C--:B------:R-:W-:Y:S01]  /*2dd80*/  LEA R36, P1, R19, R3.reuse, 0x2 ;  /* 0x0000000313247211 */ /* 0x080fe200078210ff */
[----:B------:R-:W-:Y:S01]  /*2dd90*/  STL.64 [R1+0xd08], R50 ;  /* 0x000d083201007387 */ /* 0x000fe20000100a00 */
[----:B------:R-:W-:Y:S01]  /*2dda0*/  IMAD R45, R204, UR11, RZ ;  /* 0x0000000bcc2d7c24 */ /* 0x000fe2000f8e02ff */
[-C--:B------:R-:W-:Y:S01]  /*2ddb0*/  LEA R34, P2, R18, R3.reuse, 0x2 ;  /* 0x0000000312227211 */ /* 0x080fe200078410ff */
[----:B------:R-:W-:Y:S01]  /*2ddc0*/  IMAD R44, R205, UR10, RZ ;  /* 0x0000000acd2c7c24 */ /* 0x000fe2000f8e02ff */
[----:B------:R-:W-:Y:S01]  /*2ddd0*/  STL.64 [R1+0xd10], R48 ;  /* 0x000d103001007387 */ /* 0x000fe20000100a00 */
[-C--:B------:R-:W-:Y:S01]  /*2dde0*/  LEA.HI.X.SX32 R43, R22, R0.reuse, 0x2, P5 ;  /* 0x00000000162b7211 */ /* 0x080fe200028f16ff */
[----:B------:R-:W-:Y:S01]  /*2ddf0*/  IMAD R29, R220, UR9, RZ ;  /* 0x00000009dc1d7c24 */ /* 0x000fe2000f8e02ff */
[-C--:B------:R-:W-:Y:S01]  /*2de00*/  LEA R32, P5, R17, R3.reuse, 0x2 ;  /* 0x0000000311207211 */ /* 0x080fe200078a10ff */
[----:B------:R-:W-:Y:S01]  /*2de10*/  STL.64 [R1+0xd30], R46 ;  /* 0x000d302e01007387 */ /* 0x000fe20000100a00 */
[-C--:B------:R-:W-:Y:S01]  /*2de20*/  LEA.HI.X.SX32 R41, R21, R0.reuse, 0x2, P4 ;  /* 0x0000000015297211 */ /* 0x080fe200020f16ff */
[----:B------:R-:W-:Y:S01]  /*2de30*/  IMAD R28, R221, UR8, RZ ;  /* 0x00000008dd1c7c24 */ /* 0x000fe2000f8e02ff */
[-C--:B------:R-:W-:Y:S01]  /*2de40*/  LEA R30, P4, R16, R3.reuse, 0x2 ;  /* 0x00000003101e7211 */ /* 0x080fe200078810ff */
[----:B------:R1:W-:Y:S01]  /*2de50*/  STL.64 [R1+0xd28], R4 ;  /* 0x000d280401007387 */ /* 0x0003e20000100a00 */
[-C--:B------:R-:W-:Y:S01]  /*2de60*/  LEA.HI.X.SX32 R39, R20, R0.reuse, 0x2, P3 ;  /* 0x0000000014277211 */ /* 0x080fe200018f16ff */
[----:B--2---:R-:W-:Y:S01]  /*2de70*/  IMAD R13, R236, UR7, RZ ;  /* 0x00000007ec0d7c24 */ /* 0x004fe2000f8e02ff */
[-C--:B------:R-:W-:Y:S01]  /*2de80*/  LEA.HI.X.SX32 R37, R19, R0.reuse, 0x2, P1 ;  /* 0x0000000013257211 */ /* 0x080fe200008f16ff */
[----:B---3--:R-:W-:Y:S01]  /*2de90*/  IMAD R12, R237, UR6, RZ ;  /* 0x00000006ed0c7c24 */ /* 0x008fe2000f8e02ff */
[-C--:B------:R-:W-:Y:S01]  /*2dea0*/  LEA R26, P1, R14, R3.reuse, 0x2 ;  /* 0x000000030e1a7211 */ /* 0x080fe200078210ff */
[----:B------:R-:W-:Y:S01]  /*2deb0*/  STL.64 [R1+0xd20], R42 ;  /* 0x000d202a01007387 */ /* 0x000fe20000100a00 */
[-C--:B------:R-:W-:Y:S01]  /*2dec0*/  LEA.HI.X.SX32 R35, R18, R0.reuse, 0x2, P2 ;  /* 0x0000000012237211 */ /* 0x080fe200010f16ff */
[----:B------:R-:W-:Y:S01]  /*2ded0*/  ULDC UR6, c[0x0][0x230] ;  /* 0x00008c0000067ab9 */ /* 0x000fe20000000800 */
[-C--:B------:R-:W-:Y:S01]  /*2dee0*/  LEA R24, P2, R45, R3.reuse, 0x2 ;  /* 0x000000032d187211 */ /* 0x080fe200078410ff */
[----:B------:R-:W-:Y:S01]  /*2def0*/  ULDC UR8, c[0x0][0x230] ;  /* 0x00008c0000087ab9 */ /* 0x000fe20000000800 */
[----:B------:R-:W-:Y:S01]  /*2df00*/  ISETP.GE.AND P0, PT, R7, UR49, PT ;  /* 0x0000003107007c0c */ /* 0x000fe2000bf06270 */
[----:B------:R-:W-:Y:S01]  /*2df10*/  UMOV UR60, 0x400 ;  /* 0x00000400003c7882 */ /* 0x000fe20000000000 */
[-C--:B-1----:R-:W-:Y:S01]  /*2df20*/  LEA R4, P3, R15, R3.reuse, 0x2 ;  /* 0x000000030f047211 */ /* 0x082fe200078610ff */
[----:B------:R-:W-:Y:S01]  /*2df30*/  STL.64 [R1+0xd38], R40 ;  /* 0x000d382801007387 */ /* 0x000fe20000100a00 */
[-C--:B------:R-:W-:Y:S01]  /*2df40*/  LEA.HI.X.SX32 R33, R17, R0.reuse, 0x2, P5 ;  /* 0x0000000011217211 */ /* 0x080fe200028f16ff */
[----:B------:R-:W-:Y:S01]  /*2df50*/  ULDC UR7, c[0x0][0x230] ;  /* 0x00008c0000077ab9 */ /* 0x000fe20000000800 */
[-C--:B------:R-:W-:Y:S01]  /*2df60*/  LEA R22, P5, R44, R3.reuse, 0x2 ;  /* 0x000000032c167211 */ /* 0x080fe200078a10ff */
[----:B------:R-:W-:Y:S01]  /*2df70*/  STL.64 [R1+0xd48], R38 ;  /* 0x000d482601007387 */ /* 0x000fe20000100a00 */
[-C--:B------:R-:W-:Y:S01]  /*2df80*/  LEA.HI.X.SX32 R31, R16, R0.reuse, 0x2, P4 ;  /* 0x00000000101f7211 */ /* 0x080fe200020f16ff */
[----:B------:R-:W-:Y:S01]  /*2df90*/  ULDC UR9, c[0x0][0x230] ;  /* 0x00008c0000097ab9 */ /* 0x000fe20000000800 */
[----:B------:R-:W-:Y:S01]  /*2dfa0*/  LEA R20, P4, R29, R3, 0x2 ;  /* 0x000000031d147211 */ /* 0x000fe200078810ff */
        /* <DEDUP_REMOVED lines=12> */
[----:B------:R1:W-:Y:S01]  /*2e070*/  STL.64 [R1+0xd78], R4 ;  /* 0x000d780401007387 */ /* 0x0003e20000100a00 */
[-C--:B------:R-:W-:Y:S02]  /*2e080*/  LEA.HI.X.SX32 R19, R28, R0.reuse, 0x2, P3 ;  /* 0x000000001c137211 */ /* 0x080fe400018f16ff */
[-C--:B------:R-:W-:Y:S01]  /*2e090*/  LEA.HI.X.SX32 R17, R13, R0.reuse, 0x2, P1 ;  /* 0x000000000d117211 */ /* 0x080fe200008f16ff */
[----:B------:R-:W-:Y:S01]  /*2e0a0*/  STL.64 [R1+0xd70], R26 ;  /* 0x000d701a01007387 */ /* 0x000fe20000100a00 */
[----:B------:R-:W-:-:S03]  /*2e0b0*/  LEA.HI.X.SX32 R15, R12, R0, 0x2, P6 ;  /* 0x000000000c0f7211 */ /* 0x000fc600030f16ff */
[----:B------:R-:W-:Y:S04]  /*2e0c0*/  STL.64 [R1+0xd88], R24 ;  /* 0x000d881801007387 */ /* 0x000fe80000100a00 */
[----:B------:R-:W-:Y:S04]  /*2e0d0*/  STL.64 [R1+0xd90], R22 ;  /* 0x000d901601007387 */ /* 0x000fe80000100a00 */
[----:B------:R-:W-:Y:S04]  /*2e0e0*/  STL.64 [R1+0xda0], R20 ;  /* 0x000da01401007387 */ /* 0x000fe80000100a00 */
[----:B------:R-:W-:Y:S04]  /*2e0f0*/  STL.64 [R1+0xda8], R18 ;  /* 0x000da81201007387 */ /* 0x000fe80000100a00 */
[----:B------:R-:W-:Y:S04]  /*2e100*/  STL.64 [R1+0xdb8], R16 ;  /* 0x000db81001007387 */ /* 0x000fe80000100a00 */
[----:B------:R-:W-:Y:S04]  /*2e110*/  STL.64 [R1+0xdb0], R14 ;  /* 0x000db00e01007387 */ /* 0x000fe80000100a00 */
[----:B------:R-:W2:Y:S04]  /*2e120*/  LDL.64 R220, [R1+0xe60] ;  /* 0x000e600001dc7983 */ /* 0x000ea80000100a00 */
[----:B------:R-:W3:Y:S04]  /*2e130*/  LDL.64 R172, [R1+0xe58] ;  /* 0x000e580001ac7983 */ /* 0x000ee80000100a00 */
[----:B------:R-:W4:Y:S04]  /*2e140*/  LDL.64 R204, [R1+0xde0] ;  /* 0x000de00001cc7983 */ /* 0x000f280000100a00 */
[----:B------:R-:W4:Y:S01]  /*2e150*/  LDL.64 R236, [R1+0xdd8] ;  /* 0x000dd80001ec7983 */ /* 0x000f220000100a00 */
[----:B------:R-:W-:-:S02]  /*2e160*/  LOP3.LUT R13, R7, 0x2, RZ, 0xfc, !PT ;  /* 0x00000002070d7812 */ /* 0x000fc400078efcff */
[C---:B------:R-:W-:Y:S02]  /*2e170*/  LOP3.LUT R12, R7.reuse, 0x20, RZ, 0xfc, !PT ;  /* 0x00000020070c7812 */ /* 0x040fe400078efcff */
[C---:B------:R-:W-:Y:S01]  /*2e180*/  LOP3.LUT R251, R7.reuse, 0x40, RZ, 0xfc, !PT ;  /* 0x0000004007fb7812 */ /* 0x040fe200078efcff */
[----:B------:R-:W-:Y:S01]  /*2e190*/  ULEA UR60, UR5, UR60, 0x18 ;  /* 0x0000003c053c7291 */ /* 0x000fe2000f8ec03f */
[----:B-1----:R-:W-:Y:S01]  /*2e1a0*/  LOP3.LUT R4, R7, 0x22, RZ, 0xfc, !PT ;  /* 0x0000002207047812 */ /* 0x002fe200078efcff */
[----:B------:R-:W-:Y:S01]  /*2e1b0*/  ULDC.64 UR48, c[0x0][0x208] ;  /* 0x0000820000307ab9 */ /* 0x000fe20000000a00 */
[----:B------:R-:W-:Y:S01]  /*2e1c0*/  ISETP.GE.AND P1, PT, R13, UR6, PT ;  /* 0x000000060d007c0c */ /* 0x000fe2000bf26270 */
[----:B------:R-:W4:Y:S01]  /*2e1d0*/  LDL.64 R188, [R1+0xc28] ;  /* 0x000c280001bc7983 */ /* 0x000f220000100a00 */
[----:B------:R-:W-:Y:S02]  /*2e1e0*/  SEL R3, R6, RZ, !P0 ;  /* 0x000000ff06037207 */ /* 0x000fe40004000000 */
[----:B------:R-:W-:-:S02]  /*2e1f0*/  ISETP.GE.AND P2, PT, R12, UR7, PT ;  /* 0x000000070c007c0c */ /* 0x000fc4000bf46270 */
[----:B------:R-:W-:Y:S01]  /*2e200*/  ISETP.GE.AND P4, PT, R251, UR9, PT ;  /* 0x00000009fb007c0c */ /* 0x000fe2000bf86270 */
[----:B------:R-:W-:Y:S01]  /*2e210*/  IMAD.U32 R245, RZ, RZ, UR60 ;  /* 0x0000003cfff57e24 */ /* 0x000fe2000f8e00ff */
[----:B------:R-:W-:Y:S01]  /*2e220*/  ISETP.GE.AND P3, PT, R4, UR8, PT ;  /* 0x0000000804007c0c */ /* 0x000fe2000bf66270 */
[----:B------:R-:W-:Y:S01]  /*2e230*/  ULDC UR5, c[0x0][0x230] ;  /* 0x00008c0000057ab9 */ /* 0x000fe20000000800 */
[C---:B------:R-:W-:Y:S01]  /*2e240*/  SEL R5, R6.reuse, RZ, !P1 ;  /* 0x000000ff06057207 */ /* 0x040fe20004800000 */
[----:B------:R-:W-:Y:S01]  /*2e250*/  ULDC UR6, c[0x0][0x230] ;  /* 0x00008c0000067ab9 */ /* 0x000fe20000000800 */
[----:B------:R-:W-:Y:S01]  /*2e260*/  ISETP.NE.U32.AND P0, PT, R3, RZ, PT ;  /* 0x000000ff0300720c */ /* 0x000fe20003f05070 */
[----:B------:R-:W-:Y:S01]  /*2e270*/  ULDC UR7, c[0x0][0x230] ;  /* 0x00008c0000077ab9 */ /* 0x000fe20000000800 */
[C---:B------:R-:W-:Y:S01]  /*2e280*/  SEL R4, R6.reuse, RZ, !P2 ;  /* 0x000000ff06047207 */ /* 0x040fe20005000000 */
[----:B------:R-:W-:Y:S01]  /*2e290*/  ULDC.64 UR8, c[0x0][0x238] ;  /* 0x00008e0000087ab9 */ /* 0x000fe20000000a00 */
[----:B------:R-:W-:-:S02]  /*2e2a0*/  SEL R3, R6, RZ, !P3 ;  /* 0x000000ff06037207 */ /* 0x000fc40005800000 */
[----:B------:R-:W-:Y:S02]  /*2e2b0*/  ISETP.NE.U32.AND P3, PT, R5, RZ, PT ;  /* 0x000000ff0500720c */ /* 0x000fe40003f65070 */
[----:B------:R-:W-:Y:S02]  /*2e2c0*/  ISETP.NE.U32.AND P6, PT, R4, RZ, PT ;  /* 0x000000ff0400720c */ /* 0x000fe40003fc5070 */
[----:B------:R-:W-:Y:S02]  /*2e2d0*/  SEL R0, R6, RZ, !P4 ;  /* 0x000000ff06007207 */ /* 0x000fe40006000000 */
[----:B------:R-:W-:Y:S02]  /*2e2e0*/  ISETP.NE.U32.AND P5, PT, R3, RZ, PT ;  /* 0x000000ff0300720c */ /* 0x000fe40003fa5070 */
[----:B------:R-:W-:Y:S02]  /*2e2f0*/  ISETP.NE.U32.AND P2, PT, R0, RZ, PT ;  /* 0x000000ff0000720c */ /* 0x000fe40003f45070 */
[----:B------:R-:W-:-:S05]  /*2e300*/  IADD3 R0, R8, 0x100000, R245 ;  /* 0x0010000008007810 */ /* 0x000fca0007ffe0f5 */
[----:B------:R-:W-:Y:S01]  /*2e310*/  @!PT LDS RZ, [RZ] ;  /* 0x00000000fffff984 */ /* 0x000fe20000000800 */
[----:B------:R-:W-:Y:S01]  /*2e320*/  @!PT LDS RZ, [RZ] ;  /* 0x00000000fffff984 */ /* 0x000fe20000000800 */
[----:B------:R-:W-:Y:S01]  /*2e330*/  @!PT LDS RZ, [RZ] ;  /* 0x00000000fffff984 */ /* 0x000fe20000000800 */
[----:B--2---:R-:W-:Y:S04]  /*2e340*/  LDGSTS.E [R0+0x40000], desc[UR48][R220.64], P0 ;  /* 0x40000000dc007fae */ /* 0x004fe80008121870 */
[----:B---3--:R-:W-:Y:S04]  /*2e350*/  LDGSTS.E [R0+0x40008], desc[UR48][R172.64], P3 ;  /* 0x40008000ac007fae */ /* 0x008fe80009921870 */
[----:B----4-:R-:W-:Y:S04]  /*2e360*/  LDGSTS.E [R0+0x42000], desc[UR48][R204.64], P6 ;  /* 0x42000000cc007fae */ /* 0x010fe8000b121870 */
[----:B------:R-:W2:Y:S04]  /*2e370*/  LDL.64 R220, [R1+0xbf0] ;  /* 0x000bf00001dc7983 */ /* 0x000ea80000100a00 */
[----:B------:R-:W-:Y:S01]  /*2e380*/  LDGSTS.E [R0+0x42008], desc[UR48][R236.64], P5 ;  /* 0x42008000ec007fae */ /* 0x000fe2000a921870 */
[----:B------:R-:W-:-:S02]  /*2e390*/  LOP3.LUT R11, R7, 0x42, RZ, 0xfc, !PT ;  /* 0x00000042070b7812 */ /* 0x000fc400078efcff */
[C---:B------:R-:W-:Y:S01]  /*2e3a0*/  LOP3.LUT R252, R7.reuse, 0x60, RZ, 0xfc, !PT ;  /* 0x0000006007fc7812 */ /* 0x040fe200078efcff */
[----:B------:R-:W3:Y:S01]  /*2e3b0*/  LDL.64 R204, [R1+0x5e0] ;  /* 0x0005e00001cc7983 */ /* 0x000ee20000100a00 */
[----:B------:R-:W-:-:S03]  /*2e3c0*/  LOP3.LUT R10, R7, 0x62, RZ, 0xfc, !PT ;  /* 0x00000062070a7812 */ /* 0x000fc600078efcff */
[----:B------:R-:W4:Y:S04]  /*2e3d0*/  LDL.64 R172, [R1+0xe48] ;  /* 0x000e480001ac7983 */ /* 0x000f280000100a00 */
[----:B------:R-:W3:Y:S01]  /*2e3e0*/  LDL.64 R236, [R1+0x5f0] ;  /* 0x0005f00001ec7983 */ /* 0x000ee20000100a00 */
[----:B------:R-:W-:Y:S01]  /*2e3f0*/  ISETP.GE.AND P1, PT, R11, UR5, PT ;  /* 0x000000050b007c0c */ /* 0x000fe2000bf26270 */
[----:B------:R-:W-:Y:S01]  /*2e400*/  ULDC UR5, c[0x0][0x230] ;  /* 0x00008c0000057ab9 */ /* 0x000fe20000000800 */
[----:B------:R-:W-:Y:S01]  /*2e410*/  ISETP.GE.AND P4, PT, R252, UR6, PT ;  /* 0x00000006fc007c0c */ /* 0x000fe2000bf86270 */
[----:B------:R-:W-:Y:S01]  /*2e420*/  ULDC UR6, c[0x0][0x230] ;  /* 0x00008c0000067ab9 */ /* 0x000fe20000000800 */
[----:B------:R-:W-:Y:S01]  /*2e430*/  SEL R3, R6, RZ, !P1 ;  /* 0x000000ff06037207 */ /* 0x000fe20004800000 */
[----:B------:R-:W-:Y:S01]  /*2e440*/  LDGSTS.E [R0+0x44000], desc[UR48][R188.64], P2 ;  /* 0x44000000bc007fae */ /* 0x000fe20009121870 */
[----:B------:R-:W-:Y:S01]  /*2e450*/  ISETP.GE.AND P1, PT, R10, UR7, PT ;  /* 0x000000070a007c0c */ /* 0x000fe2000bf26270 */
[----:B------:R-:W-:Y:S01]  /*2e460*/  ULDC UR7, c[0x0][0x230] ;  /* 0x00008c0000077ab9 */ /* 0x000fe20000000800 */
[----:B------:R-:W-:-:S02]  /*2e470*/  SEL R5, R6, RZ, !P4 ;  /* 0x000000ff06057207 */ /* 0x000fc40006000000 */
[----:B------:R-:W-:Y:S02]  /*2e480*/  ISETP.NE.U32.AND P0, PT, R3, RZ, PT ;  /* 0x000000ff0300720c */ /* 0x000fe40003f05070 */
[----:B------:R-:W-:Y:S02]  /*2e490*/  SEL R4, R6, RZ, !P1 ;  /* 0x000000ff06047207 */ /* 0x000fe40004800000 */
[----:B------:R-:W-:Y:S02]  /*2e4a0*/  ISETP.NE.U32.AND P1, PT, R5, RZ, PT ;  /* 0x000000ff0500720c */ /* 0x000fe40003f25070 */
[----:B------:R-:W-:Y:S01]  /*2e4b0*/  LOP3.LUT R10, R7, 0x24, RZ, 0xfc, !PT ;  /* 0x00000024070a7812 */ /* 0x000fe200078efcff */
[----:B------:R-:W4:Y:S03]  /*2e4c0*/  LDL.64 R188, [R1+0xe50] ;  /* 0x000e500001bc7983 */ /* 0x000f260000100a00 */
[----:B------:R-:W-:Y:S01]  /*2e4d0*/  ISETP.GE.AND P5, PT, R10, UR6, PT ;  /* 0x000000060a007c0c */ /* 0x000fe2000bfa6270 */
[----:B------:R-:W-:Y:S01]  /*2e4e0*/  ULDC UR6, c[0x0][0x230] ;  /* 0x00008c0000067ab9 */ /* 0x000fe20000000800 */
[----:B------:R-:W-:-:S05]  /*2e4f0*/  LOP3.LUT R10, R8, 0x10, RZ, 0x3c, !PT ;  /* 0x00000010080a7812 */ /* 0x000fca00078e3cff */
[----:B------:R1:W-:Y:S04]  /*2e500*/  STL [R1+0x1a9c], R10 ;  /* 0x001a9c0a01007387 */ /* 0x0003e80000100800 */
[----:B--2---:R-:W-:Y:S04]  /*2e510*/  LDGSTS.E [R0+0x44008], desc[UR48][R220.64], P0 ;  /* 0x44008000dc007fae */ /* 0x004fe80008121870 */
[----:B------:R-:W2:Y:S04]  /*2e520*/  LDL.64 R220, [R1+0xdd0] ;  /* 0x000dd00001dc7983 */ /* 0x000ea80000100a00 */
[----:B---3--:R-:W-:Y:S04]  /*2e530*/  LDGSTS.E [R0+0x46000], desc[UR48][R236.64], P1 ;  /* 0x46000000ec007fae */ /* 0x008fe80008921870 */
[----:B------:R-:W3:Y:S01]  /*2e540*/  LDL.64 R236, [R1+0xdc0] ;  /* 0x000dc00001ec7983 */ /* 0x000ee20000100a00 */
[----:B------:R-:W-:-:S02]  /*2e550*/  LOP3.LUT R9, R7, 0x4, RZ, 0xfc, !PT ;  /* 0x0000000407097812 */ /* 0x000fc400078efcff */
[----:B------:R-:W-:Y:S02]  /*2e560*/  LOP3.LUT R11, R7, 0x6, RZ, 0xfc, !PT ;  /* 0x00000006070b7812 */ /* 0x000fe400078efcff */
[----:B------:R-:W-:Y:S01]  /*2e570*/  ISETP.GE.AND P4, PT, R9, UR5, PT ;  /* 0x0000000509007c0c */ /* 0x000fe2000bf86270 */
[----:B------:R-:W-:Y:S01]  /*2e580*/  ULDC UR5, c[0x0][0x230] ;  /* 0x00008c0000057ab9 */ /* 0x000fe20000000800 */
[----:B------:R-:W-:Y:S02]  /*2e590*/  LOP3.LUT R5, R7, 0x26, RZ, 0xfc, !PT ;  /* 0x0000002607057812 */ /* 0x000fe400078efcff */
[----:B------:R-:W-:Y:S02]  /*2e5a0*/  SEL R3, R6, RZ, !P4 ;  /* 0x000000ff06037207 */ /* 0x000fe40006000000 */
[----:B------:R-:W-:Y:S01]  /*2e5b0*/  ISETP.GE.AND P6, PT, R11, UR5, PT ;  /* 0x000000050b007c0c */ /* 0x000fe2000bfc6270 */
[----:B------:R-:W-:Y:S01]  /*2e5c0*/  ULDC UR5, c[0x0][0x230] ;  /* 0x00008c0000057ab9 */ /* 0x000fe20000000800 */
[----:B------:R-:W-:-:S02]  /*2e5d0*/  ISETP.NE.U32.AND P3, PT, R3, RZ, PT ;  /* 0x000000ff0300720c */ /* 0x000fc40003f65070 */
[----:B------:R-:W-:Y:S02]  /*2e5e0*/  LOP3.LUT R9, R7, 0x44, RZ, 0xfc, !PT ;  /* 0x0000004407097812 */ /* 0x000fe400078efcff */
[C---:B------:R-:W-:Y:S02]  /*2e5f0*/  SEL R3, R6.reuse, RZ, !P6 ;  /* 0x000000ff06037207 */ /* 0x040fe40007000000 */
[----:B------:R-:W-:Y:S01]  /*2e600*/  ISETP.GE.AND P6, PT, R5, UR7, PT ;  /* 0x0000000705007c0c */ /* 0x000fe2000bfc6270 */
[----:B------:R-:W-:Y:S01]  /*2e610*/  ULDC UR7, c[0x0][0x230] ;  /* 0x00008c0000077ab9 */ /* 0x000fe20000000800 */
[----:B------:R-:W-:Y:S02]  /*2e620*/  SEL R5, R6, RZ, !P5 ;  /* 0x000000ff06057207 */ /* 0x000fe40006800000 */
[----:B------:R-:W-:Y:S02]  /*2e630*/  ISETP.NE.U32.AND P4, PT, R4, RZ, PT ;  /* 0x000000ff0400720c */ /* 0x000fe40003f85070 */
[----:B------:R-:W-:Y:S01]  /*2e640*/  ISETP.GE.AND P5, PT, R9, UR5, PT ;  /* 0x0000000509007c0c */ /* 0x000fe2000bfa6270 */
[----:B------:R-:W-:Y:S01]  /*2e650*/  ULDC UR5, c[0x0][0x230] ;  /* 0x00008c0000057ab9 */ /* 0x000fe20000000800 */
[----:B------:R-:W-:-:S02]  /*2e660*/  SEL R4, R6, RZ, !P6 ;  /* 0x000000ff06047207 */ /* 0x000fc40007000000 */
[----:B------:R-:W-:Y:S02]  /*2e670*/  ISETP.NE.U32.AND P2, PT, R3, RZ, PT ;  /* 0x000000ff0300720c */ /* 0x000fe40003f45070 */
[----:B------:R-:W-:Y:S02]  /*2e680*/  ISETP.NE.U32.AND P6, PT, R5, RZ, PT ;  /* 0x000000ff0500720c */ /* 0x000fe40003fc5070 */
[----:B------:R-:W-:Y:S02]  /*2e690*/  SEL R3, R6, RZ, !P5 ;  /* 0x000000ff06037207 */ /* 0x000fe40006800000 */
[----:B------:R-:W-:Y:S01]  /*2e6a0*/  ISETP.NE.U32.AND P5, PT, R4, RZ, PT ;  /* 0x000000ff0400720c */ /* 0x000fe20003fa5070 */
[----:B------:R-:W-:Y:S01]  /*2e6b0*/  LDGSTS.E [R0+0x46008], desc[UR48][R204.64], P4 ;  /* 0x46008000cc007fae */ /* 0x000fe2000a121870 */
[----:B------:R-:W-:Y:S02]  /*2e6c0*/  ISETP.NE.U32.AND P0, PT, R3, RZ, PT ;  /* 0x000000ff0300720c */ /* 0x000fe40003f05070 */
[----:B------:R-:W-:-:S05]  /*2e6d0*/  IADD3 R3, R245, 0x100000, R10 ;  /* 0x00100000f5037810 */ /* 0x000fca0007ffe00a */
[----:B----4-:R-:W-:Y:S04]  /*2e6e0*/  LDGSTS.E [R3+0x40000], desc[UR48][R188.64], P3 ;  /* 0x40000000bc037fae */ /* 0x010fe80009921870 */
[----:B------:R-:W4:Y:S04]  /*2e6f0*/  LDL.64 R204, [R1+0xbb8] ;  /* 0x000bb80001cc7983 */ /* 0x000f280000100a00 */
[----:B------:R-:W-:Y:S04]  /*2e700*/  LDGSTS.E [R3+0x40008], desc[UR48][R172.64], P2 ;  /* 0x40008000ac037fae */ /* 0x000fe80009121870 */
[----:B------:R-:W4:Y:S01]  /*2e710*/  LDL.64 R188, [R1+0x750] ;  /* 0x0007500001bc7983 */ /* 0x000f220000100a00 */
[----:B------:R-:W-:-:S02]  /*2e720*/  LOP3.LUT R28, R7, 0x46, RZ, 0xfc, !PT ;  /* 0x00000046071c7812 */ /* 0x000fc400078efcff */
[C---:B------:R-:W-:Y:S02]  /*2e730*/  LOP3.LUT R11, R7.reuse, 0x64, RZ, 0xfc, !PT ;  /* 0x00000064070b7812 */ /* 0x040fe400078efcff */
[C---:B------:R-:W-:Y:S02]  /*2e740*/  LOP3.LUT R9, R7.reuse, 0x66, RZ, 0xfc, !PT ;  /* 0x0000006607097812 */ /* 0x040fe400078efcff */
[----:B------:R-:W-:Y:S01]  /*2e750*/  LOP3.LUT R5, R7, 0x8, RZ, 0xfc, !PT ;  /* 0x0000000807057812 */ /* 0x000fe200078efcff */
[----:B------:R-:W4:Y:S04]  /*2e760*/  LDL.64 R172, [R1+0xe38] ;  /* 0x000e380001ac7983 */ /* 0x000f280000100a00 */
[----:B--2---:R-:W-:Y:S04]  /*2e770*/  LDGSTS.E [R3+0x42000], desc[UR48][R220.64], P6 ;  /* 0x42000000dc037fae */ /* 0x004fe8000b121870 */
[----:B------:R-:W2:Y:S04]  /*2e780*/  LDL.64 R220, [R1+0x598] ;  /* 0x0005980001dc7983 */ /* 0x000ea80000100a00 */
[----:B---3--:R-:W-:Y:S04]  /*2e790*/  LDGSTS.E [R3+0x42008], desc[UR48][R236.64], P5 ;  /* 0x42008000ec037fae */ /* 0x008fe8000a921870 */
[----:B------:R-:W3:Y:S01]  /*2e7a0*/  LDL.64 R236, [R1+0x560] ;  /* 0x0005600001ec7983 */ /* 0x000ee20000100a00 */
[----:B------:R-:W-:Y:S01]  /*2e7b0*/  ISETP.GE.AND P1, PT, R28, UR5, PT ;  /* 0x000000051c007c0c */ /* 0x000fe2000bf26270 */
[----:B------:R-:W-:Y:S01]  /*2e7c0*/  ULDC UR5, c[0x0][0x230] ;  /* 0x00008c0000057ab9 */ /* 0x000fe20000000800 */
[----:B------:R-:W-:Y:S01]  /*2e7d0*/  ISETP.GE.AND P4, PT, R11, UR6, PT ;  /* 0x000000060b007c0c */ /* 0x000fe2000bf86270 */
[----:B------:R-:W-:Y:S01]  /*2e7e0*/  ULDC UR6, c[0x0][0x230] ;  /* 0x00008c0000067ab9 */ /* 0x000fe20000000800 */
[----:B------:R-:W-:-:S02]  /*2e7f0*/  SEL R4, R6, RZ, !P1 ;  /* 0x000000ff06047207 */ /* 0x000fc40004800000 */
[----:B------:R-:W-:Y:S01]  /*2e800*/  ISETP.GE.AND P1, PT, R9, UR7, PT ;  /* 0x0000000709007c0c */ /* 0x000fe2000bf26270 */
[----:B------:R-:W-:Y:S01]  /*2e810*/  ULDC UR7, c[0x0][0x230] ;  /* 0x00008c0000077ab9 */ /* 0x000fe20000000800 */
[C---:B------:R-:W-:Y:S02]  /*2e820*/  SEL R9, R6.reuse, RZ, !P4 ;  /* 0x000000ff06097207 */ /* 0x040fe40006000000 */
[----:B------:R-:W-:Y:S01]  /*2e830*/  ISETP.GE.AND P4, PT, R5, UR5, PT ;  /* 0x0000000505007c0c */ /* 0x000fe2000bf86270 */
[----:B------:R-:W-:Y:S01]  /*2e840*/  ULDC UR5, c[0x0][0x230] ;  /* 0x00008c0000057ab9 */ /* 0x000fe20000000800 */
[----:B------:R-:W-:Y:S02]  /*2e850*/  SEL R5, R6, RZ, !P1 ;  /* 0x000000ff06057207 */ /* 0x000fe40004800000 */
[----:B------:R-:W-:Y:S02]  /*2e860*/  ISETP.NE.U32.AND P3, PT, R4, RZ, PT ;  /* 0x000000ff0400720c */ /* 0x000fe40003f65070 */
[----:B------:R-:W-:-:S02]  /*2e870*/  ISETP.NE.U32.AND P1, PT, R9, RZ, PT ;  /* 0x000000ff0900720c */ /* 0x000fc40003f25070 */
[----:B------:R-:W-:Y:S02]  /*2e880*/  SEL R4, R6, RZ, !P4 ;  /* 0x000000ff06047207 */ /* 0x000fe40006000000 */
[----:B------:R-:W-:Y:S02]  /*2e890*/  ISETP.NE.U32.AND P4, PT, R5, RZ, PT ;  /* 0x000000ff0500720c */ /* 0x000fe40003f85070 */
[----:B------:R-:W-:-:S04]  /*2e8a0*/  LOP3.LUT R11, R7, 0x28, RZ, 0xfc, !PT ;  /* 0x00000028070b7812 */ /* 0x000fc800078efcff */
[----:B------:R-:W-:Y:S01]  /*2e8b0*/  ISETP.GE.AND P5, PT, R11, UR6, PT ;  /* 0x000000060b007c0c */ /* 0x000fe2000bfa6270 */
[----:B------:R-:W-:Y:S01]  /*2e8c0*/  ULDC UR6, c[0x0][0x230] ;  /* 0x00008c0000067ab9 */ /* 0x000fe20000000800 */
[----:B------:R-:W-:Y:S01]  /*2e8d0*/  LOP3.LUT R11, R8, 0x20, RZ, 0x3c, !PT ;  /* 0x00000020080b7812 */ /* 0x000fe200078e3cff */
[----:B----4-:R-:W-:Y:S04]  /*2e8e0*/  LDGSTS.E [R3+0x44000], desc[UR48][R204.64], P0 ;  /* 0x44000000cc037fae */ /* 0x010fe80008121870 */
[----:B------:R-:W-:Y:S04]  /*2e8f0*/  LDGSTS.E [R3+0x44008], desc[UR48][R188.64], P3 ;  /* 0x44008000bc037fae */ /* 0x000fe80009921870 */
[----:B------:R-:W4:Y:S04]  /*2e900*/  LDL.64 R204, [R1+0xe40] ;  /* 0x000e400001cc7983 */ /* 0x000f280000100a00 */
[----:B------:R4:W-:Y:S04]  /*2e910*/  STL [R1+0x1a98], R11 ;  /* 0x001a980b01007387 */ /* 0x0009e80000100800 */
[----:B--2---:R-:W-:Y:S04]  /*2e920*/  LDGSTS.E [R3+0x46000], desc[UR48][R220.64], P1 ;  /* 0x46000000dc037fae */ /* 0x004fe80008921870 */
[----:B------:R-:W2:Y:S04]  /*2e930*/  LDL.64 R220, [R1+0xd98] ;  /* 0x000d980001dc7983 */ /* 0x000ea80000100a00 */
[----:B---3--:R3:W-:Y:S04]  /*2e940*/  LDGSTS.E [R3+0x46008], desc[UR48][R236.64], P4 ;  /* 0x46008000ec037fae */ /* 0x0087e8000a121870 */
[----:B------:R-:W3:Y:S01]  /*2e950*/  LDL.64 R236, [R1+0xd68] ;  /* 0x000d680001ec7983 */ /* 0x000ee20000100a00 */
[----:B------:R-:W-:-:S02]  /*2e960*/  LOP3.LUT R28, R7, 0xa, RZ, 0xfc, !PT ;  /* 0x0000000a071c7812 */ /* 0x000fc400078efcff */
[C---:B------:R-:W-:Y:S02]  /*2e970*/  LOP3.LUT R9, R7.reuse, 0x2a, RZ, 0xfc, !PT ;  /* 0x0000002a07097812 */ /* 0x040fe400078efcff */
[----:B------:R-:W-:Y:S01]  /*2e980*/  ISETP.GE.AND P6, PT, R28, UR5, PT ;  /* 0x000000051c007c0c */ /* 0x000fe2000bfc6270 */
[----:B------:R-:W-:Y:S01]  /*2e990*/  ULDC UR5, c[0x0][0x230] ;  /* 0x00008c0000057ab9 */ /* 0x000fe20000000800 */
[----:B------:R-:W-:Y:S02]  /*2e9a0*/  ISETP.NE.U32.AND P2, PT, R4, RZ, PT ;  /* 0x000000ff0400720c */ /* 0x000fe40003f45070 */
[----:B-1----:R-:W-:Y:S02]  /*2e9b0*/  LOP3.LUT R10, R7, 0x48, RZ, 0xfc, !PT ;  /* 0x00000048070a7812 */ /* 0x002fe400078efcff */
[C---:B------:R-:W-:Y:S02]  /*2e9c0*/  SEL R4, R6.reuse, RZ, !P6 ;  /* 0x000000ff06047207 */ /* 0x040fe40007000000 */
[----:B------:R-:W-:Y:S01]  /*2e9d0*/  ISETP.GE.AND P6, PT, R9, UR7, PT ;  /* 0x0000000709007c0c */ /* 0x000fe2000bfc6270 */
[----:B------:R3:W-:Y:S01]  /*2e9e0*/  STL.64 [R1+0x22e0], R2 ;  /* 0x0022e00201007387 */ /* 0x0007e20000100a00 */
[----:B------:R-:W-:Y:S01]  /*2e9f0*/  SEL R9, R6, RZ, !P5 ;  /* 0x000000ff06097207 */ /* 0x000fe20006800000 */
[----:B------:R-:W-:Y:S01]  /*2ea00*/  ULDC UR7, c[0x0][0x230] ;  /* 0x00008c0000077ab9 */ /* 0x000fe20000000800 */
[----:B------:R-:W-:Y:S01]  /*2ea10*/  ISETP.GE.AND P5, PT, R10, UR5, PT ;  /* 0x000000050a007c0c */ /* 0x000fe2000bfa6270 */
[----:B------:R-:W3:Y:S01]  /*2ea20*/  LDL.64 R188, [R1+0x718] ;  /* 0x0007180001bc7983 */ /* 0x000ee20000100a00 */
[----:B------:R-:W-:Y:S01]  /*2ea30*/  SEL R5, R6, RZ, !P6 ;  /* 0x000000ff06057207 */ /* 0x000fe20007000000 */
[----:B------:R-:W-:Y:S01]  /*2ea40*/  ULDC UR5, c[0x0][0x230] ;  /* 0x00008c0000057ab9 */ /* 0x000fe20000000800 */
[----:B------:R-:W-:-:S02]  /*2ea50*/  ISETP.NE.U32.AND P0, PT, R4, RZ, PT ;  /* 0x000000ff0400720c */ /* 0x000fc40003f05070 */
[----:B------:R-:W-:Y:S02]  /*2ea60*/  ISETP.NE.U32.AND P6, PT, R9, RZ, PT ;  /* 0x000000ff0900720c */ /* 0x000fe40003fc5070 */
[----:B------:R-:W-:Y:S02]  /*2ea70*/  SEL R4, R6, RZ, !P5 ;  /* 0x000000ff06047207 */ /* 0x000fe40006800000 */
[----:B------:R-:W-:Y:S02]  /*2ea80*/  ISETP.NE.U32.AND P5, PT, R5, RZ, PT ;  /* 0x000000ff0500720c */ /* 0x000fe40003fa5070 */
[----:B------:R-:W-:Y:S02]  /*2ea90*/  ISETP.NE.U32.AND P3, PT, R4, RZ, PT ;  /* 0x000000ff0400720c */ /* 0x000fe40003f65070 */
[----:B------:R-:W-:-:S05]  /*2eaa0*/  IADD3 R4, R245, 0x100000, R11 ;  /* 0x00100000f5047810 */ /* 0x000fca0007ffe00b */
[----:B----4-:R-:W-:Y:S04]  /*2eab0*/  LDGSTS.E [R4+0x40000], desc[UR48][R204.64], P2 ;  /* 0x40000000cc047fae */ /* 0x010fe80009121870 */
[----:B------:R-:W-:Y:S04]  /*2eac0*/  LDGSTS.E [R4+0x40008], desc[UR48][R172.64], P0 ;  /* 0x40008000ac047fae */ /* 0x000fe80008121870 */
[----:B------:R-:W4:Y:S01]  /*2ead0*/  LDL.64 R204, [R1+0x708] ;  /* 0x0007080001cc7983 */ /* 0x000f220000100a00 */
[C---:B------:R-:W-:Y:S02]  /*2eae0*/  LOP3.LUT R29, R7.reuse, 0x4a, RZ, 0xfc, !PT ;  /* 0x0000004a071d7812 */ /* 0x040fe400078efcff */
[----:B------:R-:W-:Y:S01]  /*2eaf0*/  LOP3.LUT R28, R7, 0x68, RZ, 0xfc, !PT ;  /* 0x00000068071c7812 */ /* 0x000fe200078efcff */
[----:B------:R-:W4:Y:S04]  /*2eb00*/  LDL.64 R172, [R1+0xe28] ;  /* 0x000e280001ac7983 */ /* 0x000f280000100a00 */
[----:B--2---:R-:W-:Y:S01]  /*2eb10*/  LDGSTS.E [R4+0x42000], desc[UR48][R220.64], P6 ;  /* 0x42000000dc047fae */ /* 0x004fe2000b121870 */
[----:B------:R-:W-:Y:S01]  /*2eb20*/  ISETP.GE.AND P1, PT, R29, UR5, PT ;  /* 0x000000051d007c0c */ /* 0x000fe2000bf26270 */
[----:B------:R-:W-:Y:S01]  /*2eb30*/  ULDC UR5, c[0x0][0x230] ;  /* 0x00008c0000057ab9 */ /* 0x000fe20000000800 */
[----:B------:R-:W-:-:S02]  /*2eb40*/  LOP3.LUT R10, R7, 0x6a, RZ, 0xfc, !PT ;  /* 0x0000006a070a7812 */ /* 0x000fc400078efcff */
[----:B------:R-:W-:Y:S01]  /*2eb50*/  ISETP.GE.AND P4, PT, R28, UR6, PT ;  /* 0x000000061c007c0c */ /* 0x000fe2000bf86270 */
[----:B------:R-:W-:Y:S01]  /*2eb60*/  ULDC UR6, c[0x0][0x230] ;  /* 0x00008c0000067ab9 */ /* 0x000fe20000000800 */
[C---:B------:R-:W-:Y:S02]  /*2eb70*/  LOP3.LUT R9, R7.reuse, 0xc, RZ, 0xfc, !PT ;  /* 0x0000000c07097812 */ /* 0x040fe400078efcff */
[C---:B------:R-:W-:Y:S02]  /*2eb80*/  LOP3.LUT R11, R7.reuse, 0xe, RZ, 0xfc, !PT ;  /* 0x0000000e070b7812 */ /* 0x040fe400078efcff */
[----:B---3--:R-:W-:Y:S01]  /*2eb90*/  LOP3.LUT R3, R7, 0x2e, RZ, 0xfc, !PT ;  /* 0x0000002e07037812 */ /* 0x008fe200078efcff */
[----:B------:R-:W2:Y:S04]  /*2eba0*/  LDL.64 R220, [R1+0x540] ;  /* 0x0005400001dc7983 */ /* 0x000ea80000100a00 */
[----:B------:R-:W-:Y:S04]  /*2ebb0*/  LDGSTS.E [R4+0x42008], desc[UR48][R236.64], P5 ;  /* 0x42008000ec047fae */ /* 0x000fe8000a921870 */
[----:B------:R-:W3:Y:S01]  /*2ebc0*/  LDL.64 R236, [R1+0x550] ;  /* 0x0005500001ec7983 */ /* 0x000ee20000100a00 */
[----:B------:R-:W-:-:S02]  /*2ebd0*/  SEL R5, R6, RZ, !P1 ;  /* 0x000000ff06057207 */ /* 0x000fc40004800000 */
[----:B------:R-:W-:Y:S01]  /*2ebe0*/  ISETP.GE.AND P1, PT, R10, UR7, PT ;  /* 0x000000070a007c0c */ /* 0x000fe2000bf26270 */
[----:B------:R-:W-:Y:S01]  /*2ebf0*/  ULDC UR7, c[0x0][0x230] ;  /* 0x00008c0000077ab9 */ /* 0x000fe20000000800 */
[C---:B------:R-:W-:Y:S01]  /*2ec00*/  SEL R10, R6.reuse, RZ, !P4 ;  /* 0x000000ff060a7207 */ /* 0x040fe20006000000 */
[----:B------:R-:W-:Y:S01]  /*2ec10*/  LDGSTS.E [R4+0x44000], desc[UR48][R188.64], P3 ;  /* 0x44000000bc047fae */ /* 0x000fe20009921870 */
[----:B------:R-:W-:Y:S01]  /*2ec20*/  ISETP.GE.AND P4, PT, R9, UR5, PT ;  /* 0x0000000509007c0c */ /* 0x000fe2000bf86270 */
[----:B------:R-:W-:Y:S01]  /*2ec30*/  ULDC UR5, c[0x0][0x230] ;  /* 0x00008c0000057ab9 */ /* 0x000fe20000000800 */
[----:B------:R-:W-:Y:S02]  /*2ec40*/  SEL R9, R6, RZ, !P1 ;  /* 0x000000ff06097207 */ /* 0x000fe40004800000 */
[----:B------:R-:W-:Y:S02]  /*2ec50*/  ISETP.NE.U32.AND P1, PT, R10, RZ, PT ;  /* 0x000000ff0a00720c */ /* 0x000fe40003f25070 */
[----:B------:R-:W-:-:S02]  /*2ec60*/  ISETP.NE.U32.AND P2, PT, R5, RZ, PT ;  /* 0x000000ff0500720c */ /* 0x000fc40003f45070 */
[----:B------:R-:W-:Y:S02]  /*2ec70*/  LOP3.LUT R10, R7, 0x2c, RZ, 0xfc, !PT ;  /* 0x0000002c070a7812 */ /* 0x000fe400078efcff */
[----:B------:R-:W-:Y:S01]  /*2ec80*/  SEL R5, R6, RZ, !P4 ;  /* 0x000000ff06057207 */ /* 0x000fe20006000000 */
[----:B------:R-:W2:Y:S01]  /*2ec90*/  LDL.64 R188, [R1+0xe30] ;  /* 0x000e300001bc7983 */ /* 0x000ea20000100a00 */
[----:B------:R-:W-:Y:S01]  /*2eca0*/  ISETP.GE.AND P6, PT, R11, UR5, PT ;  /* 0x000000050b007c0c */ /* 0x000fe2000bfc6270 */
[----:B------:R-:W-:Y:S01]  /*2ecb0*/  ULDC UR5, c[0x0][0x230] ;  /* 0x00008c0000057ab9 */ /* 0x000fe20000000800 */
[----:B------:R-:W-:Y:S01]  /*2ecc0*/  ISETP.GE.AND P5, PT, R10, UR6, PT ;  /* 0x000000060a007c0c */ /* 0x000fe2000bfa6270 */
[----:B------:R-:W-:Y:S01]  /*2ecd0*/  ULDC UR6, c[0x0][0x230] ;  /* 0x00008c0000067ab9 */ /* 0x000fe20000000800 */
[----:B------:R-:W-:Y:S02]  /*2ece0*/  ISETP.NE.U32.AND P0, PT, R5, RZ, PT ;  /* 0x000000ff0500720c */ /* 0x000fe40003f05070 */
[----:B------:R-:W-:-:S02]  /*2ecf0*/  SEL R5, R6, RZ, !P6 ;  /* 0x000000ff06057207 */ /* 0x000fc40007000000 */
[----:B------:R-:W-:Y:S01]  /*2ed00*/  ISETP.GE.AND P6, PT, R3, UR7, PT ;  /* 0x0000000703007c0c */ /* 0x000fe2000bfc6270 */
[----:B------:R-:W-:Y:S01]  /*2ed10*/  ULDC UR7, c[0x0][0x230] ;  /* 0x00008c0000077ab9 */ /* 0x000fe20000000800 */
[C---:B------:R-:W-:Y:S02]  /*2ed20*/  SEL R10, R6.reuse, RZ, !P5 ;  /* 0x000000ff060a7207 */ /* 0x040fe40006800000 */
[----:B------:R-:W-:Y:S02]  /*2ed30*/  ISETP.NE.U32.AND P4, PT, R9, RZ, PT ;  /* 0x000000ff0900720c */ /* 0x000fe40003f85070 */
[----:B------:R-:W-:Y:S02]  /*2ed40*/  SEL R9, R6, RZ, !P6 ;  /* 0x000000ff06097207 */ /* 0x000fe40007000000 */
[----:B------:R-:W-:Y:S01]  /*2ed50*/  ISETP.NE.U32.AND P6, PT, R10, RZ, PT ;  /* 0x000000ff0a00720c */ /* 0x000fe20003fc5070 */
[----:B----4-:R-:W-:Y:S01]  /*2ed60*/  LDGSTS.E [R4+0x44008], desc[UR48][R204.64], P2 ;  /* 0x44008000cc047fae */ /* 0x010fe20009121870 */
[----:B------:R-:W-:-:S05]  /*2ed70*/  LOP3.LUT R10, R8, 0x30, RZ, 0x3c, !PT ;  /* 0x00000030080a7812 */ /* 0x000fca00078e3cff */
[----:B------:R1:W-:Y:S04]  /*2ed80*/  STL [R1+0x1a94], R10 ;  /* 0x001a940a01007387 */ /* 0x0003e80000100800 */
[----:B------:R-:W4:Y:S04]  /*2ed90*/  LDL.64 R204, [R1+0xd40] ;  /* 0x000d400001cc7983 */ /* 0x000f280000100a00 */
[----:B---3--:R-:W-:Y:S01]  /*2eda0*/  LDGSTS.E [R4+0x46000], desc[UR48][R236.64], P1 ;  /* 0x46000000ec047fae */ /* 0x008fe20008921870 */
[----:B------:R-:W-:Y:S02]  /*2edb0*/  LOP3.LUT R2, R7, 0x4c, RZ, 0xfc, !PT ;  /* 0x0000004c07027812 */ /* 0x000fe400078efcff */
[----:B------:R-:W-:Y:S01]  /*2edc0*/  ISETP.NE.U32.AND P3, PT, R5, RZ, PT ;  /* 0x000000ff0500720c */ /* 0x000fe20003f65070 */
[----:B--2---:R2:W-:Y:S04]  /*2edd0*/  LDGSTS.E [R4+0x46008], desc[UR48][R220.64], P4 ;  /* 0x46008000dc047fae */ /* 0x0045e8000a121870 */
[----:B------:R-:W3:Y:S01]  /*2ede0*/  LDL.64 R236, [R1+0xd18] ;  /* 0x000d180001ec7983 */ /* 0x000ee20000100a00 */
[----:B------:R-:W-:Y:S01]  /*2edf0*/  ISETP.GE.AND P5, PT, R2, UR5, PT ;  /* 0x0000000502007c0c */ /* 0x000fe2000bfa6270 */
[----:B------:R-:W-:-:S02]  /*2ee00*/  ULDC UR5, c[0x0][0x230] ;  /* 0x00008c0000057ab9 */ /* 0x000fc40000000800 */
[----:B------:R-:W2:Y:S01]  /*2ee10*/  LDL.64 R220, [R1+0x6f8] ;  /* 0x0006f80001dc7983 */ /* 0x000ea20000100a00 */
[----:B------:R-:W-:Y:S02]  /*2ee20*/  SEL R5, R6, RZ, !P5 ;  /* 0x000000ff06057207 */ /* 0x000fe40006800000 */
[----:B------:R-:W-:Y:S02]  /*2ee30*/  ISETP.NE.U32.AND P5, PT, R9, RZ, PT ;  /* 0x000000ff0900720c */ /* 0x000fe40003fa5070 */
[----:B------:R-:W-:Y:S02]  /*2ee40*/  ISETP.NE.U32.AND P2, PT, R5, RZ, PT ;  /* 0x000000ff0500720c */ /* 0x000fe40003f45070 */
[----:B------:R-:W-:-:S05]  /*2ee50*/  IADD3 R5, R245, 0x100000, R10 ;  /* 0x00100000f5057810 */ /* 0x000fca0007ffe00a */
[----:B------:R-:W-:Y:S04]  /*2ee60*/  LDGSTS.E [R5+0x40000], desc[UR48][R188.64], P0 ;  /* 0x40000000bc057fae */ /* 0x000fe80008121870 */
[----:B------:R-:W-:Y:S04]  /*2ee70*/  LDGSTS.E [R5+0x40008], desc[UR48][R172.64], P3 ;  /* 0x40008000ac057fae */ /* 0x000fe80009921870 */
[----:B------:R-:W2:Y:S01]  /*2ee80*/  LDL.64 R188, [R1+0x6c0] ;  /* 0x0006c00001bc7983 */ /* 0x000ea20000100a00 */
[C---:B------:R-:W-:Y:S02]  /*2ee90*/  LOP3.LUT R28, R7.reuse, 0x4e, RZ, 0xfc, !PT ;  /* 0x0000004e071c7812 */ /* 0x040fe400078efcff */
[C---:B------:R-:W-:Y:S01]  /*2eea0*/  LOP3.LUT R11, R7.reuse, 0x6c, RZ, 0xfc, !PT ;  /* 0x0000006c070b7812 */ /* 0x040fe200078efcff */
[----:B------:R-:W2:Y:S04]  /*2eeb0*/  LDL.64 R172, [R1+0xe18] ;  /* 0x000e180001ac7983 */ /* 0x000ea80000100a00 */
[----:B----4-:R-:W-:Y:S04]  /*2eec0*/  LDGSTS.E [R5+0x42000], desc[UR48][R204.64], P6 ;  /* 0x42000000cc057fae */ /* 0x010fe8000b121870 */
[----:B------:R-:W4:Y:S04]  /*2eed0*/  LDL.64 R204, [R1+0x508] ;  /* 0x0005080001cc7983 */ /* 0x000f280000100a00 */
[----:B---3--:R-:W-:Y:S01]  /*2eee0*/  LDGSTS.E [R5+0x42008], desc[UR48][R236.64], P5 ;  /* 0x42008000ec057fae */ /* 0x008fe2000a921870 */
[----:B------:R-:W-:Y:S01]  /*2eef0*/  ISETP.GE.AND P1, PT, R28, UR5, PT ;  /* 0x000000051c007c0c */ /* 0x000fe2000bf26270 */
[----:B------:R-:W-:Y:S01]  /*2ef00*/  ULDC UR5, c[0x0][0x230] ;  /* 0x00008c0000057ab9 */ /* 0x000fe20000000800 */
[----:B------:R-:W-:Y:S01]  /*2ef10*/  LOP3.LUT R3, R7, 0x6e, RZ, 0xfc, !PT ;  /* 0x0000006e07037812 */ /* 0x000fe200078efcff */
[----:B--2---:R-:W-:Y:S04]  /*2ef20*/  LDGSTS.E [R5+0x44000], desc[UR48][R220.64], P2 ;  /* 0x44000000dc057fae */ /* 0x004fe80009121870 */
[----:B------:R-:W2:Y:S01]  /*2ef30*/  LDL.64 R236, [R1+0x4f8] ;  /* 0x0004f80001ec7983 */ /* 0x000ea20000100a00 */
[----:B------:R-:W-:Y:S01]  /*2ef40*/  ISETP.GE.AND P4, PT, R11, UR6, PT ;  /* 0x000000060b007c0c */ /* 0x000fe2000bf86270 */
[----:B------:R-:W-:Y:S01]  /*2ef50*/  ULDC UR6, c[0x0][0x230] ;  /* 0x00008c0000067ab9 */ /* 0x000fe20000000800 */
[----:B------:R-:W-:Y:S01]  /*2ef60*/  LOP3.LUT R2, R7, 0x10, RZ, 0xfc, !PT ;  /* 0x0000001007027812 */ /* 0x000fe200078efcff */
[----:B------:R-:W3:Y:S01]  /*2ef70*/  LDL.64 R220, [R1+0xe20] ;  /* 0x000e200001dc7983 */ /* 0x000ee20000100a00 */
[----:B------:R-:W-:-:S02]  /*2ef80*/  SEL R9, R6, RZ, !P1 ;  /* 0x000000ff06097207 */ /* 0x000fc40004800000 */
[----:B------:R-:W-:Y:S01]  /*2ef90*/  ISETP.GE.AND P1, PT, R3, UR7, PT ;  /* 0x0000000703007c0c */ /* 0x000fe2000bf26270 */
[----:B------:R-:W-:Y:S01]  /*2efa0*/  ULDC UR7, c[0x0][0x230] ;  /* 0x00008c0000077ab9 */ /* 0x000fe20000000800 */
[----:B------:R-:W-:Y:S02]  /*2efb0*/  SEL R11, R6, RZ, !P4 ;  /* 0x000000ff060b7207 */ /* 0x000fe40006000000 */
[----:B------:R-:W-:Y:S01]  /*2efc0*/  ISETP.GE.AND P4, PT, R2, UR5, PT ;  /* 0x0000000502007c0c */ /* 0x000fe2000bf86270 */
[----:B------:R-:W-:Y:S01]  /*2efd0*/  ULDC UR5, c[0x0][0x230] ;  /* 0x00008c0000057ab9 */ /* 0x000fe20000000800 */
[----:B-1----:R-:W-:Y:S02]  /*2efe0*/  SEL R10, R6, RZ, !P1 ;  /* 0x000000ff060a7207 */ /* 0x002fe40004800000 */
[----:B------:R-:W-:Y:S02]  /*2eff0*/  LOP3.LUT R28, R7, 0x12, RZ, 0xfc, !PT ;  /* 0x00000012071c7812 */ /* 0x000fe400078efcff */
[----:B------:R-:W-:-:S02]  /*2f000*/  ISETP.NE.U32.AND P1, PT, R11, RZ, PT ;  /* 0x000000ff0b00720c */ /* 0x000fc40003f25070 */
[----:B------:R-:W-:Y:S02]  /*2f010*/  ISETP.NE.U32.AND P0, PT, R9, RZ, PT ;  /* 0x000000ff0900720c */ /* 0x000fe40003f05070 */
[C---:B------:R-:W-:Y:S02]  /*2f020*/  LOP3.LUT R11, R7.reuse, 0x30, RZ, 0xfc, !PT ;  /* 0x00000030070b7812 */ /* 0x040fe400078efcff */
[----:B------:R-:W-:Y:S02]  /*2f030*/  SEL R9, R6, RZ, !P4 ;  /* 0x000000ff06097207 */ /* 0x000fe40006000000 */
[----:B------:R-:W-:Y:S01]  /*2f040*/  ISETP.GE.AND P6, PT, R28, UR5, PT ;  /* 0x000000051c007c0c */ /* 0x000fe2000bfc6270 */
[----:B------:R-:W-:Y:S01]  /*2f050*/  ULDC UR5, c[0x0][0x230] ;  /* 0x00008c0000057ab9 */ /* 0x000fe20000000800 */
[----:B------:R-:W-:Y:S02]  /*2f060*/  LOP3.LUT R3, R7, 0x32, RZ, 0xfc, !PT ;  /* 0x0000003207037812 */ /* 0x000fe400078efcff */
[----:B------:R-:W-:Y:S01]  /*2f070*/  ISETP.GE.AND P5, PT, R11, UR6, PT ;  /* 0x000000060b007c0c */ /* 0x000fe2000bfa6270 */
[----:B------:R-:W-:Y:S01]  /*2f080*/  ULDC UR6, c[0x0][0x230] ;  /* 0x00008c0000067ab9 */ /* 0x000fe20000000800 */
[----:B------:R-:W-:Y:S01]  /*2f090*/  ISETP.NE.U32.AND P3, PT, R9, RZ, PT ;  /* 0x000000ff0900720c */ /* 0x000fe20003f65070 */
[----:B------:R-:W-:Y:S01]  /*2f0a0*/  LDGSTS.E [R5+0x44008], desc[UR48][R188.64], P0 ;  /* 0x44008000bc057fae */ /* 0x000fe20008121870 */
[----:B------:R-:W-:-:S02]  /*2f0b0*/  ISETP.NE.U32.AND P4, PT, R10, RZ, PT ;  /* 0x000000ff0a00720c */ /* 0x000fc40003f85070 */
[C---:B------:R-:W-:Y:S01]  /*2f0c0*/  SEL R9, R6.reuse, RZ, !P6 ;  /* 0x000000ff06097207 */ /* 0x040fe20007000000 */
[----:B----4-:R-:W-:Y:S01]  /*2f0d0*/  LDGSTS.E [R5+0x46000], desc[UR48][R204.64], P1 ;  /* 0x46000000cc057fae */ /* 0x010fe20008921870 */
[----:B------:R-:W-:Y:S01]  /*2f0e0*/  ISETP.GE.AND P6, PT, R3, UR7, PT ;  /* 0x0000000703007c0c */ /* 0x000fe2000bfc6270 */
[----:B------:R-:W-:Y:S01]  /*2f0f0*/  ULDC UR7, c[0x0][0x230] ;  /* 0x00008c0000077ab9 */ /* 0x000fe20000000800 */
[C---:B------:R-:W-:Y:S02]  /*2f100*/  SEL R11, R6.reuse, RZ, !P5 ;  /* 0x000000ff060b7207 */ /* 0x040fe40006800000 */
[----:B------:R-:W-:Y:S02]  /*2f110*/  SEL R10, R6, RZ, !P6 ;  /* 0x000000ff060a7207 */ /* 0x000fe40007000000 */
[----:B------:R-:W-:Y:S02]  /*2f120*/  ISETP.NE.U32.AND P6, PT, R11, RZ, PT ;  /* 0x000000ff0b00720c */ /* 0x000fe40003fc5070 */
[----:B------:R-:W-:-:S05]  /*2f130*/  LOP3.LUT R11, R8, 0x40, RZ, 0x3c, !PT ;  /* 0x00000040080b7812 */ /* 0x000fca00078e3cff */
[----:B------:R-:W-:Y:S04]  /*2f140*/  STL [R1+0x1a90], R11 ;  /* 0x001a900b01007387 */ /* 0x000fe80000100800 */
[----:B------:R-:W4:Y:S04]  /*2f150*/  LDL.64 R188, [R1+0xcf8] ;  /* 0x000cf80001bc7983 */ /* 0x000f280000100a00 */
[----:B--2---:R1:W-:Y:S04]  /*2f160*/  LDGSTS.E [R5+0x46008], desc[UR48][R236.64], P4 ;  /* 0x46008000ec057fae */ /* 0x0043e8000a121870 */
[----:B------:R-:W2:Y:S01]  /*2f170*/  LDL.64 R236, [R1+0xce8] ;  /* 0x000ce80001ec7983 */ /* 0x000ea20000100a00 */
[----:B------:R-:W-:-:S04]  /*2f180*/  LOP3.LUT R2, R7, 0x50, RZ, 0xfc, !PT ;  /* 0x0000005007027812 */ /* 0x000fc800078efcff */
[----:B------:R-:W-:Y:S02]  /*2f190*/  ISETP.GE.AND P5, PT, R2, UR5, PT ;  /* 0x0000000502007c0c */ /* 0x000fe4000bfa6270 */
[----:B------:R-:W-:Y:S01]  /*2f1a0*/  ISETP.NE.U32.AND P2, PT, R9, RZ, PT ;  /* 0x000000ff0900720c */ /* 0x000fe20003f45070 */
[----:B------:R1:W-:Y:S01]  /*2f1b0*/  STL.64 [R1+0x22e8], R4 ;  /* 0x0022e80401007387 */ /* 0x0003e20000100a00 */
[----:B------:R-:W-:Y:S01]  /*2f1c0*/  SEL R9, R6, RZ, !P5 ;  /* 0x000000ff06097207 */ /* 0x000fe20006800000 */
[----:B------:R-:W-:Y:S01]  /*2f1d0*/  ULDC UR5, c[0x0][0x230] ;  /* 0x00008c0000057ab9 */ /* 0x000fe20000000800 */
[----:B------:R-:W-:Y:S01]  /*2f1e0*/  ISETP.NE.U32.AND P5, PT, R10, RZ, PT ;  /* 0x000000ff0a00720c */ /* 0x000fe20003fa5070 */
[----:B------:R-:W2:Y:S01]  /*2f1f0*/  LDL.64 R204, [R1+0x6b0] ;  /* 0x0006b00001cc7983 */ /* 0x000ea20000100a00 */
[----:B------:R-:W-:Y:S02]  /*2f200*/  ISETP.NE.U32.AND P0, PT, R9, RZ, PT ;  /* 0x000000ff0900720c */ /* 0x000fe40003f05070 */
[----:B------:R-:W-:-:S05]  /*2f210*/  IADD3 R9, R245, 0x100000, R11 ;  /* 0x00100000f5097810 */ /* 0x000fca0007ffe00b */
[----:B---3--:R-:W-:Y:S04]  /*2f220*/  LDGSTS.E [R9+0x40000], desc[UR48][R220.64], P3 ;  /* 0x40000000dc097fae */ /* 0x008fe80009921870 */
[----:B------:R-:W-:Y:S04]  /*2f230*/  LDGSTS.E [R9+0x40008], desc[UR48][R172.64], P2 ;  /* 0x40008000ac097fae */ /* 0x000fe80009121870 */
[----:B------:R-:W3:Y:S01]  /*2f240*/  LDL.64 R220, [R1+0x6a0] ;  /* 0x0006a00001dc7983 */ /* 0x000ee20000100a00 */
[C---:B------:R-:W-:Y:S02]  /*2f250*/  LOP3.LUT R29, R7.reuse, 0x52, RZ, 0xfc, !PT ;  /* 0x00000052071d7812 */ /* 0x040fe400078efcff */
[----:B------:R-:W-:Y:S01]  /*2f260*/  LOP3.LUT R28, R7, 0x70, RZ, 0xfc, !PT ;  /* 0x00000070071c7812 */ /* 0x000fe200078efcff */
[----:B------:R-:W3:Y:S04]  /*2f270*/  LDL.64 R172, [R1+0xe08] ;  /* 0x000e080001ac7983 */ /* 0x000ee80000100a00 */
[----:B----4-:R-:W-:Y:S01]  /*2f280*/  LDGSTS.E [R9+0x42000], desc[UR48][R188.64], P6 ;  /* 0x42000000bc097fae */ /* 0x010fe2000b121870 */
[----:B------:R-:W-:Y:S01]  /*2f290*/  ISETP.GE.AND P1, PT, R29, UR5, PT ;  /* 0x000000051d007c0c */ /* 0x000fe2000bf26270 */
[----:B------:R-:W-:Y:S01]  /*2f2a0*/  ULDC UR5, c[0x0][0x230] ;  /* 0x00008c0000057ab9 */ /* 0x000fe20000000800 */
[----:B------:R-:W-:-:S02]  /*2f2b0*/  LOP3.LUT R3, R7, 0x72, RZ, 0xfc, !PT ;  /* 0x0000007207037812 */ /* 0x000fc400078efcff */
[----:B------:R-:W-:Y:S01]  /*2f2c0*/  ISETP.GE.AND P4, PT, R28, UR6, PT ;  /* 0x000000061c007c0c */ /* 0x000fe2000bf86270 */
[----:B------:R-:W-:Y:S01]  /*2f2d0*/  ULDC UR6, c[0x0][0x230] ;  /* 0x00008c0000067ab9 */ /* 0x000fe20000000800 */
[----:B-1----:R-:W-:Y:S01]  /*2f2e0*/  LOP3.LUT R4, R7, 0x34, RZ, 0xfc, !PT ;  /* 0x0000003407047812 */ /* 0x002fe200078efcff */
[----:B------:R-:W4:Y:S04]  /*2f2f0*/  LDL.64 R188, [R1+0x4e8] ;  /* 0x0004e80001bc7983 */ /* 0x000f280000100a00 */
[----:B--2---:R-:W-:Y:S04]  /*2f300*/  LDGSTS.E [R9+0x42008], desc[UR48][R236.64], P5 ;  /* 0x42008000ec097fae */ /* 0x004fe8000a921870 */
[----:B------:R-:W2:Y:S01]  /*2f310*/  LDL.64 R236, [R1+0x4f0] ;  /* 0x0004f00001ec7983 */ /* 0x000ea20000100a00 */
[----:B------:R-:W-:-:S02]  /*2f320*/  SEL R10, R6, RZ, !P1 ;  /* 0x000000ff060a7207 */ /* 0x000fc40004800000 */
[----:B------:R-:W-:Y:S01]  /*2f330*/  ISETP.GE.AND P1, PT, R3, UR7, PT ;  /* 0x0000000703007c0c */ /* 0x000fe2000bf26270 */
[----:B------:R-:W-:Y:S01]  /*2f340*/  LDGSTS.E [R9+0x44000], desc[UR48][R204.64], P0 ;  /* 0x44000000cc097fae */ /* 0x000fe20008121870 */
[----:B------:R-:W-:Y:S01]  /*2f350*/  SEL R242, R6, RZ, !P4 ;  /* 0x000000ff06f27207 */ /* 0x000fe20006000000 */
[----:B------:R-:W-:Y:S01]  /*2f360*/  ULDC UR7, c[0x0][0x230] ;  /* 0x00008c0000077ab9 */ /* 0x000fe20000000800 */
[----:B------:R-:W-:Y:S02]  /*2f370*/  ISETP.NE.U32.AND P3, PT, R10, RZ, PT ;  /* 0x000000ff0a00720c */ /* 0x000fe40003f65070 */
[----:B------:R-:W-:Y:S02]  /*2f380*/  SEL R11, R6, RZ, !P1 ;  /* 0x000000ff060b7207 */ /* 0x000fe40004800000 */
[----:B------:R-:W-:Y:S02]  /*2f390*/  ISETP.NE.U32.AND P1, PT, R242, RZ, PT ;  /* 0x000000fff200720c */ /* 0x000fe40003f25070 */
[----:B------:R-:W-:Y:S01]  /*2f3a0*/  ISETP.GE.AND P5, PT, R4, UR6, PT ;  /* 0x0000000604007c0c */ /* 0x000fe2000bfa6270 */
[----:B------:R-:W-:Y:S01]  /*2f3b0*/  ULDC UR6, c[0x0][0x230] ;  /* 0x00008c0000067ab9 */ /* 0x000fe20000000800 */
[----:B------:R-:W-:Y:S01]  /*2f3c0*/  LOP3.LUT R4, R8, 0x50, RZ, 0x3c, !PT ;  /* 0x0000005008047812 */ /* 0x000fe200078e3cff */
[----:B------:R-:W4:Y:S04]  /*2f3d0*/  LDL.64 R204, [R1+0xe10] ;  /* 0x000e100001cc7983 */ /* 0x000f280000100a00 */
[----:B---3--:R-:W-:Y:S04]  /*2f3e0*/  LDGSTS.E [R9+0x44008], desc[UR48][R220.64], P3 ;  /* 0x44008000dc097fae */ /* 0x008fe80009921870 */
[----:B------:R1:W-:Y:S04]  /*2f3f0*/  STL [R1+0x1a8c], R4 ;  /* 0x001a8c0401007387 */ /* 0x0003e80000100800 */
[----:B------:R-:W3:Y:S01]  /*2f400*/  LDL.64 R220, [R1+0xcd8] ;  /* 0x000cd80001dc7983 */ /* 0x000ee20000100a00 */
[----:B------:R-:W-:-:S03]  /*2f410*/  LOP3.LUT R2, R7, 0x14, RZ, 0xfc, !PT ;  /* 0x0000001407027812 */ /* 0x000fc600078efcff */
[----:B--2---:R-:W-:Y:S04]  /*2f420*/  LDGSTS.E [R9+0x46000], desc[UR48][R236.64], P1 ;  /* 0x46000000ec097fae */ /* 0x004fe80008921870 */
[----:B------:R-:W2:Y:S01]  /*2f430*/  LDL.64 R236, [R1+0xca8] ;  /* 0x000ca80001ec7983 */ /* 0x000ea20000100a00 */
[----:B------:R-:W-:Y:S01]  /*2f440*/  ISETP.GE.AND P4, PT, R2, UR5, PT ;  /* 0x0000000502007c0c */ /* 0x000fe2000bf86270 */
[----:B------:R-:W-:Y:S01]  /*2f450*/  ULDC UR5, c[0x0][0x230] ;  /* 0x00008c0000057ab9 */ /* 0x000fe20000000800 */
[----:B------:R-:W-:Y:S02]  /*2f460*/  LOP3.LUT R5, R7, 0x16, RZ, 0xfc, !PT ;  /* 0x0000001607057812 */ /* 0x000fe400078efcff */
[----:B------:R-:W-:Y:S02]  /*2f470*/  SEL R10, R6, RZ, !P4 ;  /* 0x000000ff060a7207 */ /* 0x000fe40006000000 */
[----:B------:R-:W-:Y:S01]  /*2f480*/  ISETP.GE.AND P6, PT, R5, UR5, PT ;  /* 0x0000000505007c0c */ /* 0x000fe2000bfc6270 */
[----:B------:R-:W-:Y:S01]  /*2f490*/  ULDC UR5, c[0x0][0x230] ;  /* 0x00008c0000057ab9 */ /* 0x000fe20000000800 */
[----:B------:R-:W-:-:S02]  /*2f4a0*/  LOP3.LUT R3, R7, 0x36, RZ, 0xfc, !PT ;  /* 0x0000003607037812 */ /* 0x000fc400078efcff */
[----:B------:R-:W-:Y:S02]  /*2f4b0*/  ISETP.NE.U32.AND P2, PT, R10, RZ, PT ;  /* 0x000000ff0a00720c */ /* 0x000fe40003f45070 */
[----:B------:R-:W-:Y:S02]  /*2f4c0*/  LOP3.LUT R2, R7, 0x54, RZ, 0xfc, !PT ;  /* 0x0000005407027812 */ /* 0x000fe400078efcff */
[C---:B------:R-:W-:Y:S02]  /*2f4d0*/  SEL R10, R6.reuse, RZ, !P6 ;  /* 0x000000ff060a7207 */ /* 0x040fe40007000000 */
[----:B------:R-:W-:Y:S01]  /*2f4e0*/  ISETP.GE.AND P6, PT, R3, UR7, PT ;  /* 0x0000000703007c0c */ /* 0x000fe2000bfc6270 */
[----:B------:R-:W-:Y:S01]  /*2f4f0*/  ULDC UR7, c[0x0][0x230] ;  /* 0x00008c0000077ab9 */ /* 0x000fe20000000800 */
[----:B------:R-:W-:Y:S02]  /*2f500*/  ISETP.NE.U32.AND P4, PT, R11, RZ, PT ;  /* 0x000000ff0b00720c */ /* 0x000fe40003f85070 */
[----:B------:R-:W-:-:S02]  /*2f510*/  SEL R242, R6, RZ, !P5 ;  /* 0x000000ff06f27207 */ /* 0x000fc40006800000 */
[----:B------:R-:W-:Y:S01]  /*2f520*/  ISETP.GE.AND P5, PT, R2, UR5, PT ;  /* 0x0000000502007c0c */ /* 0x000fe2000bfa6270 */
[----:B------:R-:W-:Y:S01]  /*2f530*/  ULDC UR5, c[0x0][0x230] ;  /* 0x00008c0000057ab9 */ /* 0x000fe20000000800 */
[----:B------:R-:W-:Y:S02]  /*2f540*/  SEL R11, R6, RZ, !P6 ;  /* 0x000000ff060b7207 */ /* 0x000fe40007000000 */
[----:B------:R-:W-:Y:S02]  /*2f550*/  ISETP.NE.U32.AND P0, PT, R10, RZ, PT ;  /* 0x000000ff0a00720c */ /* 0x000fe40003f05070 */
[----:B------:R-:W-:Y:S02]  /*2f560*/  ISETP.NE.U32.AND P6, PT, R242, RZ, PT ;  /* 0x000000fff200720c */ /* 0x000fe40003fc5070 */
[----:B------:R-:W-:Y:S01]  /*2f570*/  SEL R10, R6, RZ, !P5 ;  /* 0x000000ff060a7207 */ /* 0x000fe20006800000 */
[----:B----4-:R-:W-:Y:S01]  /*2f580*/  LDGSTS.E [R9+0x46008], desc[UR48][R188.64], P4 ;  /* 0x46008000bc097fae */ /* 0x010fe2000a121870 */
[----:B------:R-:W-:-:S02]  /*2f590*/  ISETP.NE.U32.AND P5, PT, R11, RZ, PT ;  /* 0x000000ff0b00720c */ /* 0x000fc40003fa5070 */
[----:B------:R-:W-:Y:S02]  /*2f5a0*/  ISETP.NE.U32.AND P3, PT, R10, RZ, PT ;  /* 0x000000ff0a00720c */ /* 0x000fe40003f65070 */
[----:B------:R-:W-:-:S05]  /*2f5b0*/  IADD3 R10, R245, 0x100000, R4 ;  /* 0x00100000f50a7810 */ /* 0x000fca0007ffe004 */
[----:B------:R-:W-:Y:S04]  /*2f5c0*/  LDGSTS.E [R10+0x40000], desc[UR48][R204.64], P2 ;  /* 0x40000000cc0a7fae */ /* 0x000fe80009121870 */
[----:B------:R-:W4:Y:S04]  /*2f5d0*/  LDL.64 R188, [R1+0x668] ;  /* 0x0006680001bc7983 */ /* 0x000f280000100a00 */
[----:B------:R-:W-:Y:S04]  /*2f5e0*/  LDGSTS.E [R10+0x40008], desc[UR48][R172.64], P0 ;  /* 0x40008000ac0a7fae */ /* 0x000fe80008121870 */
[----:B------:R-:W4:Y:S04]  /*2f5f0*/  LDL.64 R204, [R1+0x658] ;  /* 0x0006580001cc7983 */ /* 0x000f280000100a00 */
[----:B---3--:R-:W-:Y:S01]  /*2f600*/  LDGSTS.E [R10+0x42000], desc[UR48][R220.64], P6 ;  /* 0x42000000dc0a7fae */ /* 0x008fe2000b121870 */
[----:B------:R-:W-:-:S02]  /*2f610*/  LOP3.LUT R28, R7, 0x56, RZ, 0xfc, !PT ;  /* 0x00000056071c7812 */ /* 0x000fc400078efcff */
[C---:B------:R-:W-:Y:S01]  /*2f620*/  LOP3.LUT R5, R7.reuse, 0x74, RZ, 0xfc, !PT ;  /* 0x0000007407057812 */ /* 0x040fe200078efcff */
[----:B------:R-:W3:Y:S04]  /*2f630*/  LDL.64 R172, [R1+0xdf8] ;  /* 0x000df80001ac7983 */ /* 0x000ee80000100a00 */
[----:B------:R-:W3:Y:S04]  /*2f640*/  LDL.64 R220, [R1+0x4d8] ;  /* 0x0004d80001dc7983 */ /* 0x000ee80000100a00 */
[----:B--2---:R-:W-:Y:S04]  /*2f650*/  LDGSTS.E [R10+0x42008], desc[UR48][R236.64], P5 ;  /* 0x42008000ec0a7fae */ /* 0x004fe8000a921870 */
[----:B------:R-:W2:Y:S01]  /*2f660*/  LDL.64 R236, [R1+0x4d0] ;  /* 0x0004d00001ec7983 */ /* 0x000ea20000100a00 */
[----:B------:R-:W-:Y:S01]  /*2f670*/  ISETP.GE.AND P1, PT, R28, UR5, PT ;  /* 0x000000051c007c0c */ /* 0x000fe2000bf26270 */
[----:B------:R-:W-:Y:S01]  /*2f680*/  ULDC UR5, c[0x0][0x230] ;  /* 0x00008c0000057ab9 */ /* 0x000fe20000000800 */
[----:B------:R-:W-:-:S02]  /*2f690*/  LOP3.LUT R3, R7, 0x76, RZ, 0xfc, !PT ;  /* 0x0000007607037812 */ /* 0x000fc400078efcff */
[----:B------:R-:W-:Y:S01]  /*2f6a0*/  ISETP.GE.AND P4, PT, R5, UR6, PT ;  /* 0x0000000605007c0c */ /* 0x000fe2000bf86270 */
[----:B------:R-:W-:Y:S01]  /*2f6b0*/  ULDC UR6, c[0x0][0x230] ;  /* 0x00008c0000067ab9 */ /* 0x000fe20000000800 */
[----:B------:R-:W-:Y:S02]  /*2f6c0*/  LOP3.LUT R2, R7, 0x18, RZ, 0xfc, !PT ;  /* 0x0000001807027812 */ /* 0x000fe400078efcff */
[C---:B------:R-:W-:Y:S02]  /*2f6d0*/  SEL R11, R6.reuse, RZ, !P1 ;  /* 0x000000ff060b7207 */ /* 0x040fe40004800000 */
[----:B------:R-:W-:Y:S01]  /*2f6e0*/  ISETP.GE.AND P1, PT, R3, UR7, PT ;  /* 0x0000000703007c0c */ /* 0x000fe2000bf26270 */
[----:B------:R-:W-:Y:S01]  /*2f6f0*/  ULDC UR7, c[0x0][0x230] ;  /* 0x00008c0000077ab9 */ /* 0x000fe20000000800 */
[----:B------:R-:W-:Y:S02]  /*2f700*/  SEL R243, R6, RZ, !P4 ;  /* 0x000000ff06f37207 */ /* 0x000fe40006000000 */
[----:B------:R-:W-:Y:S01]  /*2f710*/  ISETP.GE.AND P4, PT, R2, UR5, PT ;  /* 0x0000000502007c0c */ /* 0x000fe2000bf86270 */
[----:B------:R-:W-:Y:S01]  /*2f720*/  ULDC UR5, c[0x0][0x230] ;  /* 0x00008c0000057ab9 */ /* 0x000fe20000000800 */
[----:B------:R-:W-:-:S02]  /*2f730*/  SEL R242, R6, RZ, !P1 ;  /* 0x000000ff06f27207 */ /* 0x000fc40004800000 */
[----:B------:R-:W-:Y:S02]  /*2f740*/  ISETP.NE.U32.AND P2, PT, R11, RZ, PT ;  /* 0x000000ff0b00720c */ /* 0x000fe40003f45070 */
[----:B------:R-:W-:Y:S02]  /*2f750*/  ISETP.NE.U32.AND P1, PT, R243, RZ, PT ;  /* 0x000000fff300720c */ /* 0x000fe40003f25070 */
[----:B------:R-:W-:Y:S02]  /*2f760*/  SEL R11, R6, RZ, !P4 ;  /* 0x000000ff060b7207 */ /* 0x000fe40006000000 */
[----:B------:R-:W-:Y:S02]  /*2f770*/  ISETP.NE.U32.AND P4, PT, R242, RZ, PT ;  /* 0x000000fff200720c */ /* 0x000fe40003f85070 */
[----:B-1----:R-:W-:-:S04]  /*2f780*/  LOP3.LUT R4, R7, 0x38, RZ, 0xfc, !PT ;  /* 0x0000003807047812 */ /* 0x002fc800078efcff */
[----:B------:R-:W-:Y:S01]  /*2f790*/  ISETP.GE.AND P5, PT, R4, UR6, PT ;  /* 0x0000000604007c0c */ /* 0x000fe2000bfa6270 */
[----:B------:R-:W-:Y:S01]  /*2f7a0*/  ULDC UR6, c[0x0][0x230] ;  /* 0x00008c0000067ab9 */ /* 0x000fe20000000800 */
[----:B------:R-:W-:Y:S01]  /*2f7b0*/  LOP3.LUT R4, R8, 0x60, RZ, 0x3c, !PT ;  /* 0x0000006008047812 */ /* 0x000fe200078e3cff */
[----:B----4-:R-:W-:Y:S04]  /*2f7c0*/  LDGSTS.E [R10+0x44000], desc[UR48][R188.64], P3 ;  /* 0x44000000bc0a7fae */ /* 0x010fe80009921870 */
[----:B------:R-:W-:Y:S04]  /*2f7d0*/  LDGSTS.E [R10+0x44008], desc[UR48][R204.64], P2 ;  /* 0x44008000cc0a7fae */ /* 0x000fe80009121870 */
[----:B------:R-:W4:Y:S04]  /*2f7e0*/  LDL.64 R188, [R1+0xe00] ;  /* 0x000e000001bc7983 */ /* 0x000f280000100a00 */
[----:B------:R1:W-:Y:S04]  /*2f7f0*/  STL [R1+0x1a88], R4 ;  /* 0x001a880401007387 */ /* 0x0003e80000100800 */
[----:B------:R-:W4:Y:S04]  /*2f800*/  LDL.64 R204, [R1+0xc90] ;  /* 0x000c900001cc7983 */ /* 0x000f280000100a00 */
[----:B---3--:R-:W-:Y:S01]  /*2f810*/  LDGSTS.E [R10+0x46000], desc[UR48][R220.64], P1 ;  /* 0x46000000dc0a7fae */ /* 0x008fe20008921870 */
[----:B------:R-:W-:-:S02]  /*2f820*/  LOP3.LUT R5, R7, 0x1a, RZ, 0xfc, !PT ;  /* 0x0000001a07057812 */ /* 0x000fc400078efcff */
[C---:B------:R-:W-:Y:S01]  /*2f830*/  LOP3.LUT R3, R7.reuse, 0x3a, RZ, 0xfc, !PT ;  /* 0x0000003a07037812 */ /* 0x040fe200078efcff */
[----:B------:R-:W3:Y:S01]  /*2f840*/  LDL.64 R140, [R1+0xde8] ;  /* 0x000de800018c7983 */ /* 0x000ee20000100a00 */
[----:B------:R-:W-:Y:S02]  /*2f850*/  LOP3.LUT R2, R7, 0x58, RZ, 0xfc, !PT ;  /* 0x0000005807027812 */ /* 0x000fe400078efcff */
[----:B------:R-:W-:Y:S01]  /*2f860*/  ISETP.NE.U32.AND P0, PT, R11, RZ, PT ;  /* 0x000000ff0b00720c */ /* 0x000fe20003f05070 */
[----:B------:R-:W3:Y:S04]  /*2f870*/  LDL.64 R156, [R1+0xc50] ;  /* 0x000c5000019c7983 */ /* 0x000ee80000100a00 */
[----:B------:R-:W3:Y:S04]  /*2f880*/  LDL.64 R220, [R1+0xc68] ;  /* 0x000c680001dc7983 */ /* 0x000ee80000100a00 */
[----:B--2---:R-:W-:Y:S04]  /*2f890*/  LDGSTS.E [R10+0x46008], desc[UR48][R236.64], P4 ;  /* 0x46008000ec0a7fae */ /* 0x004fe8000a121870 */
[----:B------:R-:W2:Y:S01]  /*2f8a0*/  LDL.64 R236, [R1+0x648] ;  /* 0x0006480001ec7983 */ /* 0x000ea20000100a00 */
[----:B------:R-:W-:Y:S01]  /*2f8b0*/  ISETP.GE.AND P6, PT, R5, UR5, PT ;  /* 0x0000000505007c0c */ /* 0x000fe2000bfc6270 */
[----:B------:R-:W-:Y:S01]  /*2f8c0*/  ULDC UR5, c[0x0][0x230] ;  /* 0x00008c0000057ab9 */ /* 0x000fe20000000800 */
[----:B------:R-:W-:-:S02]  /*2f8d0*/  SEL R243, R6, RZ, !P5 ;  /* 0x000000ff06f37207 */ /* 0x000fc40006800000 */
[----:B------:R-:W-:Y:S02]  /*2f8e0*/  SEL R11, R6, RZ, !P6 ;  /* 0x000000ff060b7207 */ /* 0x000fe40007000000 */
[----:B------:R-:W-:Y:S01]  /*2f8f0*/  ISETP.GE.AND P6, PT, R3, UR7, PT ;  /* 0x0000000703007c0c */ /* 0x000fe2000bfc6270 */
[----:B------:R-:W-:Y:S01]  /*2f900*/  ULDC UR7, c[0x0][0x230] ;  /* 0x00008c0000077ab9 */ /* 0x000fe20000000800 */
[----:B------:R-:W-:Y:S01]  /*2f910*/  ISETP.GE.AND P5, PT, R2, UR5, PT ;  /* 0x0000000502007c0c */ /* 0x000fe2000bfa6270 */
[----:B------:R-:W-:Y:S01]  /*2f920*/  ULDC UR5, c[0x0][0x230] ;  /* 0x00008c0000057ab9 */ /* 0x000fe20000000800 */
[----:B------:R-:W-:Y:S02]  /*2f930*/  ISETP.NE.U32.AND P3, PT, R11, RZ, PT ;  /* 0x000000ff0b00720c */ /* 0x000fe40003f65070 */
[C---:B------:R-:W-:Y:S02]  /*2f940*/  SEL R242, R6.reuse, RZ, !P6 ;  /* 0x000000ff06f27207 */ /* 0x040fe40007000000 */
[----:B------:R-:W-:-:S02]  /*2f950*/  SEL R11, R6, RZ, !P5 ;  /* 0x000000ff060b7207 */ /* 0x000fc40006800000 */
[----:B------:R-:W-:Y:S02]  /*2f960*/  ISETP.NE.U32.AND P6, PT, R243, RZ, PT ;  /* 0x000000fff300720c */ /* 0x000fe40003fc5070 */
[----:B------:R-:W-:Y:S02]  /*2f970*/  ISETP.NE.U32.AND P5, PT, R242, RZ, PT ;  /* 0x000000fff200720c */ /* 0x000fe40003fa5070 */
[----:B------:R-:W-:Y:S02]  /*2f980*/  ISETP.NE.U32.AND P2, PT, R11, RZ, PT ;  /* 0x000000ff0b00720c */ /* 0x000fe40003f45070 */
[----:B------:R-:W-:-:S05]  /*2f990*/  IADD3 R11, R245, 0x100000, R4 ;  /* 0x00100000f50b7810 */ /* 0x000fca0007ffe004 */
[----:B----4-:R-:W-:Y:S04]  /*2f9a0*/  LDGSTS.E [R11+0x40000], desc[UR48][R188.64], P0 ;  /* 0x40000000bc0b7fae */ /* 0x010fe80008121870 */
[----:B------:R-:W-:Y:S04]  /*2f9b0*/  LDGSTS.E [R11+0x40008], desc[UR48][R172.64], P3 ;  /* 0x40008000ac0b7fae */ /* 0x000fe80009921870 */
[----:B------:R-:W-:Y:S04]  /*2f9c0*/  LDGSTS.E [R11+0x42000], desc[UR48][R204.64], P6 ;  /* 0x42000000cc0b7fae */ /* 0x000fe8000b121870 */
[----:B------:R-:W4:Y:S01]  /*2f9d0*/  LDL.64 R188, [R1+0x640] ;  /* 0x0006400001bc7983 */ /* 0x000f220000100a00 */
[----:B------:R-:W-:-:S02]  /*2f9e0*/  LOP3.LUT R28, R7, 0x5a, RZ, 0xfc, !PT ;  /* 0x0000005a071c7812 */ /* 0x000fc400078efcff */
[----:B------:R-:W-:Y:S01]  /*2f9f0*/  LOP3.LUT R5, R7, 0x78, RZ, 0xfc, !PT ;  /* 0x0000007807057812 */ /* 0x000fe200078efcff */
[----:B------:R-:W4:Y:S04]  /*2fa00*/  LDL.64 R172, [R1+0xc48] ;  /* 0x000c480001ac7983 */ /* 0x000f280000100a00 */
[----:B------:R-:W4:Y:S04]  /*2fa10*/  LDL.64 R204, [R1+0x4c8] ;  /* 0x0004c80001cc7983 */ /* 0x000f280000100a00 */
[----:B---3--:R-:W-:Y:S04]  /*2fa20*/  LDGSTS.E [R11+0x42008], desc[UR48][R220.64], P5 ;  /* 0x42008000dc0b7fae */ /* 0x008fe8000a921870 */
[----:B------:R-:W3:Y:S04]  /*2fa30*/  LDL.64 R220, [R1] ;  /* 0x0000000001dc7983 */ /* 0x000ee80000100a00 */
[----:B--2---:R-:W-:Y:S04]  /*2fa40*/  LDGSTS.E [R11+0x44000], desc[UR48][R236.64], P2 ;  /* 0x44000000ec0b7fae */ /* 0x004fe80009121870 */
[----:B------:R-:W2:Y:S01]  /*2fa50*/  LDL.64 R236, [R1+0xdf0] ;  /* 0x000df00001ec7983 */ /* 0x000ea20000100a00 */
[----:B------:R-:W-:Y:S01]  /*2fa60*/  ISETP.GE.AND P1, PT, R28, UR5, PT ;  /* 0x000000051c007c0c */ /* 0x000fe2000bf26270 */
[----:B------:R-:W-:Y:S01]  /*2fa70*/  ULDC UR5, c[0x0][0x230] ;  /* 0x00008c0000057ab9 */ /* 0x000fe20000000800 */
[----:B------:R-:W-:Y:S01]  /*2fa80*/  ISETP.GE.AND P4, PT, R5, UR6, PT ;  /* 0x0000000605007c0c */ /* 0x000fe2000bf86270 */
[----:B------:R-:W-:Y:S01]  /*2fa90*/  ULDC UR6, c[0x0][0x230] ;  /* 0x00008c0000067ab9 */ /* 0x000fe20000000800 */
[----:B------:R-:W-:-:S02]  /*2faa0*/  LOP3.LUT R2, R7, 0x1c, RZ, 0xfc, !PT ;  /* 0x0000001c07027812 */ /* 0x000fc400078efcff */
[C---:B------:R-:W-:Y:S02]  /*2fab0*/  LOP3.LUT R3, R7.reuse, 0x7a, RZ, 0xfc, !PT ;  /* 0x0000007a07037812 */ /* 0x040fe400078efcff */
[C---:B------:R-:W-:Y:S02]  /*2fac0*/  SEL R242, R6.reuse, RZ, !P1 ;  /* 0x000000ff06f27207 */ /* 0x040fe40004800000 */
[----:B------:R-:W-:Y:S02]  /*2fad0*/  SEL R244, R6, RZ, !P4 ;  /* 0x000000ff06f47207 */ /* 0x000fe40006000000 */
[----:B------:R-:W-:Y:S01]  /*2fae0*/  ISETP.GE.AND P4, PT, R2, UR5, PT ;  /* 0x0000000502007c0c */ /* 0x000fe2000bf86270 */
[----:B------:R-:W-:Y:S01]  /*2faf0*/  ULDC UR5, c[0x0][0x230] ;  /* 0x00008c0000057ab9 */ /* 0x000fe20000000800 */
[C---:B------:R-:W-:Y:S02]  /*2fb00*/  LOP3.LUT R5, R7.reuse, 0x1e, RZ, 0xfc, !PT ;  /* 0x0000001e07057812 */ /* 0x040fe400078efcff */
[----:B-1----:R-:W-:-:S02]  /*2fb10*/  LOP3.LUT R4, R7, 0x3c, RZ, 0xfc, !PT ;  /* 0x0000003c07047812 */ /* 0x002fc400078efcff */
[----:B------:R-:W-:Y:S01]  /*2fb20*/  ISETP.GE.AND P1, PT, R3, UR7, PT ;  /* 0x0000000703007c0c */ /* 0x000fe2000bf26270 */
[----:B------:R-:W-:Y:S01]  /*2fb30*/  ULDC UR7, c[0x0][0x230] ;  /* 0x00008c0000077ab9 */ /* 0x000fe20000000800 */
[----:B------:R-:W-:Y:S02]  /*2fb40*/  ISETP.NE.U32.AND P0, PT, R242, RZ, PT ;  /* 0x000000fff200720c */ /* 0x000fe40003f05070 */
[----:B------:R-:W-:Y:S02]  /*2fb50*/  SEL R242, R6, RZ, !P4 ;  /* 0x000000ff06f27207 */ /* 0x000fe40006000000 */
[----:B------:R-:W-:Y:S01]  /*2fb60*/  ISETP.GE.AND P6, PT, R5, UR5, PT ;  /* 0x0000000505007c0c */ /* 0x000fe2000bfc6270 */
[----:B------:R-:W-:Y:S01]  /*2fb70*/  ULDC UR5, c[0x0][0x230] ;  /* 0x00008c0000057ab9 */ /* 0x000fe20000000800 */
[----:B------:R-:W-:Y:S01]  /*2fb80*/  ISETP.GE.AND P5, PT, R4, UR6, PT ;  /* 0x0000000604007c0c */ /* 0x000fe2000bfa6270 */
[----:B------:R-:W-:Y:S01]  /*2fb90*/  STL.64 [R1+0x22f0], R8 ;  /* 0x0022f00801007387 */ /* 0x000fe20000100a00 */
[----:B------:R-:W-:Y:S01]  /*2fba0*/  SEL R243, R6, RZ, !P1 ;  /* 0x000000ff06f37207 */ /* 0x000fe20004800000 */
[----:B------:R-:W-:Y:S01]  /*2fbb0*/  ULDC UR6, c[0x0][0x230] ;  /* 0x00008c0000067ab9 */ /* 0x000fe20000000800 */
[----:B------:R-:W-:-:S02]  /*2fbc0*/  LOP3.LUT R2, R7, 0x5c, RZ, 0xfc, !PT ;  /* 0x0000005c07027812 */ /* 0x000fc400078efcff */
[----:B------:R-:W-:Y:S01]  /*2fbd0*/  ISETP.NE.U32.AND P1, PT, R244, RZ, PT ;  /* 0x000000fff400720c */ /* 0x000fe20003f25070 */
[----:B----4-:R1:W-:Y:S01]  /*2fbe0*/  LDGSTS.E [R11+0x44008], desc[UR48][R188.64], P0 ;  /* 0x44008000bc0b7fae */ /* 0x0103e20008121870 */
[----:B------:R-:W-:Y:S02]  /*2fbf0*/  ISETP.NE.U32.AND P3, PT, R242, RZ, PT ;  /* 0x000000fff200720c */ /* 0x000fe40003f65070 */
[C---:B------:R-:W-:Y:S02]  /*2fc00*/  SEL R242, R6.reuse, RZ, !P6 ;  /* 0x000000ff06f27207 */ /* 0x040fe40007000000 */
[----:B------:R-:W-:Y:S02]  /*2fc10*/  SEL R244, R6, RZ, !P5 ;  /* 0x000000ff06f47207 */ /* 0x000fe40006800000 */
[----:B------:R-:W-:Y:S02]  /*2fc20*/  ISETP.NE.U32.AND P4, PT, R243, RZ, PT ;  /* 0x000000fff300720c */ /* 0x000fe40003f85070 */
[----:B------:R-:W-:-:S02]  /*2fc30*/  LOP3.LUT R3, R7, 0x3e, RZ, 0xfc, !PT ;  /* 0x0000003e07037812 */ /* 0x000fc400078efcff */
[----:B------:R-:W-:Y:S01]  /*2fc40*/  ISETP.GE.AND P5, PT, R2, UR5, PT ;  /* 0x0000000502007c0c */ /* 0x000fe2000bfa6270 */
[----:B------:R-:W-:Y:S01]  /*2fc50*/  LDGSTS.E [R11+0x46000], desc[UR48][R204.64], P1 ;  /* 0x46000000cc0b7fae */ /* 0x000fe20008921870 */
[----:B------:R-:W-:Y:S01]  /*2fc60*/  ISETP.NE.U32.AND P2, PT, R242, RZ, PT ;  /* 0x000000fff200720c */ /* 0x000fe20003f45070 */
[----:B------:R-:W-:Y:S01]  /*2fc70*/  ULDC UR5, c[0x0][0x230] ;  /* 0x00008c0000057ab9 */ /* 0x000fe20000000800 */
[----:B------:R-:W-:Y:S01]  /*2fc80*/  ISETP.GE.AND P6, PT, R3, UR7, PT ;  /* 0x0000000703007c0c */ /* 0x000fe2000bfc6270 */
[----:B-1----:R-:W1:Y:S01]  /*2fc90*/  S2R R189, SR_TID.X ;  /* 0x0000000000bd7919 */ /* 0x002e620000002100 */
[----:B------:R-:W-:Y:S01]  /*2fca0*/  SEL R242, R6, RZ, !P5 ;  /* 0x000000ff06f27207 */ /* 0x000fe20006800000 */
[----:B------:R-:W-:Y:S01]  /*2fcb0*/  ULDC UR7, c[0x0][0x230] ;  /* 0x00008c0000077ab9 */ /* 0x000fe20000000800 */
[----:B------:R-:W-:Y:S01]  /*2fcc0*/  LOP3.LUT R3, R8, 0x70, RZ, 0x3c, !PT ;  /* 0x0000007008037812 */ /* 0x000fe200078e3cff */
[----:B------:R-:W4:Y:S01]  /*2fcd0*/  LDC R188, c[0x0][0x230] ;  /* 0x00008c00ffbc7b82 */ /* 0x000f220000000800 */
[----:B------:R-:W-:-:S02]  /*2fce0*/  ISETP.NE.U32.AND P0, PT, R242, RZ, PT ;  /* 0x000000fff200720c */ /* 0x000fc40003f05070 */
[----:B------:R-:W-:Y:S01]  /*2fcf0*/  IADD3 R242, R245, 0x100000, R3 ;  /* 0x00100000f5f27810 */ /* 0x000fe20007ffe003 */
[----:B------:R-:W-:Y:S04]  /*2fd00*/  STL [R1+0x1a84], R3 ;  /* 0x001a840301007387 */ /* 0x000fe80000100800 */
[----:B------:R-:W4:Y:S04]  /*2fd10*/  LDL.64 R204, [R1+0x638] ;  /* 0x0006380001cc7983 */ /* 0x000f280000100a00 */
[----:B---3--:R-:W-:Y:S04]  /*2fd20*/  LDGSTS.E [R11+0x46008], desc[UR48][R220.64], P4 ;  /* 0x46008000dc0b7fae */ /* 0x008fe8000a121870 */
[----:B------:R3:W-:Y:S01]  /*2fd30*/  STL.64 [R1+0x22f8], R10 ;  /* 0x0022f80a01007387 */ /* 0x0007e20000100a00 */
[----:B------:R-:W-:-:S02]  /*2fd40*/  LOP3.LUT R5, R7, 0x5e, RZ, 0xfc, !PT ;  /* 0x0000005e07057812 */ /* 0x000fc400078efcff */
[----:B------:R-:W-:Y:S01]  /*2fd50*/  SEL R243, R6, RZ, !P6 ;  /* 0x000000ff06f37207 */ /* 0x000fe20007000000 */
[----:B------:R-:W3:Y:S04]  /*2fd60*/  LDL.64 R124, [R1+0x330] ;  /* 0x00033000017c7983 */ /* 0x000ee80000100a00 */
[----:B------:R-:W3:Y:S04]  /*2fd70*/  LDL.64 R220, [R1+0x630] ;  /* 0x0006300001dc7983 */ /* 0x000ee80000100a00 */
[----:B--2---:R-:W-:Y:S01]  /*2fd80*/  LDGSTS.E [R242+0x40000], desc[UR48][R236.64], P3 ;  /* 0x40000000ecf27fae */ /* 0x004fe20009921870 */
[----:B------:R-:W-:-:S02]  /*2fd90*/  ISETP.NE.U32.AND P6, PT, R244, RZ, PT ;  /* 0x000000fff400720c */ /* 0x000fc40003fc5070 */
[----:B-1----:R-:W-:Y:S01]  /*2fda0*/  LOP3.LUT R189, R189, 0x7f, RZ, 0xc0, !PT ;  /* 0x0000007fbdbd7812 */ /* 0x002fe200078ec0ff */
[----:B------:R-:W-:Y:S01]  /*2fdb0*/  LDGSTS.E [R242+0x40008], desc[UR48][R140.64], P2 ;  /* 0x400080008cf27fae */ /* 0x000fe20009121870 */
[C---:B------:R-:W-:Y:S02]  /*2fdc0*/  LOP3.LUT R4, R7.reuse, 0x7c, RZ, 0xfc, !PT ;  /* 0x0000007c07047812 */ /* 0x040fe400078efcff */
[----:B------:R-:W-:Y:S01]  /*2fdd0*/  LOP3.LUT R2, R7, 0x7e, RZ, 0xfc, !PT ;  /* 0x0000007e07027812 */ /* 0x000fe200078efcff */
[----:B----4-:R-:W-:Y:S01]  /*2fde0*/  VIADD R188, R188, 0x7f ;  /* 0x0000007fbcbc7836 */ /* 0x010fe20000000000 */
[----:B------:R-:W2:Y:S04]  /*2fdf0*/  LDL.64 R108, [R1+0x2f0] ;  /* 0x0002f000016c7983 */ /* 0x000ea80000100a00 */
[----:B------:R-:W4:Y:S01]  /*2fe00*/  LDL.64 R236, [R1+0x4c0] ;  /* 0x0004c00001ec7983 */ /* 0x000f220000100a00 */
[----:B------:R-:W-:Y:S01]  /*2fe10*/  ISETP.GE.AND P1, PT, R5, UR5, PT ;  /* 0x0000000505007c0c */ /* 0x000fe2000bf26270 */
[----:B------:R-:W-:-:S02]  /*2fe20*/  ULDC UR5, c[0x0][0x230] ;  /* 0x00008c0000057ab9 */ /* 0x000fc40000000800 */
[----:B------:R-:W-:Y:S01]  /*2fe30*/  ISETP.GE.AND P3, PT, R189, UR5, PT ;  /* 0x00000005bd007c0c */ /* 0x000fe2000bf66270 */
[----:B------:R-:W-:Y:S01]  /*2fe40*/  ULDC UR5, c[0x0][0x230] ;  /* 0x00008c0000057ab9 */ /* 0x000fe20000000800 */
[----:B------:R-:W-:Y:S01]  /*2fe50*/  ISETP.NE.U32.AND P5, PT, R243, RZ, PT ;  /* 0x000000fff300720c */ /* 0x000fe20003fa5070 */
[----:B------:R-:W-:Y:S01]  /*2fe60*/  UIADD3 UR5, UR5, -0x80, URZ ;  /* 0xffffff8005057890 */ /* 0x000fe2000fffe03f */
[----:B------:R-:W-:Y:S01]  /*2fe70*/  ISETP.GE.AND P4, PT, R4, UR6, PT ;  /* 0x0000000604007c0c */ /* 0x000fe2000bf86270 */
[----:B------:R-:W-:Y:S01]  /*2fe80*/  LDGSTS.E [R242+0x42000], desc[UR48][R156.64], P6 ;  /* 0x420000009cf27fae */ /* 0x000fe2000b121870 */
[----:B------:R-:W-:Y:S02]  /*2fe90*/  SEL R243, R6, RZ, !P1 ;  /* 0x000000ff06f37207 */ /* 0x000fe40004800000 */
[----:B------:R-:W-:Y:S01]  /*2fea0*/  ISETP.GE.AND P1, PT, R2, UR7, PT ;  /* 0x0000000702007c0c */ /* 0x000fe2000bf26270 */
[----:B------:R-:W2:Y:S01]  /*2feb0*/  LDL.64 R140, [R1+0x370] ;  /* 0x00037000018c7983 */ /* 0x000ea20000100a00 */
[----:B------:R-:W-:-:S02]  /*2fec0*/  ISETP.GE.AND P6, PT, R189, UR5, PT ;  /* 0x00000005bd007c0c */ /* 0x000fc4000bfc6270 */
[C---:B------:R-:W-:Y:S01]  /*2fed0*/  SEL R244, R6.reuse, RZ, !P4 ;  /* 0x000000ff06f47207 */ /* 0x040fe20006000000 */
[----:B------:R-:W1:Y:S01]  /*2fee0*/  S2R R189, SR_TID.X ;  /* 0x0000000000bd7919 */ /* 0x000e620000002100 */
[----:B------:R-:W-:Y:S02]  /*2fef0*/  ISETP.NE.U32.AND P4, PT, R243, RZ, PT ;  /* 0x000000fff300720c */ /* 0x000fe40003f85070 */
[----:B------:R-:W-:Y:S01]  /*2ff00*/  SEL R243, R6, RZ, !P1 ;  /* 0x000000ff06f37207 */ /* 0x000fe20004800000 */
[----:B------:R-:W-:Y:S01]  /*2ff10*/  LDGSTS.E [R242+0x42008], desc[UR48][R172.64], P5 ;  /* 0x42008000acf27fae */ /* 0x000fe2000a921870 */
[----:B------:R-:W-:Y:S02]  /*2ff20*/  ISETP.NE.U32.AND P1, PT, R244, RZ, PT ;  /* 0x000000fff400720c */ /* 0x000fe40003f25070 */
[----:B------:R-:W-:Y:S01]  /*2ff30*/  ISETP.GT.AND P5, PT, R188, 0xff, PT ;  /* 0x000000ffbc00780c */ /* 0x000fe20003fa4270 */
[----:B------:R-:W2:Y:S04]  /*2ff40*/  LDL.64 R156, [R1+0x3b0] ;  /* 0x0003b000019c7983 */ /* 0x000ea80000100a00 */
[----:B------:R-:W2:Y:S04]  /*2ff50*/  LDL.64 R92, [R1+0x2b0] ;  /* 0x0002b000015c7983 */ /* 0x000ea80000100a00 */
[----:B------:R-:W2:Y:S04]  /*2ff60*/  LDL.64 R172, [R1+0x3f0] ;  /* 0x0003f00001ac7983 */ /* 0x000ea80000100a00 */
[----:B------:R-:W2:Y:S04]  /*2ff70*/  LDL.64 R76, [R1+0x270] ;  /* 0x00027000014c7983 */ /* 0x000ea80000100a00 */
[----:B------:R-:W2:Y:S04]  /*2ff80*/  LDL.64 R60, [R1+0x230] ;  /* 0x00023000013c7983 */ /* 0x000ea80000100a00 */
[----:B------:R-:W2:Y:S04]  /*2ff90*/  LDL.64 R44, [R1+0x1f0] ;  /* 0x0001f000012c7983 */ /* 0x000ea80000100a00 */
[----:B------:R-:W-:Y:S01]  /*2ffa0*/  LDGSTS.E [R242+0x44000], desc[UR48][R204.64], P0 ;  /* 0x44000000ccf27fae */ /* 0x000fe20008121870 */
[----:B-1----:R-:W-:-:S03]  /*2ffb0*/  IMAD R245, R189, 0x100, R189 ;  /* 0x00000100bdf57824 */ /* 0x002fc600078e02bd */
[----:B------:R-:W2:Y:S04]  /*2ffc0*/  LDL.64 R188, [R1+0x430] ;  /* 0x0004300001bc7983 */ /* 0x000ea80000100a00 */
[----:B------:R-:W2:Y:S04]  /*2ffd0*/  LDL.64 R28, [R1+0x1b0] ;  /* 0x0001b000011c7983 */ /* 0x000ea80000100a00 */
[----:B------:R-:W2:Y:S04]  /*2ffe0*/  LDL.64 R204, [R1+0x470] ;  /* 0x0004700001cc7983 */ /* 0x000ea80000100a00 */
[----:B---3--:R-:W-:Y:S04]  /*2fff0*/  LDGSTS.E [R242+0x44008], desc[UR48][R220.64], P4 ;  /* 0x44008000dcf27fae */ /* 0x008fe8000a121870 */
[----:B------:R-:W3:Y:S04]  /*30000*/  LDL.64 R10, [R1+0xf0] ;  /* 0x0000f000010a7983 */ /* 0x000ee80000100a00 */
[----:B------:R-:W3:Y:S04]  /*30010*/  LDL.64 R8, [R1+0xb0] ;  /* 0x0000b00001087983 */ /* 0x000ee80000100a00 */
[----:B------:R-:W2:Y:S04]  /*30020*/  LDL.64 R220, [R1+0x4b0] ;  /* 0x0004b00001dc7983 */ /* 0x000ea80000100a00 */
[----:B------:R-:W3:Y:S04]  /*30030*/  LDL.64 R4, [R1+0x70] ;  /* 0x0000700001047983 */ /* 0x000ee80000100a00 */
[----:B------:R-:W3:Y:S04]  /*30040*/  LDL.64 R2, [R1+0x30] ;  /* 0x0000300001027983 */ /* 0x000ee80000100a00 */
[----:B----4-:R-:W-:Y:S04]  /*30050*/  LDGSTS.E [R242+0x46000], desc[UR48][R236.64], P1 ;  /* 0x46000000ecf27fae */ /* 0x010fe80008921870 */
[----:B------:R-:W4:Y:S01]  /*30060*/  LDL.64 R236, [R1+0x4b8] ;  /* 0x0004b80001ec7983 */ /* 0x000f220000100a00 */
[----:B------:R-:W-:-:S04]  /*30070*/  SEL R6, R6, RZ, !P3 ;  /* 0x000000ff06067207 */ /* 0x000fc80005800000 */
[----:B------:R-:W-:Y:S02]  /*30080*/  ISETP.NE.U32.AND P3, PT, R6, RZ, PT ;  /* 0x000000ff0600720c */ /* 0x000fe40003f65070 */
[----:B------:R-:W-:Y:S02]  /*30090*/  SEL R6, RZ, 0x4, P6 ;  /* 0x00000004ff067807 */ /* 0x000fe40003000000 */
[----:B------:R-:W-:Y:S02]  /*300a0*/  ISETP.GE.AND P6, PT, R7, UR5, PT ;  /* 0x0000000507007c0c */ /* 0x000fe4000bfc6270 */
[----:B------:R-:W-:Y:S02]  /*300b0*/  SEL R6, R6, RZ, P5 ;  /* 0x000000ff06067207 */ /* 0x000fe40002800000 */
[----:B------:R-:W-:Y:S02]  /*300c0*/  ISETP.GE.AND P0, PT, R13, UR5, PT ;  /* 0x000000050d007c0c */ /* 0x000fe4000bf06270 */
[----:B------:R-:W-:-:S02]  /*300d0*/  ISETP.NE.U32.AND P2, PT, R243, RZ, PT ;  /* 0x000000fff300720c */ /* 0x000fc40003f45070 */
[----:B------:R-:W-:Y:S02]  /*300e0*/  SEL R243, RZ, 0x4, P6 ;  /* 0x00000004fff37807 */ /* 0x000fe40003000000 */
[----:B------:R-:W-:Y:S02]  /*300f0*/  ISETP.NE.U32.AND P6, PT, R6, RZ, PT ;  /* 0x000000ff0600720c */ /* 0x000fe40003fc5070 */
[----:B------:R-:W-:Y:S02]  /*30100*/  SEL R6, RZ, 0x4, P0 ;  /* 0x00000004ff067807 */ /* 0x000fe40000000000 */
[----:B------:R-:W-:Y:S02]  /*30110*/  ISETP.GE.AND P0, PT, R12, UR5, PT ;  /* 0x000000050c007c0c */ /* 0x000fe4000bf06270 */
[----:B------:R-:W-:Y:S01]  /*30120*/  SEL R244, R243, RZ, P5 ;  /* 0x000000fff3f47207 */ /* 0x000fe20002800000 */
[----:B------:R-:W-:Y:S01]  /*30130*/  IMAD.SHL.U32 R245, R245, 0x4, RZ ;  /* 0x00000004f5f57824 */ /* 0x000fe200078e00ff */
[----:B------:R-:W-:Y:S01]  /*30140*/  SEL R243, R6, RZ, P5 ;  /* 0x000000ff06f37207 */ /* 0x000fe20002800000 */
[----:B------:R-:W3:Y:S01]  /*30150*/  LDL.64 R12, [R1+0x170] ;  /* 0x00017000010c7983 */ /* 0x000ee20000100a00 */
[----:B------:R-:W-:-:S02]  /*30160*/  SEL R6, RZ, 0x4, P0 ;  /* 0x00000004ff067807 */ /* 0x000fc40000000000 */
[----:B------:R-:W-:Y:S02]  /*30170*/  ISETP.NE.U32.AND P0, PT, R243, RZ, PT ;  /* 0x000000fff300720c */ /* 0x000fe40003f05070 */
[----:B------:R-:W-:Y:S02]  /*30180*/  SEL R243, R6, RZ, P5 ;  /* 0x000000ff06f37207 */ /* 0x000fe40002800000 */
[----:B------:R-:W-:Y:S02]  /*30190*/  LOP3.LUT R6, R245, 0x1807c, RZ, 0xc0, !PT ;  /* 0x0001807cf5067812 */ /* 0x000fe400078ec0ff */
[----:B------:R-:W-:Y:S02]  /*301a0*/  ISETP.NE.U32.AND P1, PT, R243, RZ, PT ;  /* 0x000000fff300720c */ /* 0x000fe40003f25070 */
[----:B------:R-:W-:Y:S02]  /*301b0*/  LOP3.LUT R243, R7, 0x22, RZ, 0xfc, !PT ;  /* 0x0000002207f37812 */ /* 0x000fe400078efcff */
[----:B------:R-:W-:-:S02]  /*301c0*/  ISETP.NE.U32.AND P4, PT, R244, RZ, PT ;  /* 0x000000fff400720c */ /* 0x000fc40003f85070 */
[C---:B------:R-:W-:Y:S02]  /*301d0*/  LOP3.LUT R244, R6.reuse, 0x10, RZ, 0x3c, !PT ;  /* 0x0000001006f47812 */ /* 0x040fe400078e3cff */
[C---:B------:R-:W-:Y:S02]  /*301e0*/  LOP3.LUT R245, R6.reuse, 0x20, RZ, 0x3c, !PT ;  /* 0x0000002006f57812 */ /* 0x040fe400078e3cff */
[C---:B------:R-:W-:Y:S02]  /*301f0*/  LOP3.LUT R246, R6.reuse, 0x30, RZ, 0x3c, !PT ;  /* 0x0000003006f67812 */ /* 0x040fe400078e3cff */
[C---:B------:R-:W-:Y:S02]  /*30200*/  LOP3.LUT R247, R6.reuse, 0x40, RZ, 0x3c, !PT ;  /* 0x0000004006f77812 */ /* 0x040fe400078e3cff */
[C---:B------:R-:W-:Y:S02]  /*30210*/  LOP3.LUT R248, R6.reuse, 0x50, RZ, 0x3c, !PT ;  /* 0x0000005006f87812 */ /* 0x040fe400078e3cff */
[----:B------:R-:W-:-:S02]  /*30220*/  LOP3.LUT R249, R6, 0x60, RZ, 0x3c, !PT ;  /* 0x0000006006f97812 */ /* 0x000fc400078e3cff */
[C---:B------:R-:W-:Y:S01]  /*30230*/  LOP3.LUT R250, R6.reuse, 0x70, RZ, 0x3c, !PT ;  /* 0x0000007006fa7812 */ /* 0x040fe200078e3cff */
[----:B----4-:R-:W-:Y:S01]  /*30240*/  LDGSTS.E [R242+0x46008], desc[UR48][R236.64], P2 ;  /* 0x46008000ecf27fae */ /* 0x010fe20009121870 */
[----:B------:R-:W-:Y:S02]  /*30250*/  ISETP.GE.AND P2, PT, R243, UR5, PT ;  /* 0x00000005f3007c0c */ /* 0x000fe4000bf46270 */
[----:B------:R-:W-:Y:S01]  /*30260*/  IADD3 R243, R6, UR60, RZ ;  /* 0x0000003c06f37c10 */ /* 0x000fe2000fffe0ff */
[----:B------:R-:W0:Y:S04]  /*30270*/  LDGDEPBAR ;  /* 0x00000000000079af */ /* 0x000e280000000000 */
[----:B--2---:R-:W-:Y:S04]  /*30280*/  LDGSTS.E [R243], desc[UR48][R220.64], P3 ;  /* 0x00000000dcf37fae */ /* 0x004fe80009921870 */
[----:B------:R-:W2:Y:S04]  /*30290*/  LDL.LU.64 R236, [R1+0x26e8] ;  /* 0x0026e80001ec7983 */ /* 0x000ea80000300a00 */
[----:B------:R1:W-:Y:S04]  /*302a0*/  STL.64 [R1+0x1aa0], R6 ;  /* 0x001aa00601007387 */ /* 0x0003e80000100a00 */
[----:B------:R-:W-:Y:S04]  /*302b0*/  LDGSTS.E [R243+0x400], desc[UR48][R204.64], P3 ;  /* 0x00400000ccf37fae */ /* 0x000fe80009921870 */
[----:B------:R-:W-:Y:S04]  /*302c0*/  LDGSTS.E [R243+0x800], desc[UR48][R188.64], P3 ;  /* 0x00800000bcf37fae */ /* 0x000fe80009921870 */
[----:B-1----:R-:W4:Y:S04]  /*302d0*/  LDL.64 R6, [R1+0x130] ;  /* 0x0001300001067983 */ /* 0x002f280000100a00 */
[----:B------:R-:W2:Y:S04]  /*302e0*/  LDL.LU.64 R220, [R1+0x26e0] ;  /* 0x0026e00001dc7983 */ /* 0x000ea80000300a00 */
[----:B------:R-:W2:Y:S04]  /*302f0*/  LDL.LU.64 R204, [R1+0x26d8] ;  /* 0x0026d80001cc7983 */ /* 0x000ea80000300a00 */
[----:B------:R-:W2:Y:S04]  /*30300*/  LDL.LU.64 R188, [R1+0x26d0] ;  /* 0x0026d00001bc7983 */ /* 0x000ea80000300a00 */
[----:B------:R-:W-:Y:S04]  /*30310*/  LDGSTS.E [R243+0xc00], desc[UR48][R172.64], P3 ;  /* 0x00c00000acf37fae */ /* 0x000fe80009921870 */
[----:B------:R-:W-:Y:S04]  /*30320*/  LDGSTS.E [R243+0x1000], desc[UR48][R156.64], P3 ;  /* 0x010000009cf37fae */ /* 0x000fe80009921870 */
[----:B------:R-:W-:Y:S04]  /*30330*/  LDGSTS.E [R243+0x1400], desc[UR48][R140.64], P3 ;  /* 0x014000008cf37fae */ /* 0x000fe80009921870 */
        /* <DEDUP_REMOVED lines=13> */
[----:B------:R-:W-:Y:S04]  /*30410*/  LDGSTS.E [R243+0x3000], desc[UR48][R28.64], P3 ;  /* 0x030000001cf37fae */ /* 0x000fe80009921870 */
[----:B---3--:R-:W-:Y:S04]  /*30420*/  LDGSTS.E [R243+0x3400], desc[UR48][R12.64], P3 ;  /* 0x034000000cf37fae */ /* 0x008fe80009921870 */
[----:B------:R-:W3:Y:S04]  /*30430*/  LDL.LU.64 R60, [R1+0x2690] ;  /* 0x00269000013c7983 */ /* 0x000ee80000300a00 */
[----:B------:R-:W3:Y:S04]  /*30440*/  LDL.LU.64 R44, [R1+0x2688] ;  /* 0x00268800012c7983 */ /* 0x000ee80000300a00 */
[----:B------:R-:W3:Y:S04]  /*30450*/  LDL.LU.64 R28, [R1+0x2680] ;  /* 0x00268000011c7983 */ /* 0x000ee80000300a00 */
[----:B------:R-:W3:Y:S04]  /*30460*/  LDL.LU.64 R12, [R1+0x2678] ;  /* 0x00267800010c7983 */ /* 0x000ee80000300a00 */
[----:B----4-:R-:W-:Y:S04]  /*30470*/  LDGSTS.E [R243+0x3800], desc[UR48][R6.64], P3 ;  /* 0x0380000006f37fae */ /* 0x010fe80009921870 */
[----:B------:R-:W-:Y:S04]  /*30480*/  LDGSTS.E [R243+0x3c00], desc[UR48][R10.64], P3 ;  /* 0x03c000000af37fae */ /* 0x000fe80009921870 */
[----:B------:R-:W-:Y:S04]  /*30490*/  LDGSTS.E [R243+0x4000], desc[UR48][R8.64], P3 ;  /* 0x0400000008f37fae */ /* 0x000fe80009921870 */
[----:B------:R-:W-:Y:S04]  /*304a0*/  LDGSTS.E [R243+0x4400], desc[UR48][R4.64], P3 ;  /* 0x0440000004f37fae */ /* 0x000fe80009921870 */
[----:B------:R-:W-:Y:S04]  /*304b0*/  LDGSTS.E [R243+0x4800], desc[UR48][R2.64], P3 ;  /* 0x0480000002f37fae */ /* 0x000fe80009921870 */
[----:B------:R-:W4:Y:S04]  /*304c0*/  LDL.64 R6, [R1+0x870] ;  /* 0x0008700001067983 */ /* 0x000f280000100a00 */
[----:B------:R-:W4:Y:S04]  /*304d0*/  LDL.64 R10, [R1+0x8b0] ;  /* 0x0008b000010a7983 */ /* 0x000f280000100a00 */
[----:B------:R-:W4:Y:S04]  /*304e0*/  LDL.64 R8, [R1+0x8f0] ;  /* 0x0008f00001087983 */ /* 0x000f280000100a00 */
[----:B------:R-:W4:Y:S04]  /*304f0*/  LDL.64 R4, [R1+0x930] ;  /* 0x0009300001047983 */ /* 0x000f280000100a00 */
[----:B------:R-:W4:Y:S04]  /*30500*/  LDL.64 R2, [R1+0x970] ;  /* 0x0009700001027983 */ /* 0x000f280000100a00 */
[----:B--2---:R-:W-:Y:S04]  /*30510*/  LDGSTS.E [R243+0x4c00], desc[UR48][R236.64], P3 ;  /* 0x04c00000ecf37fae */ /* 0x004fe80009921870 */
[----:B------:R1:W-:Y:S04]  /*30520*/  STL.64 [R1+0x1fe8], R236 ;  /* 0x001fe8ec01007387 */ /* 0x0003e80000100a00 */
[----:B------:R-:W-:Y:S04]  /*30530*/  LDGSTS.E [R243+0x5000], desc[UR48][R220.64], P3 ;  /* 0x05000000dcf37fae */ /* 0x000fe80009921870 */
[----:B------:R-:W-:Y:S04]  /*30540*/  LDGSTS.E [R243+0x5400], desc[UR48][R204.64], P3 ;  /* 0x05400000ccf37fae */ /* 0x000fe80009921870 */
[----:B-1----:R-:W2:Y:S04]  /*30550*/  LDL.64 R236, [R1+0x830] ;  /* 0x0008300001ec7983 */ /* 0x002ea80000100a00 */
[----:B------:R1:W-:Y:S04]  /*30560*/  STL.64 [R1+0x1fd8], R220 ;  /* 0x001fd8dc01007387 */ /* 0x0003e80000100a00 */
[----:B------:R-:W-:Y:S04]  /*30570*/  LDGSTS.E [R243+0x5800], desc[UR48][R188.64], P3 ;  /* 0x05800000bcf37fae */ /* 0x000fe80009921870 */
[----:B------:R-:W-:Y:S04]  /*30580*/  LDGSTS.E [R243+0x5c00], desc[UR48][R172.64], P3 ;  /* 0x05c00000acf37fae */ /* 0x000fe80009921870 */
[----:B-1----:R-:W4:Y:S04]  /*30590*/  LDL.64 R220, [R1+0x7f0] ;  /* 0x0007f00001dc7983 */ /* 0x002f280000100a00 */
        /* <DEDUP_REMOVED lines=13> */
[----:B---3--:R-:W-:Y:S04]  /*30670*/  LDGSTS.E [R243+0x7800], desc[UR48][R60.64], P3 ;  /* 0x078000003cf37fae */ /* 0x008fe80009921870 */
[----:B------:R-:W-:Y:S04]  /*30680*/  LDGSTS.E [R243+0x7c00], desc[UR48][R44.64], P3 ;  /* 0x07c000002cf37fae */ /* 0x000fe80009921870 */
[----:B-1----:R-:W3:Y:S04]  /*30690*/  LDL.64 R156, [R1+0x6c8] ;  /* 0x0006c800019c7983 */ /* 0x002ee80000100a00 */
[----:B------:R1:W-:Y:S04]  /*306a0*/  STL.64 [R1+0x2008], R140 ;  /* 0x0020088c01007387 */ /* 0x0003e80000100a00 */
[----:B------:R-:W-:Y:S04]  /*306b0*/  LDGSTS.E [R243+0x20000], desc[UR48][R28.64], P3 ;  /* 0x200000001cf37fae */ /* 0x000fe80009921870 */
[----:B------:R-:W-:Y:S04]  /*306c0*/  LDGSTS.E [R243+0x20400], desc[UR48][R12.64], P3 ;  /* 0x204000000cf37fae */ /* 0x000fe80009921870 */
[----:B-1----:R-:W4:Y:S04]  /*306d0*/  LDL.64 R140, [R1+0x670] ;  /* 0x00067000018c7983 */ /* 0x002f280000100a00 */
[----:B------:R1:W-:Y:S04]  /*306e0*/  STL.64 [R1+0x2010], R124 ;  /* 0x0020107c01007387 */ /* 0x0003e80000100a00 */
[----:B-1----:R-:W2:Y:S04]  /*306f0*/  LDL.64 R124, [R1+0x600] ;  /* 0x00060000017c7983 */ /* 0x002ea80000100a00 */
[----:B------:R1:W-:Y:S04]  /*30700*/  STL.64 [R1+0x2018], R108 ;  /* 0x0020186c01007387 */ /* 0x0003e80000100a00 */
[----:B-1----:R-:W3:Y:S04]  /*30710*/  LDL.64 R108, [R1+0x5b0] ;  /* 0x0005b000016c7983 */ /* 0x002ee80000100a00 */
[----:B------:R1:W-:Y:S04]  /*30720*/  STL.64 [R1+0x2020], R92 ;  /* 0x0020205c01007387 */ /* 0x0003e80000100a00 */
[----:B-1----:R-:W4:Y:S04]  /*30730*/  LDL.64 R92, [R1+0x568] ;  /* 0x00056800015c7983 */ /* 0x002f280000100a00 */
[----:B------:R1:W-:Y:S04]  /*30740*/  STL.64 [R1+0x2028], R76 ;  /* 0x0020284c01007387 */ /* 0x0003e80000100a00 */
[----:B-1----:R-:W2:Y:S04]  /*30750*/  LDL.64 R76, [R1+0x510] ;  /* 0x00051000014c7983 */ /* 0x002ea80000100a00 */
[----:B------:R-:W-:Y:S04]  /*30760*/  STL.64 [R1+0x2030], R60 ;  /* 0x0020303c01007387 */ /* 0x000fe80000100a00 */
[----:B------:R-:W-:Y:S04]  /*30770*/  STL.64 [R1+0x2038], R44 ;  /* 0x0020382c01007387 */ /* 0x000fe80000100a00 */
[----:B------:R1:W-:Y:S04]  /*30780*/  STL.64 [R1+0x2040], R28 ;  /* 0x0020401c01007387 */ /* 0x0003e80000100a00 */
[----:B------:R-:W-:Y:S04]  /*30790*/  STL.64 [R1+0x2048], R12 ;  /* 0x0020480c01007387 */ /* 0x000fe80000100a00 */
[----:B--2---:R-:W-:Y:S04]  /*307a0*/  LDGSTS.E [R243+0x20800], desc[UR48][R76.64], P3 ;  /* 0x208000004cf37fae */ /* 0x004fe80009921870 */
[----:B----4-:R-:W-:Y:S04]  /*307b0*/  LDGSTS.E [R243+0x20c00], desc[UR48][R92.64], P3 ;  /* 0x20c000005cf37fae */ /* 0x010fe80009921870 */
[----:B---3--:R-:W-:Y:S04]  /*307c0*/  LDGSTS.E [R243+0x21000], desc[UR48][R108.64], P3 ;  /* 0x210000006cf37fae */ /* 0x008fe80009921870 */
[----:B------:R-:W-:Y:S04]  /*307d0*/  LDGSTS.E [R243+0x21400], desc[UR48][R124.64], P3 ;  /* 0x214000007cf37fae */ /* 0x000fe80009921870 */
        /* <DEDUP_REMOVED lines=15> */
[----:B------:R-:W2:Y:S04]  /*308d0*/  LDL.LU.64 R234, [R1+0x2670] ;  /* 0x0026700001ea7983 */ /* 0x000ea80000300a00 */
[----:B------:R-:W3:Y:S04]  /*308e0*/  LDL.LU.64 R218, [R1+0x2668] ;  /* 0x0026680001da7983 */ /* 0x000ee80000300a00 */
[----:B-1----:R-:W4:Y:S04]  /*308f0*/  LDL.64 R28, [R1+0x4a8] ;  /* 0x0004a800011c7983 */ /* 0x002f280000100a00 */
[----:B------:R-:W2:Y:S04]  /*30900*/  LDL.64 R44, [R1+0x468] ;  /* 0x00046800012c7983 */ /* 0x000ea80000100a00 */
[----:B------:R-:W3:Y:S04]  /*30910*/  LDL.64 R60, [R1+0x428] ;  /* 0x00042800013c7983 */ /* 0x000ee80000100a00 */
        /* <DEDUP_REMOVED lines=14> */
[----:B------:R-:W3:Y:S04]  /*30a00*/  LDL.LU.64 R76, [R1+0x68] ;  /* 0x00006800014c7983 */ /* 0x000ee80000300a00 */
[----:B------:R-:W3:Y:S04]  /*30a10*/  LDL.LU.64 R188, [R1+0x28] ;  /* 0x0000280001bc7983 */ /* 0x000ee80000300a00 */
[----:B------:R-:W3:Y:S04]  /*30a20*/  LDL.LU.64 R202, [R1+0x2660] ;  /* 0x0026600001ca7983 */ /* 0x000ee80000300a00 */
[----:B------:R-:W-:Y:S04]  /*30a30*/  LDGSTS.E [R243+0x25400], desc[UR48][R186.64], P3 ;  /* 0x25400000baf37fae */ /* 0x000fe80009921870 */
[----:B------:R-:W-:Y:S04]  /*30a40*/  LDGSTS.E [R243+0x25800], desc[UR48][R170.64], P3 ;  /* 0x25800000aaf37fae */ /* 0x000fe80009921870 */
[----:B------:R-:W-:Y:S04]  /*30a50*/  LDGSTS.E [R243+0x25c00], desc[UR48][R154.64], P3 ;  /* 0x25c000009af37fae */ /* 0x000fe80009921870 */
[----:B------:R-:W3:Y:S04]  /*30a60*/  LDL.LU.64 R186, [R1+0x2658] ;  /* 0x0026580001ba7983 */ /* 0x000ee80000300a00 */
[----:B------:R-:W3:Y:S04]  /*30a70*/  LDL.LU.64 R170, [R1+0x2650] ;  /* 0x0026500001aa7983 */ /* 0x000ee80000300a00 */
[----:B------:R-:W3:Y:S04]  /*30a80*/  LDL.LU.64 R154, [R1+0x2648] ;  /* 0x00264800019a7983 */ /* 0x000ee80000300a00 */
[----:B------:R-:W-:Y:S04]  /*30a90*/  LDGSTS.E [R243+0x26000], desc[UR48][R138.64], P3 ;  /* 0x260000008af37fae */ /* 0x000fe80009921870 */
[----:B------:R-:W-:Y:S01]  /*30aa0*/  LDGSTS.E [R243+0x26400], desc[UR48][R122.64], P3 ;  /* 0x264000007af37fae */ /* 0x000fe20009921870 */
[----:B------:R-:W-:-:S03]  /*30ab0*/  VIADD R244, R244, UR60 ;  /* 0x0000003cf4f47c36 */ /* 0x000fc60008000000 */
[----:B------:R-:W-:Y:S04]  /*30ac0*/  LDGSTS.E [R243+0x26800], desc[UR48][R106.64], P3 ;  /* 0x268000006af37fae */ /* 0x000fe80009921870 */
        /* <DEDUP_REMOVED lines=10> */
[----:B------:R-:W-:Y:S04]  /*30b70*/  LDGSTS.E [R243+0x27c00], desc[UR48][R26.64], P3 ;  /* 0x27c000001af37fae */ /* 0x000fe80009921870 */
[----:B------:R-:W3:Y:S04]  /*30b80*/  LDL.LU.64 R42, [R1+0x2610] ;  /* 0x00261000012a7983 */ /* 0x000ee80000300a00 */
[----:B------:R-:W3:Y:S04]  /*30b90*/  LDL.LU.64 R26, [R1+0x2608] ;  /* 0x00260800011a7983 */ /* 0x000ee80000300a00 */
[----:B------:R-:W-:Y:S04]  /*30ba0*/  STL [R1+0x22d8], R243 ;  /* 0x0022d8f301007387 */ /* 0x000fe80000100800 */
[----:B------:R-:W-:Y:S04]  /*30bb0*/  STL [R1+0x2300], R242 ;  /* 0x002300f201007387 */ /* 0x000fe80000100800 */
[----:B----4-:R-:W-:Y:S04]  /*30bc0*/  LDGSTS.E [R244+0x80], desc[UR48][R28.64], P3 ;  /* 0x000800001cf47fae */ /* 0x010fe80009921870 */
[----:B--2---:R-:W-:Y:S04]  /*30bd0*/  LDGSTS.E [R244+0x480], desc[UR48][R44.64], P3 ;  /* 0x004800002cf47fae */ /* 0x004fe80009921870 */
[----:B---3--:R-:W-:Y:S04]  /*30be0*/  LDGSTS.E [R244+0x880], desc[UR48][R60.64], P3 ;  /* 0x008800003cf47fae */ /* 0x008fe80009921870 */
[----:B------:R-:W2:Y:S04]  /*30bf0*/  LDL.64 R28, [R1+0x4e0] ;  /* 0x0004e000011c7983 */ /* 0x000ea80000100a00 */
[----:B------:R-:W3:Y:S04]  /*30c00*/  LDL.64 R44, [R1+0x548] ;  /* 0x00054800012c7983 */ /* 0x000ee80000100a00 */
[----:B------:R-:W-:Y:S04]  /*30c10*/  LDGSTS.E [R244+0xc80], desc[UR48][R92.64], P3 ;  /* 0x00c800005cf47fae */ /* 0x000fe80009921870 */
[----:B------:R-:W4:Y:S04]  /*30c20*/  LDL.64 R60, [R1+0x5a0] ;  /* 0x0005a000013c7983 */ /* 0x000f280000100a00 */
        /* <DEDUP_REMOVED lines=59> */
[----:B--2---:R-:W-:Y:S04]  /*30fe0*/  LDGSTS.E [R244+0x20480], desc[UR48][R28.64], P3 ;  /* 0x204800001cf47fae */ /* 0x004fe80009921870 */
[----:B---3--:R-:W-:Y:S04]  /*30ff0*/  LDGSTS.E [R244+0x20880], desc[UR48][R44.64], P3 ;  /* 0x208800002cf47fae */ /* 0x008fe80009921870 */
[----:B----4-:R-:W-:Y:S04]  /*31000*/  LDGSTS.E [R244+0x20c80], desc[UR48][R60.64], P3 ;  /* 0x20c800003cf47fae */ /* 0x010fe80009921870 */
        /* <DEDUP_REMOVED lines=19> */
[----:B------:R-:W4:Y:S04]  /*31140*/  LDL.64 R44, [R1+0x4a0] ;  /* 0x0004a000012c7983 */ /* 0x000f280000100a00 */
        /* <DEDUP_REMOVED lines=13> */
[----:B-1----:R-:W3:Y:S04]  /*31220*/  LDL.LU.64 R58, [R1+0x120] ;  /* 0x00012000013a7983 */ /* 0x002ee80000300a00 */
[----:B------:R-:W3:Y:S04]  /*31230*/  LDL.LU.64 R154, [R1+0xe0] ;  /* 0x0000e000019a7983 */ /* 0x000ee80000300a00 */
[----:B------:R-:W3:Y:S04]  /*31240*/  LDL.LU.64 R188, [R1+0xa0] ;  /* 0x0000a00001bc7983 */ /* 0x000ee80000300a00 */
        /* <DEDUP_REMOVED lines=13> */
[----:B------:R-:W3:Y:S01]  /*31320*/  LDL.LU.64 R120, [R1+0x25c8] ;  /* 0x0025c80001787983 */ /* 0x000ee20000300a00 */
[----:B------:R-:W-:-:S03]  /*31330*/  VIADD R245, R245, UR60 ;  /* 0x0000003cf5f57c36 */ /* 0x000fc60008000000 */
        /* <DEDUP_REMOVED lines=11> */
[----:B------:R-:W3:Y:S04]  /*313f0*/  LDL.64 R242, [R1+0x500] ;  /* 0x0005000001f27983 */ /* 0x000ee80000100a00 */
[----:B------:R-:W3:Y:S04]  /*31400*/  LDL.64 R12, [R1+0x558] ;  /* 0x00055800010c7983 */ /* 0x000ee80000100a00 */
[----:B------:R-:W3:Y:S04]  /*31410*/  LDL.64 R28, [R1+0x5a8] ;  /* 0x0005a800011c7983 */ /* 0x000ee80000100a00 */
        /* <DEDUP_REMOVED lines=52> */
[----:B------:R1:W-:Y:S04]  /*31760*/  STL.64 [R1+0x20f8], R232 ;  /* 0x0020f8e801007387 */ /* 0x0003e80000100a00 */
[----:B------:R-:W-:Y:S04]  /*31770*/  LDGSTS.E [R245+0x20500], desc[UR48][R242.64], P3 ;  /* 0x20500000f2f57fae */ /* 0x000fe80009921870 */
[----:B------:R-:W-:Y:S04]  /*31780*/  STL.64 [R1+0x2100], R216 ;  /* 0x002100d801007387 */ /* 0x000fe80000100a00 */
[----:B------:R-:W-:Y:S04]  /*31790*/  LDGSTS.E [R245+0x20900], desc[UR48][R12.64], P3 ;  /* 0x209000000cf57fae */ /* 0x000fe80009921870 */
[----:B------:R-:W-:Y:S04]  /*317a0*/  STL.64 [R1+0x2108], R200 ;  /* 0x002108c801007387 */ /* 0x000fe80000100a00 */
[----:B------:R-:W-:Y:S04]  /*317b0*/  LDGSTS.E [R245+0x20d00], desc[UR48][R28.64], P3 ;  /* 0x20d000001cf57fae */ /* 0x000fe80009921870 */
        /* <DEDUP_REMOVED lines=9> */
[----:B------:R4:W-:Y:S04]  /*31850*/  STL.64 [R1+0x2158], R40 ;  /* 0x0021582801007387 */ /* 0x0009e80000100a00 */
[----:B------:R-:W-:Y:S04]  /*31860*/  STL.64 [R1+0x2160], R24 ;  /* 0x0021601801007387 */ /* 0x000fe80000100a00 */
[----:B-1----:R-:W4:Y:S04]  /*31870*/  LDL.LU.64 R232, [R1+0x458] ;  /* 0x0004580001e87983 */ /* 0x002f280000300a00 */
[----:B------:R-:W4:Y:S04]  /*31880*/  LDL.LU.64 R236, [R1+0x398] ;  /* 0x0003980001ec7983 */ /* 0x000f280000300a00 */
        /* <DEDUP_REMOVED lines=8> */
[----:B------:R-:W2:Y:S04]  /*31910*/  LDL.64 R172, [R1+0x498] ;  /* 0x0004980001ac7983 */ /* 0x000ea80000100a00 */
[----:B------:R-:W-:Y:S04]  /*31920*/  LDGSTS.E [R245+0x23100], desc[UR48][R220.64], P3 ;  /* 0x23100000dcf57fae */ /* 0x000fe80009921870 */
[----:B------:R-:W3:Y:S04]  /*31930*/  LDL.LU.64 R136, [R1+0x318] ;  /* 0x0003180001887983 */ /* 0x000ee80000300a00 */
        /* <DEDUP_REMOVED lines=8> */
[----:B------:R-:W4:Y:S04]  /*319c0*/  LDL.LU.64 R230, [R1+0x2590] ;  /* 0x0025900001e67983 */ /* 0x000f280000300a00 */
[----:B------:R-:W4:Y:S04]  /*319d0*/  LDL.64 R220, [R1+0x418] ;  /* 0x0004180001dc7983 */ /* 0x000f280000100a00 */
[----:B------:R-:W4:Y:S04]  /*319e0*/  LDL.64 R6, [R1+0x3d8] ;  /* 0x0003d80001067983 */ /* 0x000f280000100a00 */
[----:B------:R-:W4:Y:S04]  /*319f0*/  LDL.LU.64 R40, [R1+0x298] ;  /* 0x0002980001287983 */ /* 0x000f280000300a00 */
[----:B------:R-:W4:Y:S04]  /*31a00*/  LDL.LU.64 R214, [R1+0x2588] ;  /* 0x0025880001d67983 */ /* 0x000f280000300a00 */
[----:B------:R-:W4:Y:S04]  /*31a10*/  LDL.LU.64 R198, [R1+0x2580] ;  /* 0x0025800001c67983 */ /* 0x000f280000300a00 */
[----:B------:R-:W4:Y:S04]  /*31a20*/  LDL.64 R10, [R1+0x358] ;  /* 0x00035800010a7983 */ /* 0x000f280000100a00 */
[----:B------:R-:W4:Y:S04]  /*31a30*/  LDL.64 R8, [R1+0x2d8] ;  /* 0x0002d80001087983 */ /* 0x000f280000100a00 */
[----:B------:R-:W4:Y:S04]  /*31a40*/  LDL.64 R4, [R1+0x258] ;  /* 0x0002580001047983 */ /* 0x000f280000100a00 */
[----:B------:R-:W4:Y:S04]  /*31a50*/  LDL.64 R2, [R1+0x218] ;  /* 0x0002180001027983 */ /* 0x000f280000100a00 */
[----:B------:R-:W4:Y:S04]  /*31a60*/  LDL.LU.64 R56, [R1+0x1d8] ;  /* 0x0001d80001387983 */ /* 0x000f280000300a00 */
[----:B------:R-:W4:Y:S04]  /*31a70*/  LDL.LU.64 R152, [R1+0x198] ;  /* 0x0001980001987983 */ /* 0x000f280000300a00 */
[----:B------:R-:W4:Y:S04]  /*31a80*/  LDL.LU.64 R92, [R1+0x158] ;  /* 0x00015800015c7983 */ /* 0x000f280000300a00 */
[----:B------:R-:W4:Y:S04]  /*31a90*/  LDL.LU.64 R74, [R1+0x118] ;  /* 0x00011800014a7983 */ /* 0x000f280000300a00 */
[----:B------:R-:W4:Y:S04]  /*31aa0*/  LDL.LU.64 R170, [R1+0xd8] ;  /* 0x0000d80001aa7983 */ /* 0x000f280000300a00 */
[----:B------:R-:W4:Y:S04]  /*31ab0*/  LDL.LU.64 R76, [R1+0x98] ;  /* 0x00009800014c7983 */ /* 0x000f280000300a00 */
[----:B------:R-:W4:Y:S04]  /*31ac0*/  LDL.LU.64 R108, [R1+0x58] ;  /* 0x00005800016c7983 */ /* 0x000f280000300a00 */
[----:B------:R-:W4:Y:S04]  /*31ad0*/  LDL.LU.64 R204, [R1+0x18] ;  /* 0x0000180001cc7983 */ /* 0x000f280000300a00 */
[----:B------:R-:W-:Y:S04]  /*31ae0*/  LDGSTS.E [R245+0x25500], desc[UR48][R182.64], P3 ;  /* 0x25500000b6f57fae */ /* 0x000fe80009921870 */
[----:B------:R-:W-:Y:S04]  /*31af0*/  LDGSTS.E [R245+0x25900], desc[UR48][R166.64], P3 ;  /* 0x25900000a6f57fae */ /* 0x000fe80009921870 */
[----:B------:R-:W-:Y:S04]  /*31b00*/  LDGSTS.E [R245+0x25d00], desc[UR48][R150.64], P3 ;  /* 0x25d0000096f57fae */ /* 0x000fe80009921870 */
        /* <DEDUP_REMOVED lines=16> */
[----:B------:R-:W-:Y:S01]  /*31c10*/  LDGSTS.E [R245+0x27d00], desc[UR48][R22.64], P3 ;  /* 0x27d0000016f57fae */ /* 0x000fe20009921870 */
[----:B------:R-:W-:-:S03]  /*31c20*/  VIADD R246, R246, UR60 ;  /* 0x0000003cf6f67c36 */ /* 0x000fc60008000000 */
[----:B------:R-:W4:Y:S04]  /*31c30*/  LDL.LU.64 R38, [R1+0x2530] ;  /* 0x0025300001267983 */ /* 0x000f280000300a00 */
[----:B------:R-:W4:Y:S04]  /*31c40*/  LDL.LU.64 R22, [R1+0x2528] ;  /* 0x0025280001167983 */ /* 0x000f280000300a00 */
[----:B------:R-:W-:Y:S04]  /*31c50*/  STL.64 [R1+0x1f50], R244 ;  /* 0x001f50f401007387 */ /* 0x000fe80000100a00 */
[----:B------:R-:W-:Y:S04]  /*31c60*/  STL.64 [R1+0x22b0], R232 ;  /* 0x0022b0e801007387 */ /* 0x000fe80000100a00 */
[----:B------:R-:W-:Y:S04]  /*31c70*/  STL.64 [R1+0x2248], R236 ;  /* 0x002248ec01007387 */ /* 0x000fe80000100a00 */
[----:B--2---:R-:W-:Y:S04]  /*31c80*/  LDGSTS.E [R246+0x180], desc[UR48][R172.64], P3 ;  /* 0x00180000acf67fae */ /* 0x004fe80009921870 */
[----:B------:R-:W-:Y:S04]  /*31c90*/  LDGSTS.E [R246+0x580], desc[UR48][R232.64], P3 ;  /* 0x00580000e8f67fae */ /* 0x000fe80009921870 */
[----:B---3--:R-:W-:Y:S04]  /*31ca0*/  STL.64 [R1+0x2208], R136 ;  /* 0x0022088801007387 */ /* 0x008fe80000100a00 */
[----:B----4-:R-:W-:Y:S04]  /*31cb0*/  LDGSTS.E [R246+0x980], desc[UR48][R220.64], P3 ;  /* 0x00980000dcf67fae */ /* 0x010fe80009921870 */
[----:B------:R-:W-:Y:S04]  /*31cc0*/  LDGSTS.E [R246+0xd80], desc[UR48][R6.64], P3 ;  /* 0x00d8000006f67fae */ /* 0x000fe80009921870 */
[----:B------:R-:W-:Y:S04]  /*31cd0*/  STL.64 [R1+0x21c0], R40 ;  /* 0x0021c02801007387 */ /* 0x000fe80000100a00 */
[----:B------:R-:W2:Y:S04]  /*31ce0*/  LDL.64 R218, [R1+0x538] ;  /* 0x0005380001da7983 */ /* 0x000ea80000100a00 */
[----:B------:R-:W3:Y:S04]  /*31cf0*/  LDL.64 R234, [R1+0x590] ;  /* 0x0005900001ea7983 */ /* 0x000ee80000100a00 */
[----:B------:R-:W4:Y:S04]  /*31d00*/  LDL.64 R242, [R1+0x5d8] ;  /* 0x0005d80001f27983 */ /* 0x000f280000100a00 */
[----:B------:R-:W4:Y:S04]  /*31d10*/  LDL.64 R12, [R1+0x628] ;  /* 0x00062800010c7983 */ /* 0x000f280000100a00 */
[----:B------:R-:W4:Y:S04]  /*31d20*/  LDL.64 R28, [R1+0x698] ;  /* 0x00069800011c7983 */ /* 0x000f280000100a00 */
[----:B------:R-:W4:Y:S04]  /*31d30*/  LDL.64 R44, [R1+0x6f0] ;  /* 0x0006f000012c7983 */ /* 0x000f280000100a00 */
[----:B------:R-:W4:Y:S04]  /*31d40*/  LDL.64 R60, [R1+0x748] ;  /* 0x00074800013c7983 */ /* 0x000f280000100a00 */
[----:B------:R-:W4:Y:S04]  /*31d50*/  LDL.64 R124, [R1+0x790] ;  /* 0x00079000017c7983 */ /* 0x000f280000100a00 */
        /* <DEDUP_REMOVED lines=126> */
[----:B------:R-:W3:Y:S01]  /*32540*/  LDL.64 R202, [R1+0x5d0] ;  /* 0x0005d00001ca7983 */ /* 0x000ee20000100a00 */
[----:B------:R-:W-:-:S03]  /*32550*/  VIADD R247, R247, UR60 ;  /* 0x0000003cf7f77c36 */ /* 0x000fc60008000000 */
        /* <DEDUP_REMOVED lines=86> */
[----:B--2---:R-:W-:Y:S04]  /*32ac0*/  LDGSTS.E [R247+0x23600], desc[UR48][R6.64], P3 ;  /* 0x2360000006f77fae */ /* 0x004fe80009921870 */
[----:B---3--:R-:W-:Y:S04]  /*32ad0*/  LDGSTS.E [R247+0x23a00], desc[UR48][R10.64], P3 ;  /* 0x23a000000af77fae */ /* 0x008fe80009921870 */
[----:B------:R-:W-:Y:S04]  /*32ae0*/  STL.64 [R1+0x2340], R20 ;  /* 0x0023401401007387 */ /* 0x000fe80000100a00 */
[----:B----4-:R-:W-:Y:S04]  /*32af0*/  LDGSTS.E [R247+0x23e00], desc[UR48][R8.64], P3 ;  /* 0x23e0000008f77fae */ /* 0x010fe80009921870 */
[----:B------:R-:W-:Y:S04]  /*32b00*/  LDGSTS.E [R247+0x24200], desc[UR48][R4.64], P3 ;  /* 0x2420000004f77fae */ /* 0x000fe80009921870 */
[----:B------:R-:W-:Y:S04]  /*32b10*/  LDGSTS.E [R247+0x24600], desc[UR48][R2.64], P3 ;  /* 0x2460000002f77fae */ /* 0x000fe80009921870 */
[----:B------:R-:W-:Y:S04]  /*32b20*/  LDGSTS.E [R247+0x24a00], desc[UR48][R226.64], P3 ;  /* 0x24a00000e2f77fae */ /* 0x000fe80009921870 */
[----:B------:R-:W-:Y:S04]  /*32b30*/  LDGSTS.E [R247+0x24e00], desc[UR48][R210.64], P3 ;  /* 0x24e00000d2f77fae */ /* 0x000fe80009921870 */
[----:B------:R-:W-:Y:S04]  /*32b40*/  LDGSTS.E [R247+0x25200], desc[UR48][R194.64], P3 ;  /* 0x25200000c2f77fae */ /* 0x000fe80009921870 */
[----:B------:R-:W2:Y:S04]  /*32b50*/  LDL.LU.64 R226, [R1+0x24b0] ;  /* 0x0024b00001e27983 */ /* 0x000ea80000300a00 */
[----:B------:R-:W3:Y:S04]  /*32b60*/  LDL.LU.64 R210, [R1+0x24a8] ;  /* 0x0024a80001d27983 */ /* 0x000ee80000300a00 */
[----:B------:R-:W4:Y:S04]  /*32b70*/  LDL.LU.64 R194, [R1+0x24a0] ;  /* 0x0024a00001c27983 */ /* 0x000f280000300a00 */
[----:B-1----:R-:W2:Y:S04]  /*32b80*/  LDL.LU.64 R196, [R1+0x488] ;  /* 0x0004880001c47983 */ /* 0x002ea80000300a00 */
[----:B------:R-:W3:Y:S04]  /*32b90*/  LDL.LU.64 R228, [R1+0x448] ;  /* 0x0004480001e47983 */ /* 0x000ee80000300a00 */
        /* <DEDUP_REMOVED lines=37> */
[----:B------:R-:W4:Y:S04]  /*32df0*/  LDL.LU.64 R34, [R1+0x2450] ;  /* 0x0024500001227983 */ /* 0x000f280000300a00 */
[----:B------:R-:W4:Y:S04]  /*32e00*/  LDL.LU.64 R18, [R1+0x2448] ;  /* 0x0024480001127983 */ /* 0x000f280000300a00 */
[----:B------:R-:W4:Y:S04]  /*32e10*/  LDL.64 R58, [R1+0x528] ;  /* 0x00052800013a7983 */ /* 0x000f280000100a00 */
        /* <DEDUP_REMOVED lines=14> */
[----:B------:R-:W4:Y:S01]  /*32f00*/  LDL.64 R2, [R1+0x988] ;  /* 0x0009880001027983 */ /* 0x000f220000100a00 */
[----:B------:R-:W-:-:S03]  /*32f10*/  VIADD R248, R248, UR60 ;  /* 0x0000003cf8f87c36 */ /* 0x000fc60008000000 */
        /* <DEDUP_REMOVED lines=51> */
[----:B------:R1:W-:Y:S04]  /*33250*/  STL.64 [R1+0x2350], R228 ;  /* 0x002350e401007387 */ /* 0x0003e80000100a00 */
[----:B------:R-:W-:Y:S04]  /*33260*/  LDGSTS.E [R248+0x24680], desc[UR48][R240.64], P3 ;  /* 0x24680000f0f87fae */ /* 0x000fe80009921870 */
[----:B------:R-:W-:Y:S04]  /*33270*/  LDGSTS.E [R248+0x24a80], desc[UR48][R224.64], P3 ;  /* 0x24a80000e0f87fae */ /* 0x000fe80009921870 */
[----:B------:R-:W-:Y:S04]  /*33280*/  LDGSTS.E [R248+0x24e80], desc[UR48][R208.64], P3 ;  /* 0x24e80000d0f87fae */ /* 0x000fe80009921870 */
[----:B------:R-:W2:Y:S04]  /*33290*/  LDL.LU.64 R240, [R1+0x2440] ;  /* 0x0024400001f07983 */ /* 0x000ea80000300a00 */
[----:B------:R-:W3:Y:S04]  /*332a0*/  LDL.LU.64 R224, [R1+0x2438] ;  /* 0x0024380001e07983 */ /* 0x000ee80000300a00 */
[----:B------:R-:W4:Y:S04]  /*332b0*/  LDL.LU.64 R232, [R1+0x480] ;  /* 0x0004800001e87983 */ /* 0x000f280000300a00 */
[----:B------:R-:W2:Y:S04]  /*332c0*/  LDL.LU.64 R220, [R1+0x440] ;  /* 0x0004400001dc7983 */ /* 0x000ea80000300a00 */
        /* <DEDUP_REMOVED lines=56> */
[----:B------:R-:W3:Y:S01]  /*33650*/  LDL.64 R2, [R1+0x980] ;  /* 0x0009800001027983 */ /* 0x000ee20000100a00 */
[----:B------:R-:W-:-:S05]  /*33660*/  VIADD R249, R249, UR60 ;  /* 0x0000003cf9f97c36 */ /* 0x000fca0008000000 */
[----:B----4-:R-:W-:Y:S04]  /*33670*/  LDGSTS.E [R249+0x300], desc[UR48][R232.64], P3 ;  /* 0x00300000e8f97fae */ /* 0x010fe80009921870 */
[----:B--2---:R-:W-:Y:S04]  /*33680*/  LDGSTS.E [R249+0x700], desc[UR48][R220.64], P3 ;  /* 0x00700000dcf97fae */ /* 0x004fe80009921870 */
        /* <DEDUP_REMOVED lines=53> */
[----:B------:R-:W-:Y:S04]  /*339e0*/  LDGSTS.E [R249+0x25300], desc[UR48][R190.64], P3 ;  /* 0x25300000bef97fae */ /* 0x000fe80009921870 */
[----:B------:R-:W-:Y:S04]  /*339f0*/  LDGSTS.E [R249+0x25700], desc[UR48][R174.64], P3 ;  /* 0x25700000aef97fae */ /* 0x000fe80009921870 */
[----:B------:R-:W-:Y:S04]  /*33a00*/  LDGSTS.E [R249+0x25b00], desc[UR48][R158.64], P3 ;  /* 0x25b000009ef97fae */ /* 0x000fe80009921870 */
[----:B------:R-:W4:Y:S04]  /*33a10*/  LDL.LU.64 R190, [R1+0x23b0] ;  /* 0x0023b00001be7983 */ /* 0x000f280000300a00 */
[----:B------:R-:W4:Y:S04]  /*33a20*/  LDL.LU.64 R174, [R1+0x23a8] ;  /* 0x0023a80001ae7983 */ /* 0x000f280000300a00 */
[----:B------:R-:W2:Y:S04]  /*33a30*/  LDL.LU.64 R188, [R1+0x478] ;  /* 0x0004780001bc7983 */ /* 0x000ea80000300a00 */
        /* <DEDUP_REMOVED lines=35> */
[----:B------:R-:W4:Y:S04]  /*33c70*/  LDL.64 R4, [R1+0x518] ;  /* 0x0005180001047983 */ /* 0x000f280000100a00 */
[----:B------:R-:W4:Y:S04]  /*33c80*/  LDL.64 R2, [R1+0x570] ;  /* 0x0005700001027983 */ /* 0x000f280000100a00 */
[----:B------:R-:W4:Y:S04]  /*33c90*/  LDL.64 R22, [R1+0x608] ;  /* 0x0006080001167983 */ /* 0x000f280000100a00 */
[----:B------:R-:W4:Y:S04]  /*33ca0*/  LDL.64 R40, [R1+0x678] ;  /* 0x0006780001287983 */ /* 0x000f280000100a00 */
[----:B-1----:R-:W4:Y:S04]  /*33cb0*/  LDL.64 R228, [R1+0x728] ;  /* 0x0007280001e47983 */ /* 0x002f280000100a00 */
[----:B------:R-:W4:Y:S04]  /*33cc0*/  LDL.64 R196, [R1+0x770] ;  /* 0x0007700001c47983 */ /* 0x000f280000100a00 */
[----:B------:R-:W4:Y:S04]  /*33cd0*/  LDL.64 R20, [R1+0x7b8] ;  /* 0x0007b80001147983 */ /* 0x000f280000100a00 */
[----:B------:R-:W4:Y:S04]  /*33ce0*/  LDL.64 R168, [R1+0x7f8] ;  /* 0x0007f80001a87983 */ /* 0x000f280000100a00 */
[----:B------:R-:W4:Y:S04]  /*33cf0*/  LDL.64 R134, [R1+0x838] ;  /* 0x0008380001867983 */ /* 0x000f280000100a00 */
[----:B------:R-:W4:Y:S04]  /*33d00*/  LDL.LU.64 R246, [R1+0x5b8] ;  /* 0x0005b80001f67983 */ /* 0x000f280000300a00 */
[----:B------:R-:W4:Y:S04]  /*33d10*/  LDL.LU.64 R244, [R1+0x6d0] ;  /* 0x0006d00001f47983 */ /* 0x000f280000300a00 */
[----:B------:R1:W-:Y:S04]  /*33d20*/  STL.64 [R1+0x1d30], R248 ;  /* 0x001d30f801007387 */ /* 0x0003e80000100a00 */
[----:B-1----:R-:W3:Y:S01]  /*33d30*/  LDL.LU.64 R248, [R1+0x438] ;  /* 0x0004380001f87983 */ /* 0x002ee20000300a00 */
[----:B------:R-:W-:-:S03]  /*33d40*/  VIADD R250, R250, UR60 ;  /* 0x0000003cfafa7c36 */ /* 0x000fc60008000000 */
        /* <DEDUP_REMOVED lines=16> */
[----:B--2---:R-:W-:Y:S04]  /*33e50*/  LDGSTS.E [R250+0x380], desc[UR48][R188.64], P3 ;  /* 0x00380000bcfa7fae */ /* 0x004fe80009921870 */
[----:B---3--:R-:W-:Y:S04]  /*33e60*/  LDGSTS.E [R250+0x780], desc[UR48][R248.64], P3 ;  /* 0x00780000f8fa7fae */ /* 0x008fe80009921870 */
[----:B------:R-:W-:Y:S04]  /*33e70*/  LDGSTS.E [R250+0xb80], desc[UR48][R90.64], P3 ;  /* 0x00b800005afa7fae */ /* 0x000fe80009921870 */
        /* <DEDUP_REMOVED lines=33> */
[----:B------:R-:W2:Y:S04]  /*34090*/  LDL.64 R4, [R1+0xb00] ;  /* 0x000b000001047983 */ /* 0x000ea80000100a00 */
[----:B------:R-:W3:Y:S04]  /*340a0*/  LDL.64 R2, [R1+0xb40] ;  /* 0x000b400001027983 */ /* 0x000ee80000100a00 */
[----:B------:R-:W-:Y:S04]  /*340b0*/  LDGSTS.E [R250+0x21380], desc[UR48][R22.64], P3 ;  /* 0x2138000016fa7fae */ /* 0x000fe80009921870 */
[----:B------:R-:W-:Y:S04]  /*340c0*/  LDGSTS.E [R250+0x21780], desc[UR48][R40.64], P3 ;  /* 0x2178000028fa7fae */ /* 0x000fe80009921870 */
[----:B------:R-:W-:Y:S04]  /*340d0*/  LDGSTS.E [R250+0x21b80], desc[UR48][R244.64], P3 ;  /* 0x21b80000f4fa7fae */ /* 0x000fe80009921870 */
[----:B------:R-:W4:Y:S04]  /*340e0*/  LDL.64 R22, [R1+0xd78] ;  /* 0x000d780001167983 */ /* 0x000f280000100a00 */
[----:B------:R-:W4:Y:S04]  /*340f0*/  LDL.64 R40, [R1+0xdc8] ;  /* 0x000dc80001287983 */ /* 0x000f280000100a00 */
        /* <DEDUP_REMOVED lines=11> */
[----:B------:R-:W-:Y:S04]  /*341b0*/  LDGSTS.E [R250+0x23780], desc[UR48][R52.64], P3 ;  /* 0x2378000034fa7fae */ /* 0x000fe80009921870 */
        /* <DEDUP_REMOVED lines=11> */
[----:B------:R1:W-:Y:S04]  /*34270*/  LDGSTS.E [R250+0x24f80], desc[UR48][R242.64], P3 ;  /* 0x24f80000f2fa7fae */ /* 0x0003e80009921870 */
[----:B------:R-:W4:Y:S04]  /*34280*/  LDL.LU.64 R132, [R1+0x2308] ;  /* 0x0023080001847983 */ /* 0x000f280000300a00 */
[----:B------:R-:W-:Y:S04]  /*34290*/  LDGSTS.E [R250+0x25380], desc[UR48][R10.64], P3 ;  /* 0x253800000afa7fae */ /* 0x000fe80009921870 */
[----:B------:R-:W4:Y:S04]  /*342a0*/  LDL.LU R242, [R1+0x2300] ;  /* 0x0023000001f27983 */ /* 0x000f280000300800 */
[----:B------:R-:W-:Y:S04]  /*342b0*/  LDGSTS.E [R250+0x25780], desc[UR48][R8.64], P3 ;  /* 0x2578000008fa7fae */ /* 0x000fe80009921870 */
[----:B------:R-:W4:Y:S04]  /*342c0*/  LDL.LU.64 R10, [R1+0x22f8] ;  /* 0x0022f800010a7983 */ /* 0x000f280000300a00 */
[----:B------:R-:W4:Y:S04]  /*342d0*/  LDL.LU.64 R8, [R1+0x22f0] ;  /* 0x0022f00001087983 */ /* 0x000f280000300a00 */
[----:B--2---:R-:W-:Y:S04]  /*342e0*/  LDGSTS.E [R250+0x25b80], desc[UR48][R4.64], P3 ;  /* 0x25b8000004fa7fae */ /* 0x004fe80009921870 */
[----:B---3--:R-:W-:Y:S04]  /*342f0*/  LDGSTS.E [R250+0x25f80], desc[UR48][R2.64], P3 ;  /* 0x25f8000002fa7fae */ /* 0x008fe80009921870 */
[----:B------:R-:W-:Y:S04]  /*34300*/  LDGSTS.E [R250+0x26380], desc[UR48][R148.64], P3 ;  /* 0x2638000094fa7fae */ /* 0x000fe80009921870 */
[----:B------:R-:W2:Y:S04]  /*34310*/  LDL.LU.64 R4, [R1+0x22e8] ;  /* 0x0022e80001047983 */ /* 0x000ea80000300a00 */
[----:B------:R-:W3:Y:S04]  /*34320*/  LDL.LU.64 R2, [R1+0x22e0] ;  /* 0x0022e00001027983 */ /* 0x000ee80000300a00 */
[----:B------:R-:W-:Y:S04]  /*34330*/  LDGSTS.E [R250+0x26780], desc[UR48][R124.64], P3 ;  /* 0x267800007cfa7fae */ /* 0x000fe80009921870 */
[----:B------:R1:W-:Y:S04]  /*34340*/  LDGSTS.E [R250+0x26b80], desc[UR48][R164.64], P3 ;  /* 0x26b80000a4fa7fae */ /* 0x0003e80009921870 */
[----:B------:R-:W-:Y:S04]  /*34350*/  LDGSTS.E [R250+0x26f80], desc[UR48][R236.64], P3 ;  /* 0x26f80000ecfa7fae */ /* 0x000fe80009921870 */
[----:B------:R-:W2:Y:S04]  /*34360*/  LDL.LU.64 R124, [R1+0xde0] ;  /* 0x000de000017c7983 */ /* 0x000ea80000300a00 */
[----:B------:R-:W-:Y:S04]  /*34370*/  LDGSTS.E [R250+0x27380], desc[UR48][R180.64], P3 ;  /* 0x27380000b4fa7fae */ /* 0x000fe80009921870 */
[----:B------:R-:W3:Y:S04]  /*34380*/  LDL.LU.64 R236, [R1+0xdd8] ;  /* 0x000dd80001ec7983 */ /* 0x000ee80000300a00 */
[----:B------:R-:W-:Y:S04]  /*34390*/  LDGSTS.E [R250+0x27780], desc[UR48][R212.64], P3 ;  /* 0x27780000d4fa7fae */ /* 0x000fe80009921870 */
[----:B----4-:R-:W-:Y:S01]  /*343a0*/  LDGSTS.E [R250+0x27b80], desc[UR48][R22.64], P3 ;  /* 0x27b8000016fa7fae */ /* 0x010fe20009921870 */
[----:B------:R-:W-:Y:S01]  /*343b0*/  USHF.L.U32 UR7, UR8, 0x7, URZ ;  /* 0x0000000708077899 */ /* 0x000fe2000800063f */
[----:B-1----:R-:W1:Y:S02]  /*343c0*/  S2R R243, SR_TID.X ;  /* 0x0000000000f37919 */ /* 0x002e640000002100 */
[----:B------:R4:W-:Y:S04]  /*343d0*/  LDGSTS.E [R250+0x27f80], desc[UR48][R40.64], P3 ;  /* 0x27f8000028fa7fae */ /* 0x0009e80009921870 */
[----:B------:R-:W3:Y:S01]  /*343e0*/  LDL.LU.64 R22, [R1+0xc28] ;  /* 0x000c280001167983 */ /* 0x000ee20000300a00 */
[----:B------:R-:W-:Y:S01]  /*343f0*/  ISETP.GE.AND P3, PT, R251, UR5, PT ;  /* 0x00000005fb007c0c */ /* 0x000fe2000bf66270 */
[----:B------:R-:W-:-:S02]  /*34400*/  IMAD.U32 R251, RZ, RZ, UR7 ;  /* 0x00000007fffb7e24 */ /* 0x000fc4000f8e00ff */
[----:B------:R-:W0:Y:S02]  /*34410*/  LDGDEPBAR ;  /* 0x00000000000079af */ /* 0x000e240000000000 */
[C---:B------:R-:W-:Y:S01]  /*34420*/  IMAD.WIDE R164, R251.reuse, 0x4, R168 ;  /* 0x00000004fba47825 */ /* 0x040fe200078e02a8 */
[----:B------:R-:W-:Y:S03]  /*34430*/  BAR.SYNC.DEFER_BLOCKING 0x0 ;  /* 0x0000000000007b1d */ /* 0x000fe60000010000 */
[----:B------:R-:W-:-:S03]  /*34440*/  IMAD.WIDE R148, R251, 0x4, R134 ;  /* 0x00000004fb947825 */ /* 0x000fc600078e0286 */
[----:B------:R-:W-:Y:S04]  /*34450*/  STL.64 [R1+0xfd0], R164 ;  /* 0x000fd0a401007387 */ /* 0x000fe80000100a00 */
[----:B------:R4:W-:Y:S04]  /*34460*/  STL.64 [R1+0xfc8], R148 ;  /* 0x000fc89401007387 */ /* 0x0009e80000100a00 */
[----:B------:R-:W3:Y:S04]  /*34470*/  LDL.LU.64 R168, [R1+0xbf0] ;  /* 0x000bf00001a87983 */ /* 0x000ee80000300a00 */
[----:B------:R-:W3:Y:S01]  /*34480*/  LDL.LU.64 R134, [R1+0x5f0] ;  /* 0x0005f00001867983 */ /* 0x000ee20000300a00 */
[----:B-1----:R-:W-:-:S02]  /*34490*/  SHF.R.U32.HI R243, RZ, 0x6, R243 ;  /* 0x00000006fff37819 */ /* 0x002fc400000116f3 */
[----:B----4-:R-:W-:Y:S01]  /*344a0*/  SEL R40, RZ, 0x4, P3 ;  /* 0x00000004ff287807 */ /* 0x010fe20001800000 */
[----:B------:R-:W-:Y:S01]  /*344b0*/  @!PT LDS RZ, [RZ] ;  /* 0x00000000fffff984 */ /* 0x000fe20000000800 */
[----:B------:R-:W-:Y:S01]  /*344c0*/  @!PT LDS RZ, [RZ] ;  /* 0x00000000fffff984 */ /* 0x000fe20000000800 */
[----:B------:R-:W-:Y:S01]  /*344d0*/  @!PT LDS RZ, [RZ] ;  /* 0x00000000fffff984 */ /* 0x000fe20000000800 */
[----:B------:R-:W-:Y:S01]  /*344e0*/  LDGSTS.E [R0+0x48000], desc[UR48][R164.64], P4 ;  /* 0x48000000a4007fae */ /* 0x000fe2000a121870 */
[----:B------:R-:W-:Y:S02]  /*344f0*/  SGXT.U32 R243, R243, 0x1 ;  /* 0x00000001f3f3781a */ /* 0x000fe40000000000 */
[----:B------:R-:W-:Y:S01]  /*34500*/  SEL R40, R40, RZ, P5 ;  /* 0x000000ff28287207 */ /* 0x000fe20002800000 */
[----:B------:R1:W-:Y:S01]  /*34510*/  LDGSTS.E [R0+0x48008], desc[UR48][R148.64], P0 ;  /* 0x4800800094007fae */ /* 0x0003e20008121870 */
[----:B------:R-:W-:Y:S02]  /*34520*/  LOP3.LUT R243, R243, 0x42, RZ, 0xfc, !PT ;  /* 0x00000042f3f37812 */ /* 0x000fe400078efcff */
[----:B------:R-:W-:Y:S02]  /*34530*/  SEL R41, RZ, 0x4, P2 ;  /* 0x00000004ff297807 */ /* 0x000fe40001000000 */
[----:B------:R-:W-:-:S02]  /*34540*/  ISETP.GE.AND P3, PT, R252, UR5, PT ;  /* 0x00000005fc007c0c */ /* 0x000fc4000bf66270 */
[----:B------:R-:W-:Y:S02]  /*34550*/  ISETP.GE.AND P2, PT, R243, UR5, PT ;  /* 0x00000005f3007c0c */ /* 0x000fe4000bf46270 */
[----:B------:R-:W-:Y:S02]  /*34560*/  ISETP.NE.U32.AND P4, PT, R40, RZ, PT ;  /* 0x000000ff2800720c */ /* 0x000fe40003f85070 */
[----:B------:R-:W-:Y:S02]  /*34570*/  SEL R41, R41, RZ, P5 ;  /* 0x000000ff29297207 */ /* 0x000fe40002800000 */
[----:B------:R-:W-:Y:S02]  /*34580*/  SEL R40, RZ, 0x4, P3 ;  /* 0x00000004ff287807 */ /* 0x000fe40001800000 */
[----:B------:R-:W-:Y:S02]  /*34590*/  SEL R252, RZ, 0x4, P2 ;  /* 0x00000004fffc7807 */ /* 0x000fe40001000000 */
[----:B------:R-:W-:-:S02]  /*345a0*/  ISETP.NE.U32.AND P2, PT, R41, RZ, PT ;  /* 0x000000ff2900720c */ /* 0x000fc40003f45070 */
[----:B-1----:R-:W-:Y:S01]  /*345b0*/  SEL R148, R40, RZ, P5 ;  /* 0x000000ff28947207 */ /* 0x002fe20002800000 */
[----:B------:R-:W1:Y:S01]  /*345c0*/  S2R R243, SR_TID.X ;  /* 0x0000000000f37919 */ /* 0x000e620000002100 */
[----:B--2---:R-:W-:-:S05]  /*345d0*/  IMAD.WIDE R164, R251, 0x4, R124 ;  /* 0x00000004fba47825 */ /* 0x004fca00078e027c */
[----:B------:R-:W-:Y:S01]  /*345e0*/  STL.64 [R1+0xf50], R164 ;  /* 0x000f50a401007387 */ /* 0x000fe20000100a00 */
[----:B---3--:R-:W-:-:S03]  /*345f0*/  IMAD.WIDE R40, R251, 0x4, R236 ;  /* 0x00000004fb287825 */ /* 0x008fc600078e02ec */
[----:B------:R-:W2:Y:S04]  /*34600*/  LDL.LU.64 R124, [R1+0x5e0] ;  /* 0x0005e000017c7983 */ /* 0x000ea80000300a00 */
[----:B------:R-:W-:Y:S04]  /*34610*/  STL.64 [R1+0xf48], R40 ;  /* 0x000f482801007387 */ /* 0x000fe80000100a00 */
[----:B------:R-:W3:Y:S04]  /*34620*/  LDL.LU.64 R236, [R1+0xe50] ;  /* 0x000e500001ec7983 */ /* 0x000ee80000300a00 */
[----:B------:R4:W-:Y:S04]  /*34630*/  LDGSTS.E [R0+0x4a000], desc[UR48][R164.64], P1 ;  /* 0x4a000000a4007fae */ /* 0x0009e80008921870 */
[----:B------:R4:W-:Y:S01]  /*34640*/  LDGSTS.E [R0+0x4a008], desc[UR48][R40.64], P2 ;  /* 0x4a00800028007fae */ /* 0x0009e20009121870 */
[----:B------:R-:W-:-:S05]  /*34650*/  IMAD.WIDE R22, R251, 0x4, R22 ;  /* 0x00000004fb167825 */ /* 0x000fca00078e0216 */
[----:B------:R1:W-:Y:S04]  /*34660*/  STL.64 [R1+0xed0], R22 ;  /* 0x000ed01601007387 */ /* 0x0003e80000100a00 */
[----:B------:R-:W-:Y:S04]  /*34670*/  LDGSTS.E [R0+0x4c000], desc[UR48][R22.64], P4 ;  /* 0x4c00000016007fae */ /* 0x000fe8000a121870 */
[----:B-1----:R-:W3:Y:S01]  /*34680*/  LDL.LU.64 R22, [R1+0xe48] ;  /* 0x000e480001167983 */ /* 0x002ee20000300a00 */
[----:B------:R-:W-:-:S04]  /*34690*/  SHF.R.U32.HI R243, RZ, 0x6, R243 ;  /* 0x00000006fff37819 */ /* 0x000fc800000116f3 */
[----:B------:R-:W-:-:S04]  /*346a0*/  SGXT.U32 R243, R243, 0x1 ;  /* 0x00000001f3f3781a */ /* 0x000fc80000000000 */
[----:B------:R-:W-:-:S04]  /*346b0*/  LOP3.LUT R243, R243, 0x62, RZ, 0xfc, !PT ;  /* 0x00000062f3f37812 */ /* 0x000fc800078efcff */
[----:B------:R-:W-:Y:S02]  /*346c0*/  ISETP.GE.AND P3, PT, R243, UR5, PT ;  /* 0x00000005f3007c0c */ /* 0x000fe4000bf66270 */
[----:B------:R-:W1:Y:S01]  /*346d0*/  S2R R243, SR_TID.X ;  /* 0x0000000000f37919 */ /* 0x000e620000002100 */
[----:B------:R-:W-:Y:S01]  /*346e0*/  SEL R252, R252, RZ, P5 ;  /* 0x000000fffcfc7207 */ /* 0x000fe20002800000 */
[----:B----4-:R-:W-:Y:S01]  /*346f0*/  IMAD.WIDE R164, R251, 0x4, R168 ;  /* 0x00000004fba47825 */ /* 0x010fe200078e02a8 */
[--C-:B-1----:R-:W-:Y:S02]  /*34700*/  SHF.R.U32.HI R213, RZ, 0x6, R243.reuse ;  /* 0x00000006ffd57819 */ /* 0x102fe400000116f3 */
[----:B------:R-:W-:-:S04]  /*34710*/  SHF.R.U32.HI R243, RZ, 0x6, R243 ;  /* 0x00000006fff37819 */ /* 0x000fc800000116f3 */
[----:B------:R-:W-:-:S04]  /*34720*/  SGXT.U32 R243, R243, 0x1 ;  /* 0x00000001f3f3781a */ /* 0x000fc80000000000 */
[----:B------:R-:W-:-:S04]  /*34730*/  LOP3.LUT R243, R243, 0x6, RZ, 0xfc, !PT ;  /* 0x00000006f3f37812 */ /* 0x000fc800078efcff */
[----:B------:R-:W-:Y:S02]  /*34740*/  ISETP.GE.AND P2, PT, R243, UR5, PT ;  /* 0x00000005f3007c0c */ /* 0x000fe4000bf46270 */
[----:B------:R-:W1:Y:S01]  /*34750*/  S2R R243, SR_TID.X ;  /* 0x0000000000f37919 */ /* 0x000e620000002100 */
[----:B------:R-:W-:Y:S02]  /*34760*/  ISETP.NE.U32.AND P0, PT, R252, RZ, PT ;  /* 0x000000fffc00720c */ /* 0x000fe40003f05070 */
[----:B------:R-:W-:Y:S02]  /*34770*/  SEL R252, RZ, 0x4, P3 ;  /* 0x00000004fffc7807 */ /* 0x000fe40001800000 */
[----:B------:R-:W-:Y:S01]  /*34780*/  ISETP.NE.U32.AND P3, PT, R148, RZ, PT ;  /* 0x000000ff9400720c */ /* 0x000fe20003f65070 */
[----:B------:R-:W-:Y:S01]  /*34790*/  IMAD.WIDE R148, R251, 0x4, R134 ;  /* 0x00000004fb947825 */ /* 0x000fe200078e0286 */
[----:B------:R-:W-:Y:S04]  /*347a0*/  STL.64 [R1+0xec8], R164 ;  /* 0x000ec8a401007387 */ /* 0x000fe80000100a00 */
[----:B------:R-:W4:Y:S04]  /*347b0*/  LDL.LU.64 R168, [R1+0xdd0] ;  /* 0x000dd00001a87983 */ /* 0x000f280000300a00 */
[----:B------:R1:W-:Y:S04]  /*347c0*/  STL.64 [R1+0xe60], R148 ;  /* 0x000e609401007387 */ /* 0x0003e80000100a00 */
[----:B------:R-:W4:Y:S01]  /*347d0*/  LDL.LU.64 R134, [R1+0xdc0] ;  /* 0x000dc00001867983 */ /* 0x000f220000300a00 */
[----:B------:R-:W-:-:S02]  /*347e0*/  SGXT.U32 R213, R213, 0x1 ;  /* 0x00000001d5d5781a */ /* 0x000fc40000000000 */
[----:B------:R-:W-:Y:S01]  /*347f0*/  SEL R40, RZ, 0x4, P2 ;  /* 0x00000004ff287807 */ /* 0x000fe20001000000 */
[----:B------:R-:W-:Y:S01]  /*34800*/  LDGSTS.E [R0+0x4c008], desc[UR48][R164.64], P0 ;  /* 0x4c008000a4007fae */ /* 0x000fe20008121870 */
[----:B------:R-:W-:Y:S02]  /*34810*/  LOP3.LUT R213, R213, 0x4, RZ, 0xfc, !PT ;  /* 0x00000004d5d57812 */ /* 0x000fe400078efcff */
[----:B------:R-:W-:Y:S01]  /*34820*/  SEL R252, R252, RZ, P5 ;  /* 0x000000fffcfc7207 */ /* 0x000fe20002800000 */
[----:B------:R1:W-:Y:S02]  /*34830*/  LDGSTS.E [R0+0x4e000], desc[UR48][R148.64], P3 ;  /* 0x4e00000094007fae */ /* 0x0003e40009921870 */
[--C-:B-1----:R-:W-:Y:S02]  /*34840*/  SHF.R.U32.HI R41, RZ, 0x6, R243.reuse ;  /* 0x00000006ff297819 */ /* 0x102fe400000116f3 */
[----:B------:R-:W-:Y:S02]  /*34850*/  SHF.R.U32.HI R243, RZ, 0x6, R243 ;  /* 0x00000006fff37819 */ /* 0x000fe400000116f3 */
[----:B------:R-:W-:-:S02]  /*34860*/  SGXT.U32 R41, R41, 0x1 ;  /* 0x000000012929781a */ /* 0x000fc40000000000 */
[----:B------:R-:W-:Y:S02]  /*34870*/  SGXT.U32 R243, R243, 0x1 ;  /* 0x00000001f3f3781a */ /* 0x000fe40000000000 */
[----:B------:R-:W-:Y:S02]  /*34880*/  ISETP.GE.AND P1, PT, R213, UR5, PT ;  /* 0x00000005d5007c0c */ /* 0x000fe4000bf26270 */
[----:B------:R-:W-:Y:S02]  /*34890*/  LOP3.LUT R41, R41, 0x24, RZ, 0xfc, !PT ;  /* 0x0000002429297812 */ /* 0x000fe400078efcff */
[----:B------:R-:W-:Y:S02]  /*348a0*/  ISETP.NE.U32.AND P4, PT, R252, RZ, PT ;  /* 0x000000fffc00720c */ /* 0x000fe40003f85070 */
[----:B------:R-:W-:Y:S02]  /*348b0*/  LOP3.LUT R243, R243, 0x26, RZ, 0xfc, !PT ;  /* 0x00000026f3f37812 */ /* 0x000fe400078efcff */
[----:B------:R-:W-:-:S02]  /*348c0*/  SEL R252, RZ, 0x4, P1 ;  /* 0x00000004fffc7807 */ /* 0x000fc40000800000 */
[----:B------:R-:W-:Y:S02]  /*348d0*/  ISETP.GE.AND P1, PT, R41, UR5, PT ;  /* 0x0000000529007c0c */ /* 0x000fe4000bf26270 */
[----:B------:R-:W-:Y:S02]  /*348e0*/  SEL R40, R40, RZ, P5 ;  /* 0x000000ff28287207 */ /* 0x000fe40002800000 */
[----:B------:R-:W-:Y:S02]  /*348f0*/  ISETP.GE.AND P2, PT, R243, UR5, PT ;  /* 0x00000005f3007c0c */ /* 0x000fe4000bf46270 */
[----:B------:R-:W-:Y:S02]  /*34900*/  SEL R41, R252, RZ, P5 ;  /* 0x000000fffc297207 */ /* 0x000fe40002800000 */
[----:B------:R-:W-:Y:S02]  /*34910*/  SEL R252, RZ, 0x4, P1 ;  /* 0x00000004fffc7807 */ /* 0x000fe40000800000 */
[----:B------:R-:W-:-:S02]  /*34920*/  ISETP.NE.U32.AND P1, PT, R40, RZ, PT ;  /* 0x000000ff2800720c */ /* 0x000fc40003f25070 */
[----:B------:R-:W-:Y:S02]  /*34930*/  SEL R40, RZ, 0x4, P2 ;  /* 0x00000004ff287807 */ /* 0x000fe40001000000 */
[----:B------:R-:W-:Y:S02]  /*34940*/  ISETP.NE.U32.AND P0, PT, R41, RZ, PT ;  /* 0x000000ff2900720c */ /* 0x000fe40003f05070 */
[----:B------:R-:W-:Y:S01]  /*34950*/  SEL R148, R40, RZ, P5 ;  /* 0x000000ff28947207 */ /* 0x000fe20002800000 */
        /* <DEDUP_REMOVED lines=12> */
[----:B------:R-:W1:Y:S02]  /*34a20*/  S2R R243, SR_TID.X ;  /* 0x0000000000f37919 */ /* 0x000e640000002100 */
[----:B-1----:R-:W-:-:S04]  /*34a30*/  SHF.R.U32.HI R243, RZ, 0x6, R243 ;  /* 0x00000006fff37819 */ /* 0x002fc800000116f3 */
[----:B------:R-:W-:-:S04]  /*34a40*/  SGXT.U32 R243, R243, 0x1 ;  /* 0x00000001f3f3781a */ /* 0x000fc80000000000 */
[----:B------:R-:W-:-:S04]  /*34a50*/  LOP3.LUT R243, R243, 0x44, RZ, 0xfc, !PT ;  /* 0x00000044f3f37812 */ /* 0x000fc800078efcff */
[----:B------:R-:W-:Y:S02]  /*34a60*/  ISETP.GE.AND P3, PT, R243, UR5, PT ;  /* 0x00000005f3007c0c */ /* 0x000fe4000bf66270 */
[----:B------:R-:W1:Y:S02]  /*34a70*/  S2R R243, SR_TID.X ;  /* 0x0000000000f37919 */ /* 0x000e640000002100 */
[--C-:B-1----:R-:W-:Y:S02]  /*34a80*/  SHF.R.U32.HI R213, RZ, 0x6, R243.reuse ;  /* 0x00000006ffd57819 */ /* 0x102fe400000116f3 */
[----:B------:R-:W-:-:S04]  /*34a90*/  SHF.R.U32.HI R243, RZ, 0x6, R243 ;  /* 0x00000006fff37819 */ /* 0x000fc800000116f3 */
[----:B------:R-:W-:-:S04]  /*34aa0*/  SGXT.U32 R243, R243, 0x1 ;  /* 0x00000001f3f3781a */ /* 0x000fc80000000000 */
[----:B------:R-:W-:-:S04]  /*34ab0*/  LOP3.LUT R243, R243, 0x64, RZ, 0xfc, !PT ;  /* 0x00000064f3f37812 */ /* 0x000fc800078efcff */
[----:B------:R-:W-:Y:S02]  /*34ac0*/  ISETP.GE.AND P0, PT, R243, UR5, PT ;  /* 0x00000005f3007c0c */ /* 0x000fe4000bf06270 */
[----:B------:R-:W1:Y:S01]  /*34ad0*/  S2R R243, SR_TID.X ;  /* 0x0000000000f37919 */ /* 0x000e620000002100 */
[----:B------:R-:W-:Y:S01]  /*34ae0*/  SEL R252, R252, RZ, P5 ;  /* 0x000000fffcfc7207 */ /* 0x000fe20002800000 */
[----:B----4-:R-:W-:-:S03]  /*34af0*/  IMAD.WIDE R164, R251, 0x4, R168 ;  /* 0x00000004fba47825 */ /* 0x010fc600078e02a8 */
[----:B------:R-:W-:Y:S02]  /*34b00*/  ISETP.NE.U32.AND P2, PT, R252, RZ, PT ;  /* 0x000000fffc00720c */ /* 0x000fe40003f45070 */
[----:B------:R-:W-:Y:S02]  /*34b10*/  SEL R252, RZ, 0x4, P3 ;  /* 0x00000004fffc7807 */ /* 0x000fe40001800000 */
[----:B------:R-:W-:Y:S01]  /*34b20*/  ISETP.NE.U32.AND P3, PT, R148, RZ, PT ;  /* 0x000000ff9400720c */ /* 0x000fe20003f65070 */
[----:B------:R-:W-:Y:S01]  /*34b30*/  IMAD.WIDE R148, R251, 0x4, R134 ;  /* 0x00000004fb947825 */ /* 0x000fe200078e0286 */
[----:B------:R-:W-:Y:S01]  /*34b40*/  STL.64 [R1+0xf40], R164 ;  /* 0x000f40a401007387 */ /* 0x000fe20000100a00 */
[----:B------:R-:W-:-:S03]  /*34b50*/  SEL R40, RZ, 0x4, P0 ;  /* 0x00000004ff287807 */ /* 0x000fc60000000000 */
[----:B------:R-:W4:Y:S04]  /*34b60*/  LDL.LU.64 R168, [R1+0x560] ;  /* 0x0005600001a87983 */ /* 0x000f280000300a00 */
[----:B------:R1:W-:Y:S04]  /*34b70*/  STL.64 [R1+0xf38], R148 ;  /* 0x000f389401007387 */ /* 0x0003e80000100a00 */
[----:B------:R-:W4:Y:S01]  /*34b80*/  LDL.LU.64 R134, [R1+0xe40] ;  /* 0x000e400001867983 */ /* 0x000f220000300a00 */
[----:B-1----:R-:W-:-:S03]  /*34b90*/  SHF.R.U32.HI R41, RZ, 0x6, R243 ;  /* 0x00000006ff297819 */ /* 0x002fc600000116f3 */
[----:B------:R-:W-:Y:S01]  /*34ba0*/  LDGSTS.E [R3+0x4a000], desc[UR48][R164.64], P2 ;  /* 0x4a000000a4037fae */ /* 0x000fe20009121870 */
[----:B------:R-:W-:Y:S02]  /*34bb0*/  SHF.R.U32.HI R243, RZ, 0x6, R243 ;  /* 0x00000006fff37819 */ /* 0x000fe400000116f3 */
[----:B------:R-:W-:Y:S01]  /*34bc0*/  SGXT.U32 R213, R213, 0x1 ;  /* 0x00000001d5d5781a */ /* 0x000fe20000000000 */
[----:B------:R1:W-:Y:S01]  /*34bd0*/  LDGSTS.E [R3+0x4a008], desc[UR48][R148.64], P3 ;  /* 0x4a00800094037fae */ /* 0x0003e20009921870 */
[----:B------:R-:W-:-:S04]  /*34be0*/  SGXT.U32 R243, R243, 0x1 ;  /* 0x00000001f3f3781a */ /* 0x000fc80000000000 */
[----:B------:R-:W-:-:S04]  /*34bf0*/  LOP3.LUT R243, R243, 0x8, RZ, 0xfc, !PT ;  /* 0x00000008f3f37812 */ /* 0x000fc800078efcff */
[----:B------:R-:W-:Y:S02]  /*34c00*/  ISETP.GE.AND P0, PT, R243, UR5, PT ;  /* 0x00000005f3007c0c */ /* 0x000fe4000bf06270 */
[----:B------:R-:W1:Y:S01]  /*34c10*/  S2R R243, SR_TID.X ;  /* 0x0000000000f37919 */ /* 0x000e620000002100 */
[----:B------:R-:W-:Y:S02]  /*34c20*/  LOP3.LUT R213, R213, 0x46, RZ, 0xfc, !PT ;  /* 0x00000046d5d57812 */ /* 0x000fe400078efcff */
[----:B------:R-:W-:Y:S02]  /*34c30*/  SGXT.U32 R41, R41, 0x1 ;  /* 0x000000012929781a */ /* 0x000fe40000000000 */
[----:B------:R-:W-:Y:S02]  /*34c40*/  SEL R252, R252, RZ, P5 ;  /* 0x000000fffcfc7207 */ /* 0x000fe40002800000 */
[----:B------:R-:W-:Y:S02]  /*34c50*/  ISETP.GE.AND P4, PT, R213, UR5, PT ;  /* 0x00000005d5007c0c */ /* 0x000fe4000bf86270 */
[----:B------:R-:W-:-:S02]  /*34c60*/  LOP3.LUT R41, R41, 0x66, RZ, 0xfc, !PT ;  /* 0x0000006629297812 */ /* 0x000fc400078efcff */
[----:B------:R-:W-:Y:S02]  /*34c70*/  ISETP.NE.U32.AND P1, PT, R252, RZ, PT ;  /* 0x000000fffc00720c */ /* 0x000fe40003f25070 */
[----:B------:R-:W-:Y:S02]  /*34c80*/  SEL R252, RZ, 0x4, P4 ;  /* 0x00000004fffc7807 */ /* 0x000fe40002000000 */
[----:B------:R-:W-:Y:S02]  /*34c90*/  ISETP.GE.AND P4, PT, R41, UR5, PT ;  /* 0x0000000529007c0c */ /* 0x000fe4000bf86270 */
[----:B------:R-:W-:Y:S02]  /*34ca0*/  SEL R40, R40, RZ, P5 ;  /* 0x000000ff28287207 */ /* 0x000fe40002800000 */
[----:B------:R-:W-:Y:S02]  /*34cb0*/  SEL R41, R252, RZ, P5 ;  /* 0x000000fffc297207 */ /* 0x000fe40002800000 */
[----:B------:R-:W-:-:S02]  /*34cc0*/  SEL R252, RZ, 0x4, P4 ;  /* 0x00000004fffc7807 */ /* 0x000fc40002000000 */
[----:B------:R-:W-:Y:S02]  /*34cd0*/  ISETP.NE.U32.AND P4, PT, R40, RZ, PT ;  /* 0x000000ff2800720c */ /* 0x000fe40003f85070 */
[----:B------:R-:W-:Y:S02]  /*34ce0*/  SEL R40, RZ, 0x4, P0 ;  /* 0x00000004ff287807 */ /* 0x000fe40000000000 */
[----:B------:R-:W-:Y:S02]  /*34cf0*/  ISETP.NE.U32.AND P2, PT, R41, RZ, PT ;  /* 0x000000ff2900720c */ /* 0x000fe40003f45070 */
[----:B-1----:R-:W-:Y:S02]  /*34d00*/  SEL R148, R40, RZ, P5 ;  /* 0x000000ff28947207 */ /* 0x002fe40002800000 */
[----:B------:R-:W-:-:S04]  /*34d10*/  SHF.R.U32.HI R243, RZ, 0x6, R243 ;  /* 0x00000006fff37819 */ /* 0x000fc800000116f3 */
[----:B------:R-:W-:-:S04]  /*34d20*/  SGXT.U32 R243, R243, 0x1 ;  /* 0x00000001f3f3781a */ /* 0x000fc80000000000 */
[----:B------:R-:W-:-:S04]  /*34d30*/  LOP3.LUT R243, R243, 0xa, RZ, 0xfc, !PT ;  /* 0x0000000af3f37812 */ /* 0x000fc800078efcff */
[----:B------:R-:W-:Y:S02]  /*34d40*/  ISETP.GE.AND P3, PT, R243, UR5, PT ;  /* 0x00000005f3007c0c */ /* 0x000fe4000bf66270 */
[----:B------:R-:W1:Y:S01]  /*34d50*/  S2R R243, SR_TID.X ;  /* 0x0000000000f37919 */ /* 0x000e620000002100 */
[----:B--2---:R-:W-:-:S05]  /*34d60*/  IMAD.WIDE R164, R251, 0x4, R124 ;  /* 0x00000004fba47825 */ /* 0x004fca00078e027c */
[----:B------:R-:W-:Y:S01]  /*34d70*/  STL.64 [R1+0xec0], R164 ;  /* 0x000ec0a401007387 */ /* 0x000fe20000100a00 */
[----:B---3--:R-:W-:-:S03]  /*34d80*/  IMAD.WIDE R124, R251, 0x4, R236 ;  /* 0x00000004fb7c7825 */ /* 0x008fc600078e02ec */
[----:B------:R-:W2:Y:S04]  /*34d90*/  LDL.LU.64 R40, [R1+0xe38] ;  /* 0x000e380001287983 */ /* 0x000ea80000300a00 */
[----:B------:R-:W-:Y:S04]  /*34da0*/  STL.64 [R1+0xeb8], R124 ;  /* 0x000eb87c01007387 */ /* 0x000fe80000100a00 */
[----:B------:R-:W3:Y:S01]  /*34db0*/  LDL.LU.64 R236, [R1+0xd98] ;  /* 0x000d980001ec7983 */ /* 0x000ee20000300a00 */
[----:B-1----:R-:W-:-:S03]  /*34dc0*/  SHF.R.U32.HI R213, RZ, 0x6, R243 ;  /* 0x00000006ffd57819 */ /* 0x002fc600000116f3 */
[----:B------:R-:W-:Y:S01]  /*34dd0*/  LDGSTS.E [R3+0x4c000], desc[UR48][R164.64], P1 ;  /* 0x4c000000a4037fae */ /* 0x000fe20008921870 */
[----:B------:R-:W-:Y:S01]  /*34de0*/  SGXT.U32 R213, R213, 0x1 ;  /* 0x00000001d5d5781a */ /* 0x000fe20000000000 */
[----:B------:R-:W-:-:S03]  /*34df0*/  IMAD.WIDE R22, R251, 0x4, R22 ;  /* 0x00000004fb167825 */ /* 0x000fc600078e0216 */
[----:B------:R-:W-:Y:S01]  /*34e00*/  LOP3.LUT R213, R213, 0x28, RZ, 0xfc, !PT ;  /* 0x00000028d5d57812 */ /* 0x000fe200078efcff */
[----:B------:R-:W-:Y:S03]  /*34e10*/  LDGSTS.E [R3+0x4c008], desc[UR48][R124.64], P2 ;  /* 0x4c0080007c037fae */ /* 0x000fe60009121870 */
[----:B------:R-:W-:Y:S01]  /*34e20*/  ISETP.GE.AND P1, PT, R213, UR5, PT ;  /* 0x00000005d5007c0c */ /* 0x000fe2000bf26270 */
[----:B------:R1:W-:Y:S04]  /*34e30*/  STL.64 [R1+0xe50], R22 ;  /* 0x000e501601007387 */ /* 0x0003e80000100a00 */
[----:B------:R-:W3:Y:S01]  /*34e40*/  LDL.LU.64 R212, [R1+0xd68] ;  /* 0x000d680001d47983 */ /* 0x000ee20000300a00 */
[----:B------:R-:W-:-:S02]  /*34e50*/  SHF.R.U32.HI R243, RZ, 0x6, R243 ;  /* 0x00000006fff37819 */ /* 0x000fc400000116f3 */
[----:B------:R-:W-:Y:S01]  /*34e60*/  SEL R252, R252, RZ, P5 ;  /* 0x000000fffcfc7207 */ /* 0x000fe20002800000 */
[----:B------:R1:W-:Y:S01]  /*34e70*/  LDGSTS.E [R3+0x4e000], desc[UR48][R22.64], P4 ;  /* 0x4e00000016037fae */ /* 0x0003e2000a121870 */
[----:B------:R-:W-:-:S04]  /*34e80*/  SGXT.U32 R243, R243, 0x1 ;  /* 0x00000001f3f3781a */ /* 0x000fc80000000000 */
[----:B------:R-:W-:-:S04]  /*34e90*/  LOP3.LUT R243, R243, 0x2a, RZ, 0xfc, !PT ;  /* 0x0000002af3f37812 */ /* 0x000fc800078efcff */
[----:B------:R-:W-:Y:S02]  /*34ea0*/  ISETP.GE.AND P2, PT, R243, UR5, PT ;  /* 0x00000005f3007c0c */ /* 0x000fe4000bf46270 */
[----:B------:R-:W1:Y:S01]  /*34eb0*/  S2R R243, SR_TID.X ;  /* 0x0000000000f37919 */ /* 0x000e620000002100 */
[----:B------:R-:W-:Y:S02]  /*34ec0*/  ISETP.NE.U32.AND P0, PT, R252, RZ, PT ;  /* 0x000000fffc00720c */ /* 0x000fe40003f05070 */
[----:B------:R-:W-:Y:S02]  /*34ed0*/  SEL R252, RZ, 0x4, P3 ;  /* 0x00000004fffc7807 */ /* 0x000fe40001800000 */
[----:B-1----:R-:W-:Y:S02]  /*34ee0*/  SEL R22, RZ, 0x4, P2 ;  /* 0x00000004ff167807 */ /* 0x002fe40001000000 */
[----:B------:R-:W-:Y:S02]  /*34ef0*/  SEL R252, R252, RZ, P5 ;  /* 0x000000fffcfc7207 */ /* 0x000fe40002800000 */
[----:B------:R-:W-:-:S02]  /*34f00*/  ISETP.NE.U32.AND P3, PT, R148, RZ, PT ;  /* 0x000000ff9400720c */ /* 0x000fc40003f65070 */
[----:B------:R-:W-:Y:S02]  /*34f10*/  ISETP.NE.U32.AND P4, PT, R252, RZ, PT ;  /* 0x000000fffc00720c */ /* 0x000fe40003f85070 */
[----:B------:R-:W-:Y:S02]  /*34f20*/  SEL R252, RZ, 0x4, P1 ;  /* 0x00000004fffc7807 */ /* 0x000fe40000800000 */
[----:B------:R-:W-:Y:S02]  /*34f30*/  SEL R148, R22, RZ, P5 ;  /* 0x000000ff16947207 */ /* 0x000fe40002800000 */
[----:B------:R-:W-:-:S04]  /*34f40*/  SHF.R.U32.HI R23, RZ, 0x6, R243 ;  /* 0x00000006ff177819 */ /* 0x000fc800000116f3 */
[----:B------:R-:W-:-:S04]  /*34f50*/  SGXT.U32 R23, R23, 0x1 ;  /* 0x000000011717781a */ /* 0x000fc80000000000 */
[----:B------:R-:W-:-:S04]  /*34f60*/  LOP3.LUT R23, R23, 0x48, RZ, 0xfc, !PT ;  /* 0x0000004817177812 */ /* 0x000fc800078efcff */
[----:B------:R-:W-:Y:S02]  /*34f70*/  ISETP.GE.AND P1, PT, R23, UR5, PT ;  /* 0x0000000517007c0c */ /* 0x000fe4000bf26270 */
[----:B------:R-:W-:Y:S02]  /*34f80*/  SHF.R.U32.HI R243, RZ, 0x6, R243 ;  /* 0x00000006fff37819 */ /* 0x000fe400000116f3 */
[----:B------:R-:W-:Y:S02]  /*34f90*/  SEL R149, R252, RZ, P5 ;  /* 0x000000fffc957207 */ /* 0x000fe40002800000 */
[----:B------:R-:W-:Y:S02]  /*34fa0*/  SGXT.U32 R243, R243, 0x1 ;  /* 0x00000001f3f3781a */ /* 0x000fe40000000000 */
[----:B------:R-:W-:Y:S01]  /*34fb0*/  SEL R252, RZ, 0x4, P1 ;  /* 0x00000004fffc7807 */ /* 0x000fe20000800000 */
[----:B----4-:R-:W-:-:S05]  /*34fc0*/  IMAD.WIDE R164, R251, 0x4, R168 ;  /* 0x00000004fba47825 */ /* 0x010fca00078e02a8 */
[----:B------:R-:W-:Y:S01]  /*34fd0*/  STL.64 [R1+0xe48], R164 ;  /* 0x000e48a401007387 */ /* 0x000fe20000100a00 */
[----:B------:R-:W-:-:S03]  /*34fe0*/  IMAD.WIDE R124, R251, 0x4, R134 ;  /* 0x00000004fb7c7825 */ /* 0x000fc600078e0286 */
[----:B------:R-:W4:Y:S04]  /*34ff0*/  LDL.LU.64 R22, [R1+0x718] ;  /* 0x0007180001167983 */ /* 0x000f280000300a00 */
[----:B------:R-:W-:Y:S04]  /*35000*/  STL.64 [R1+0xfb0], R124 ;  /* 0x000fb07c01007387 */ /* 0x000fe80000100a00 */
[----:B------:R-:W4:Y:S01]  /*35010*/  LDL.LU.64 R134, [R1+0x708] ;  /* 0x0007080001867983 */ /* 0x000f220000300a00 */
[----:B------:R-:W-:-:S03]  /*35020*/  ISETP.NE.U32.AND P1, PT, R148, RZ, PT ;  /* 0x000000ff9400720c */ /* 0x000fc60003f25070 */
[----:B------:R-:W-:Y:S01]  /*35030*/  LDGSTS.E [R3+0x4e008], desc[UR48][R164.64], P0 ;  /* 0x4e008000a4037fae */ /* 0x000fe20008121870 */
[----:B------:R-:W-:Y:S02]  /*35040*/  ISETP.NE.U32.AND P0, PT, R149, RZ, PT ;  /* 0x000000ff9500720c */ /* 0x000fe40003f05070 */
[----:B------:R-:W-:Y:S01]  /*35050*/  LOP3.LUT R243, R243, 0x4a, RZ, 0xfc, !PT ;  /* 0x0000004af3f37812 */ /* 0x000fe200078efcff */
[----:B------:R3:W-:Y:S04]  /*35060*/  LDGSTS.E [R4+0x48000], desc[UR48][R124.64], P3 ;  /* 0x480000007c047fae */ /* 0x0007e80009921870 */
[----:B------:R1:W-:Y:S01]  /*35070*/  STL.64 [R1+0x1aa8], R2 ;  /* 0x001aa80201007387 */ /* 0x0003e20000100a00 */
[----:B------:R-:W-:Y:S02]  /*35080*/  ISETP.GE.AND P2, PT, R243, UR5, PT ;  /* 0x00000005f3007c0c */ /* 0x000fe4000bf46270 */
[----:B------:R-:W1:Y:S01]  /*35090*/  S2R R243, SR_TID.X ;  /* 0x0000000000f37919 */ /* 0x000e620000002100 */
[----:B------:R-:W-:-:S02]  /*350a0*/  SEL R252, R252, RZ, P5 ;  /* 0x000000fffcfc7207 */ /* 0x000fc40002800000 */
[----:B-1----:R-:W-:Y:S02]  /*350b0*/  SEL R2, RZ, 0x4, P2 ;  /* 0x00000004ff027807 */ /* 0x002fe40001000000 */
[----:B------:R-:W-:Y:S02]  /*350c0*/  ISETP.NE.U32.AND P2, PT, R252, RZ, PT ;  /* 0x000000fffc00720c */ /* 0x000fe40003f45070 */
[----:B------:R-:W-:Y:S02]  /*350d0*/  SEL R2, R2, RZ, P5 ;  /* 0x000000ff02027207 */ /* 0x000fe40002800000 */
[----:B------:R-:W-:-:S04]  /*350e0*/  SHF.R.U32.HI R243, RZ, 0x6, R243 ;  /* 0x00000006fff37819 */ /* 0x000fc800000116f3 */
[----:B------:R-:W-:-:S04]  /*350f0*/  SGXT.U32 R243, R243, 0x1 ;  /* 0x00000001f3f3781a */ /* 0x000fc80000000000 */
[----:B------:R-:W-:-:S04]  /*35100*/  LOP3.LUT R243, R243, 0x68, RZ, 0xfc, !PT ;  /* 0x00000068f3f37812 */ /* 0x000fc800078efcff */
[----:B------:R-:W-:-:S04]  /*35110*/  ISETP.GE.AND P3, PT, R243, UR5, PT ;  /* 0x00000005f3007c0c */ /* 0x000fc8000bf66270 */
[----:B------:R-:W-:Y:S02]  /*35120*/  SEL R252, RZ, 0x4, P3 ;  /* 0x00000004fffc7807 */ /* 0x000fe40001800000 */
[----:B------:R-:W-:Y:S01]  /*35130*/  ISETP.NE.U32.AND P3, PT, R2, RZ, PT ;  /* 0x000000ff0200720c */ /* 0x000fe20003f65070 */
[----:B--2---:R-:W-:-:S05]  /*35140*/  IMAD.WIDE R148, R251, 0x4, R40 ;  /* 0x00000004fb947825 */ /* 0x004fca00078e0228 */
[----:B------:R-:W-:Y:S01]  /*35150*/  STL.64 [R1+0xfa8], R148 ;  /* 0x000fa89401007387 */ /* 0x000fe20000100a00 */
[----:B---3--:R-:W-:-:S03]  /*35160*/  IMAD.WIDE R124, R251, 0x4, R236 ;  /* 0x00000004fb7c7825 */ /* 0x008fc600078e02ec */
[----:B------:R-:W2:Y:S04]  /*35170*/  LDL.LU.64 R40, [R1+0x550] ;  /* 0x0005500001287983 */ /* 0x000ea80000300a00 */
[----:B------:R-:W-:Y:S04]  /*35180*/  STL.64 [R1+0xf30], R124 ;  /* 0x000f307c01007387 */ /* 0x000fe80000100a00 */
[----:B------:R-:W3:Y:S01]  /*35190*/  LDL.LU.64 R236, [R1+0x540] ;  /* 0x0005400001ec7983 */ /* 0x000ee20000300a00 */
[----:B------:R-:W1:Y:S03]  /*351a0*/  S2R R243, SR_TID.X ;  /* 0x0000000000f37919 */ /* 0x000e660000002100 */
[----:B------:R-:W-:Y:S04]  /*351b0*/  LDGSTS.E [R4+0x48008], desc[UR48][R148.64], P4 ;  /* 0x4800800094047fae */ /* 0x000fe8000a121870 */
[----:B------:R-:W-:Y:S01]  /*351c0*/  LDGSTS.E [R4+0x4a000], desc[UR48][R124.64], P0 ;  /* 0x4a0000007c047fae */ /* 0x000fe20008121870 */
[----:B------:R-:W-:-:S05]  /*351d0*/  IMAD.WIDE R2, R251, 0x4, R212 ;  /* 0x00000004fb027825 */ /* 0x000fca00078e02d4 */
[----:B------:R1:W-:Y:S04]  /*351e0*/  STL.64 [R1+0xf28], R2 ;  /* 0x000f280201007387 */ /* 0x0003e80000100a00 */
[----:B------:R-:W3:Y:S01]  /*351f0*/  LDL.LU.64 R212, [R1+0xe30] ;  /* 0x000e300001d47983 */ /* 0x000ee20000300a00 */
[--C-:B-1----:R-:W-:Y:S02]  /*35200*/  SHF.R.U32.HI R169, RZ, 0x6, R243.reuse ;  /* 0x00000006ffa97819 */ /* 0x102fe400000116f3 */
[----:B------:R-:W-:Y:S01]  /*35210*/  SHF.R.U32.HI R243, RZ, 0x6, R243 ;  /* 0x00000006fff37819 */ /* 0x000fe200000116f3 */
[----:B------:R1:W-:Y:S03]  /*35220*/  LDGSTS.E [R4+0x4a008], desc[UR48][R2.64], P1 ;  /* 0x4a00800002047fae */ /* 0x0003e60008921870 */
[----:B------:R-:W-:-:S04]  /*35230*/  SGXT.U32 R243, R243, 0x1 ;  /* 0x00000001f3f3781a */ /* 0x000fc80000000000 */
[----:B------:R-:W-:-:S04]  /*35240*/  LOP3.LUT R243, R243, 0xc, RZ, 0xfc, !PT ;  /* 0x0000000cf3f37812 */ /* 0x000fc800078efcff */
[----:B------:R-:W-:Y:S02]  /*35250*/  ISETP.GE.AND P0, PT, R243, UR5, PT ;  /* 0x00000005f3007c0c */ /* 0x000fe4000bf06270 */
[----:B------:R-:W1:Y:S01]  /*35260*/  S2R R243, SR_TID.X ;  /* 0x0000000000f37919 */ /* 0x000e620000002100 */
[----:B------:R-:W-:-:S04]  /*35270*/  SGXT.U32 R169, R169, 0x1 ;  /* 0x00000001a9a9781a */ /* 0x000fc80000000000 */
[----:B------:R-:W-:-:S04]  /*35280*/  LOP3.LUT R169, R169, 0x6a, RZ, 0xfc, !PT ;  /* 0x0000006aa9a97812 */ /* 0x000fc800078efcff */
[----:B------:R-:W-:Y:S02]  /*35290*/  ISETP.GE.AND P4, PT, R169, UR5, PT ;  /* 0x00000005a9007c0c */ /* 0x000fe4000bf86270 */
[----:B-1----:R-:W-:Y:S02]  /*352a0*/  SEL R2, RZ, 0x4, P0 ;  /* 0x00000004ff027807 */ /* 0x002fe40000000000 */
[--C-:B------:R-:W-:Y:S02]  /*352b0*/  SHF.R.U32.HI R169, RZ, 0x6, R243.reuse ;  /* 0x00000006ffa97819 */ /* 0x100fe400000116f3 */
[----:B------:R-:W-:-:S04]  /*352c0*/  SHF.R.U32.HI R243, RZ, 0x6, R243 ;  /* 0x00000006fff37819 */ /* 0x000fc800000116f3 */
[----:B------:R-:W-:-:S04]  /*352d0*/  SGXT.U32 R243, R243, 0x1 ;  /* 0x00000001f3f3781a */ /* 0x000fc80000000000 */
[----:B------:R-:W-:Y:S01]  /*352e0*/  LOP3.LUT R243, R243, 0x2c, RZ, 0xfc, !PT ;  /* 0x0000002cf3f37812 */ /* 0x000fe200078efcff */
[----:B----4-:R-:W-:-:S05]  /*352f0*/  IMAD.WIDE R148, R251, 0x4, R22 ;  /* 0x00000004fb947825 */ /* 0x010fca00078e0216 */
[----:B------:R2:W-:Y:S01]  /*35300*/  STL.64 [R1+0xeb0], R148 ;  /* 0x000eb09401007387 */ /* 0x0005e20000100a00 */
[----:B------:R-:W-:-:S03]  /*35310*/  IMAD.WIDE R124, R251, 0x4, R134 ;  /* 0x00000004fb7c7825 */ /* 0x000fc600078e0286 */
[----:B------:R-:W4:Y:S04]  /*35320*/  LDL.LU.64 R22, [R1+0xe28] ;  /* 0x000e280001167983 */ /* 0x000f280000300a00 */
[----:B------:R3:W-:Y:S04]  /*35330*/  STL.64 [R1+0xea8], R124 ;  /* 0x000ea87c01007387 */ /* 0x0007e80000100a00 */
[----:B------:R-:W4:Y:S04]  /*35340*/  LDL.LU.64 R134, [R1+0xd40] ;  /* 0x000d400001867983 */ /* 0x000f280000300a00 */
[----:B------:R2:W-:Y:S04]  /*35350*/  LDGSTS.E [R4+0x4c000], desc[UR48][R148.64], P2 ;  /* 0x4c00000094047fae */ /* 0x0005e80009121870 */
[----:B------:R3:W-:Y:S01]  /*35360*/  LDGSTS.E [R4+0x4c008], desc[UR48][R124.64], P3 ;  /* 0x4c0080007c047fae */ /* 0x0007e20009921870 */
[----:B------:R-:W-:-:S02]  /*35370*/  ISETP.GE.AND P0, PT, R243, UR5, PT ;  /* 0x00000005f3007c0c */ /* 0x000fc4000bf06270 */
[----:B------:R-:W1:Y:S01]  /*35380*/  S2R R243, SR_TID.X ;  /* 0x0000000000f37919 */ /* 0x000e620000002100 */
[----:B------:R-:W-:Y:S02]  /*35390*/  SGXT.U32 R169, R169, 0x1 ;  /* 0x00000001a9a9781a */ /* 0x000fe40000000000 */
[----:B------:R-:W-:Y:S02]  /*353a0*/  SEL R252, R252, RZ, P5 ;  /* 0x000000fffcfc7207 */ /* 0x000fe40002800000 */
[----:B------:R-:W-:Y:S02]  /*353b0*/  LOP3.LUT R169, R169, 0xe, RZ, 0xfc, !PT ;  /* 0x0000000ea9a97812 */ /* 0x000fe400078efcff */
[----:B------:R-:W-:Y:S02]  /*353c0*/  ISETP.NE.U32.AND P1, PT, R252, RZ, PT ;  /* 0x000000fffc00720c */ /* 0x000fe40003f25070 */
[----:B------:R-:W-:Y:S02]  /*353d0*/  SEL R252, RZ, 0x4, P4 ;  /* 0x00000004fffc7807 */ /* 0x000fe40002000000 */
[----:B------:R-:W-:-:S02]  /*353e0*/  ISETP.GE.AND P4, PT, R169, UR5, PT ;  /* 0x00000005a9007c0c */ /* 0x000fc4000bf86270 */
[----:B------:R-:W-:Y:S02]  /*353f0*/  SEL R2, R2, RZ, P5 ;  /* 0x000000ff02027207 */ /* 0x000fe40002800000 */
[----:B------:R-:W-:Y:S02]  /*35400*/  SEL R3, R252, RZ, P5 ;  /* 0x000000fffc037207 */ /* 0x000fe40002800000 */
[----:B------:R-:W-:Y:S02]  /*35410*/  SEL R252, RZ, 0x4, P4 ;  /* 0x00000004fffc7807 */ /* 0x000fe40002000000 */
[----:B------:R-:W-:Y:S02]  /*35420*/  ISETP.NE.U32.AND P4, PT, R2, RZ, PT ;  /* 0x000000ff0200720c */ /* 0x000fe40003f85070 */
[----:B------:R-:W-:Y:S02]  /*35430*/  SEL R2, RZ, 0x4, P0 ;  /* 0x00000004ff027807 */ /* 0x000fe40000000000 */
[----:B-1----:R-:W-:-:S04]  /*35440*/  SHF.R.U32.HI R243, RZ, 0x6, R243 ;  /* 0x00000006fff37819 */ /* 0x002fc800000116f3 */
[----:B------:R-:W-:-:S04]  /*35450*/  SGXT.U32 R243, R243, 0x1 ;  /* 0x00000001f3f3781a */ /* 0x000fc80000000000 */
[----:B------:R-:W-:Y:S02]  /*35460*/  LOP3.LUT R243, R243, 0x2e, RZ, 0xfc, !PT ;  /* 0x0000002ef3f37812 */ /* 0x000fe400078efcff */
[----:B------:R-:W-:Y:S02]  /*35470*/  SEL R252, R252, RZ, P5 ;  /* 0x000000fffcfc7207 */ /* 0x000fe40002800000 */
[----:B------:R-:W-:Y:S02]  /*35480*/  ISETP.GE.AND P3, PT, R243, UR5, PT ;  /* 0x00000005f3007c0c */ /* 0x000fe4000bf66270 */
[----:B------:R-:W-:Y:S02]  /*35490*/  SEL R2, R2, RZ, P5 ;  /* 0x000000ff02027207 */ /* 0x000fe40002800000 */
[----:B------:R-:W-:Y:S02]  /*354a0*/  ISETP.NE.U32.AND P0, PT, R252, RZ, PT ;  /* 0x000000fffc00720c */ /* 0x000fe40003f05070 */
[----:B------:R-:W-:-:S02]  /*354b0*/  SEL R252, RZ, 0x4, P3 ;  /* 0x00000004fffc7807 */ /* 0x000fc40001800000 */
[----:B------:R-:W-:Y:S02]  /*354c0*/  ISETP.NE.U32.AND P2, PT, R3, RZ, PT ;  /* 0x000000ff0300720c */ /* 0x000fe40003f45070 */
        /* <DEDUP_REMOVED lines=50> */
[----:B------:R-:W-:Y:S02]  /*357f0*/  SGXT.U32 R243, R243, 0x1 ;  /* 0x00000001f3f3781a */ /* 0x000fe40000000000 */
[----:B------:R-:W-:Y:S02]  /*35800*/  ISETP.NE.U32.AND P0, PT, R3, RZ, PT ;  /* 0x000000ff0300720c */ /* 0x000fe40003f05070 */
[----:B------:R-:W-:Y:S02]  /*35810*/  LOP3.LUT R243, R243, 0x10, RZ, 0xfc, !PT ;  /* 0x00000010f3f37812 */ /* 0x000fe400078efcff */
[----:B------:R-:W-:Y:S02]  /*35820*/  SEL R252, R252, RZ, P5 ;  /* 0x000000fffcfc7207 */ /* 0x000fe40002800000 */
[----:B------:R-:W-:Y:S02]  /*35830*/  ISETP.GE.AND P3, PT, R243, UR5, PT ;  /* 0x00000005f3007c0c */ /* 0x000fe4000bf66270 */
[----:B------:R-:W-:-:S02]  /*35840*/  SEL R2, R2, RZ, P5 ;  /* 0x000000ff02027207 */ /* 0x000fc40002800000 */
[----:B------:R-:W-:Y:S02]  /*35850*/  ISETP.NE.U32.AND P2, PT, R252, RZ, PT ;  /* 0x000000fffc00720c */ /* 0x000fe40003f45070 */
[----:B------:R-:W-:Y:S02]  /*35860*/  SEL R252, RZ, 0x4, P3 ;  /* 0x00000004fffc7807 */ /* 0x000fe40001800000 */
[----:B------:R-:W-:Y:S01]  /*35870*/  ISETP.NE.U32.AND P3, PT, R2, RZ, PT ;  /* 0x000000ff0200720c */ /* 0x000fe20003f65070 */
[----:B--2---:R-:W-:-:S05]  /*35880*/  IMAD.WIDE R148, R251, 0x4, R40 ;  /* 0x00000004fb947825 */ /* 0x004fca00078e0228 */
[----:B------:R-:W-:Y:S01]  /*35890*/  STL.64 [R1+0xf18], R148 ;  /* 0x000f189401007387 */ /* 0x000fe20000100a00 */
[----:B---3--:R-:W-:-:S03]  /*358a0*/  IMAD.WIDE R124, R251, 0x4, R236 ;  /* 0x00000004fb7c7825 */ /* 0x008fc600078e02ec */
[----:B------:R-:W2:Y:S04]  /*358b0*/  LDL.LU.64 R40, [R1+0xe20] ;  /* 0x000e200001287983 */ /* 0x000ea80000300a00 */
[----:B------:R1:W-:Y:S04]  /*358c0*/  STL.64 [R1+0xea0], R124 ;  /* 0x000ea07c01007387 */ /* 0x0003e80000100a00 */
[----:B------:R-:W3:Y:S04]  /*358d0*/  LDL.LU.64 R236, [R1+0xe18] ;  /* 0x000e180001ec7983 */ /* 0x000ee80000300a00 */
[----:B------:R-:W-:Y:S04]  /*358e0*/  LDGSTS.E [R5+0x4a008], desc[UR48][R148.64], P4 ;  /* 0x4a00800094057fae */ /* 0x000fe8000a121870 */
[----:B------:R-:W-:Y:S01]  /*358f0*/  LDGSTS.E [R5+0x4c000], desc[UR48][R124.64], P0 ;  /* 0x4c0000007c057fae */ /* 0x000fe20008121870 */
[----:B------:R-:W-:-:S05]  /*35900*/  IMAD.WIDE R2, R251, 0x4, R212 ;  /* 0x00000004fb027825 */ /* 0x000fca00078e02d4 */
[----:B------:R1:W-:Y:S04]  /*35910*/  STL.64 [R1+0xe98], R2 ;  /* 0x000e980201007387 */ /* 0x0003e80000100a00 */
[----:B-1----:R-:W3:Y:S01]  /*35920*/  LDL.LU.64 R124, [R1+0xcf8] ;  /* 0x000cf800017c7983 */ /* 0x002ee20000300a00 */
[----:B------:R-:W1:Y:S01]  /*35930*/  S2R R243, SR_TID.X ;  /* 0x0000000000f37919 */ /* 0x000e620000002100 */
[----:B------:R-:W-:Y:S02]  /*35940*/  SEL R252, R252, RZ, P5 ;  /* 0x000000fffcfc7207 */ /* 0x000fe40002800000 */
[----:B------:R1:W-:Y:S02]  /*35950*/  LDGSTS.E [R5+0x4c008], desc[UR48][R2.64], P1 ;  /* 0x4c00800002057fae */ /* 0x0003e40008921870 */
[----:B-1----:R-:W-:-:S02]  /*35960*/  SHF.R.U32.HI R169, RZ, 0x6, R243 ;  /* 0x00000006ffa97819 */ /* 0x002fc400000116f3 */
[----:B------:R-:W-:-:S04]  /*35970*/  SHF.R.U32.HI R243, RZ, 0x6, R243 ;  /* 0x00000006fff37819 */ /* 0x000fc800000116f3 */
[----:B------:R-:W-:-:S04]  /*35980*/  SGXT.U32 R243, R243, 0x1 ;  /* 0x00000001f3f3781a */ /* 0x000fc80000000000 */
[----:B------:R-:W-:-:S04]  /*35990*/  LOP3.LUT R243, R243, 0x30, RZ, 0xfc, !PT ;  /* 0x00000030f3f37812 */ /* 0x000fc800078efcff */
[----:B------:R-:W-:Y:S02]  /*359a0*/  ISETP.GE.AND P0, PT, R243, UR5, PT ;  /* 0x00000005f3007c0c */ /* 0x000fe4000bf06270 */
[----:B------:R-:W1:Y:S01]  /*359b0*/  S2R R243, SR_TID.X ;  /* 0x0000000000f37919 */ /* 0x000e620000002100 */
[----:B------:R-:W-:-:S04]  /*359c0*/  SGXT.U32 R169, R169, 0x1 ;  /* 0x00000001a9a9781a */ /* 0x000fc80000000000 */
[----:B------:R-:W-:-:S04]  /*359d0*/  LOP3.LUT R169, R169, 0x12, RZ, 0xfc, !PT ;  /* 0x00000012a9a97812 */ /* 0x000fc800078efcff */
[----:B------:R-:W-:Y:S02]  /*359e0*/  ISETP.GE.AND P4, PT, R169, UR5, PT ;  /* 0x00000005a9007c0c */ /* 0x000fe4000bf86270 */
[----:B------:R-:W-:Y:S02]  /*359f0*/  ISETP.NE.U32.AND P1, PT, R252, RZ, PT ;  /* 0x000000fffc00720c */ /* 0x000fe40003f25070 */
[----:B------:R-:W-:Y:S02]  /*35a00*/  SEL R252, RZ, 0x4, P4 ;  /* 0x00000004fffc7807 */ /* 0x000fe40002000000 */
[----:B------:R-:W-:Y:S02]  /*35a10*/  SEL R2, RZ, 0x4, P0 ;  /* 0x00000004ff027807 */ /* 0x000fe40000000000 */
[--C-:B-1----:R-:W-:Y:S02]  /*35a20*/  SHF.R.U32.HI R169, RZ, 0x6, R243.reuse ;  /* 0x00000006ffa97819 */ /* 0x102fe400000116f3 */
[----:B------:R-:W-:-:S02]  /*35a30*/  SHF.R.U32.HI R243, RZ, 0x6, R243 ;  /* 0x00000006fff37819 */ /* 0x000fc400000116f3 */
[----:B------:R-:W-:Y:S02]  /*35a40*/  SGXT.U32 R169, R169, 0x1 ;  /* 0x00000001a9a9781a */ /* 0x000fe40000000000 */
[----:B------:R-:W-:Y:S02]  /*35a50*/  SGXT.U32 R243, R243, 0x1 ;  /* 0x00000001f3f3781a */ /* 0x000fe40000000000 */
[----:B------:R-:W-:Y:S02]  /*35a60*/  LOP3.LUT R169, R169, 0x32, RZ, 0xfc, !PT ;  /* 0x00000032a9a97812 */ /* 0x000fe400078efcff */
[----:B------:R-:W-:Y:S02]  /*35a70*/  LOP3.LUT R243, R243, 0x50, RZ, 0xfc, !PT ;  /* 0x00000050f3f37812 */ /* 0x000fe400078efcff */
[----:B------:R-:W-:Y:S01]  /*35a80*/  ISETP.GE.AND P4, PT, R169, UR5, PT ;  /* 0x00000005a9007c0c */ /* 0x000fe2000bf86270 */
[----:B----4-:R-:W-:Y:S01]  /*35a90*/  IMAD.WIDE R148, R251, 0x4, R22 ;  /* 0x00000004fb947825 */ /* 0x010fe200078e0216 */
[----:B------:R-:W-:-:S04]  /*35aa0*/  ISETP.GE.AND P0, PT, R243, UR5, PT ;  /* 0x00000005f3007c0c */ /* 0x000fc8000bf06270 */
[----:B------:R-:W-:Y:S01]  /*35ab0*/  STL.64 [R1+0xe28], R148 ;  /* 0x000e289401007387 */ /* 0x000fe20000100a00 */
[----:B------:R-:W-:-:S03]  /*35ac0*/  IMAD.WIDE R134, R251, 0x4, R134 ;  /* 0x00000004fb867825 */ /* 0x000fc600078e0286 */
[----:B------:R-:W4:Y:S04]  /*35ad0*/  LDL.LU.64 R168, [R1+0xce8] ;  /* 0x000ce80001a87983 */ /* 0x000f280000300a00 */
[----:B------:R-:W-:Y:S04]  /*35ae0*/  STL.64 [R1+0x750], R134 ;  /* 0x0007508601007387 */ /* 0x000fe80000100a00 */
[----:B------:R-:W4:Y:S01]  /*35af0*/  LDL.LU.64 R22, [R1+0x6b0] ;  /* 0x0006b00001167983 */ /* 0x000f220000300a00 */
[----:B------:R-:W1:Y:S03]  /*35b00*/  S2R R243, SR_TID.X ;  /* 0x0000000000f37919 */ /* 0x000e660000002100 */
[----:B------:R-:W-:Y:S04]  /*35b10*/  LDGSTS.E [R5+0x4e000], desc[UR48][R148.64], P2 ;  /* 0x4e00000094057fae */ /* 0x000fe80009121870 */
[----:B------:R3:W-:Y:S04]  /*35b20*/  LDGSTS.E [R5+0x4e008], desc[UR48][R134.64], P3 ;  /* 0x4e00800086057fae */ /* 0x0007e80009921870 */
[----:B------:R3:W-:Y:S01]  /*35b30*/  STL.64 [R1+0x1ab0], R4 ;  /* 0x001ab00401007387 */ /* 0x0007e20000100a00 */
[----:B-1----:R-:W-:-:S04]  /*35b40*/  SHF.R.U32.HI R243, RZ, 0x6, R243 ;  /* 0x00000006fff37819 */ /* 0x002fc800000116f3 */
[----:B------:R-:W-:-:S04]  /*35b50*/  SGXT.U32 R243, R243, 0x1 ;  /* 0x00000001f3f3781a */ /* 0x000fc80000000000 */
[----:B------:R-:W-:-:S04]  /*35b60*/  LOP3.LUT R243, R243, 0x52, RZ, 0xfc, !PT ;  /* 0x00000052f3f37812 */ /* 0x000fc800078efcff */
[----:B------:R-:W-:Y:S02]  /*35b70*/  ISETP.GE.AND P3, PT, R243, UR5, PT ;  /* 0x00000005f3007c0c */ /* 0x000fe4000bf66270 */
[----:B------:R-:W1:Y:S01]  /*35b80*/  S2R R243, SR_TID.X ;  /* 0x0000000000f37919 */ /* 0x000e620000002100 */
[----:B------:R-:W-:Y:S02]  /*35b90*/  SEL R2, R2, RZ, P5 ;  /* 0x000000ff02027207 */ /* 0x000fe40002800000 */
[----:B------:R-:W-:Y:S02]  /*35ba0*/  SEL R3, R252, RZ, P5 ;  /* 0x000000fffc037207 */ /* 0x000fe40002800000 */
[----:B------:R-:W-:Y:S02]  /*35bb0*/  SEL R252, RZ, 0x4, P4 ;  /* 0x00000004fffc7807 */ /* 0x000fe40002000000 */
[----:B------:R-:W-:Y:S02]  /*35bc0*/  ISETP.NE.U32.AND P4, PT, R2, RZ, PT ;  /* 0x000000ff0200720c */ /* 0x000fe40003f85070 */
[----:B------:R-:W-:-:S02]  /*35bd0*/  SEL R2, RZ, 0x4, P0 ;  /* 0x00000004ff027807 */ /* 0x000fc40000000000 */
[----:B------:R-:W-:Y:S02]  /*35be0*/  SEL R252, R252, RZ, P5 ;  /* 0x000000fffcfc7207 */ /* 0x000fe40002800000 */
[----:B------:R-:W-:Y:S02]  /*35bf0*/  SEL R2, R2, RZ, P5 ;  /* 0x000000ff02027207 */ /* 0x000fe40002800000 */
[----:B------:R-:W-:Y:S02]  /*35c00*/  ISETP.NE.U32.AND P0, PT, R252, RZ, PT ;  /* 0x000000fffc00720c */ /* 0x000fe40003f05070 */
[----:B------:R-:W-:Y:S02]  /*35c10*/  SEL R252, RZ, 0x4, P3 ;  /* 0x00000004fffc7807 */ /* 0x000fe40001800000 */
[----:B------:R-:W-:Y:S02]  /*35c20*/  ISETP.NE.U32.AND P2, PT, R3, RZ, PT ;  /* 0x000000ff0300720c */ /* 0x000fe40003f45070 */
[----:B------:R-:W-:Y:S01]  /*35c30*/  ISETP.NE.U32.AND P3, PT, R2, RZ, PT ;  /* 0x000000ff0200720c */ /* 0x000fe20003f65070 */
[----:B--2---:R-:W-:-:S05]  /*35c40*/  IMAD.WIDE R40, R251, 0x4, R40 ;  /* 0x00000004fb287825 */ /* 0x004fca00078e0228 */
[----:B------:R1:W-:Y:S01]  /*35c50*/  STL.64 [R1+0xf90], R40 ;  /* 0x000f902801007387 */ /* 0x0003e20000100a00 */
[----:B---3--:R-:W-:-:S03]  /*35c60*/  IMAD.WIDE R4, R251, 0x4, R236 ;  /* 0x00000004fb047825 */ /* 0x008fc600078e02ec */
[----:B------:R-:W2:Y:S04]  /*35c70*/  LDL.LU.64 R134, [R1+0x6a0] ;  /* 0x0006a00001867983 */ /* 0x000ea80000300a00 */
[----:B------:R-:W-:Y:S04]  /*35c80*/  STL.64 [R1+0xf88], R4 ;  /* 0x000f880401007387 */ /* 0x000fe80000100a00 */
[----:B------:R-:W3:Y:S04]  /*35c90*/  LDL.LU.64 R236, [R1+0x4f0] ;  /* 0x0004f00001ec7983 */ /* 0x000ee80000300a00 */
[----:B------:R1:W-:Y:S04]  /*35ca0*/  LDGSTS.E [R9+0x48000], desc[UR48][R40.64], P1 ;  /* 0x4800000028097fae */ /* 0x0003e80008921870 */
[----:B------:R-:W-:Y:S01]  /*35cb0*/  LDGSTS.E [R9+0x48008], desc[UR48][R4.64], P2 ;  /* 0x4800800004097fae */ /* 0x000fe20009121870 */
[----:B-1----:R-:W-:-:S04]  /*35cc0*/  SHF.R.U32.HI R41, RZ, 0x6, R243 ;  /* 0x00000006ff297819 */ /* 0x002fc800000116f3 */
[----:B------:R-:W-:-:S04]  /*35cd0*/  SGXT.U32 R41, R41, 0x1 ;  /* 0x000000012929781a */ /* 0x000fc80000000000 */
[----:B------:R-:W-:-:S04]  /*35ce0*/  LOP3.LUT R41, R41, 0x70, RZ, 0xfc, !PT ;  /* 0x0000007029297812 */ /* 0x000fc800078efcff */
[----:B------:R-:W-:Y:S01]  /*35cf0*/  ISETP.GE.AND P1, PT, R41, UR5, PT ;  /* 0x0000000529007c0c */ /* 0x000fe2000bf26270 */
[----:B------:R-:W-:-:S05]  /*35d00*/  IMAD.WIDE R2, R251, 0x4, R124 ;  /* 0x00000004fb027825 */ /* 0x000fca00078e027c */
[----:B------:R1:W-:Y:S04]  /*35d10*/  STL.64 [R1+0xf10], R2 ;  /* 0x000f100201007387 */ /* 0x0003e80000100a00 */
[----:B------:R-:W3:Y:S01]  /*35d20*/  LDL.LU.64 R40, [R1+0x4e8] ;  /* 0x0004e80001287983 */ /* 0x000ee20000300a00 */
[----:B------:R-:W1:Y:S01]  /*35d30*/  S2R R125, SR_TID.X ;  /* 0x00000000007d7919 */ /* 0x000e620000002100 */
[----:B------:R-:W-:Y:S02]  /*35d40*/  SHF.R.U32.HI R243, RZ, 0x6, R243 ;  /* 0x00000006fff37819 */ /* 0x000fe400000116f3 */
[----:B------:R1:W-:Y:S02]  /*35d50*/  LDGSTS.E [R9+0x4a000], desc[UR48][R2.64], P4 ;  /* 0x4a00000002097fae */ /* 0x0003e4000a121870 */
[----:B------:R-:W-:-:S04]  /*35d60*/  SGXT.U32 R243, R243, 0x1 ;  /* 0x00000001f3f3781a */ /* 0x000fc80000000000 */
[----:B------:R-:W-:-:S04]  /*35d70*/  LOP3.LUT R243, R243, 0x72, RZ, 0xfc, !PT ;  /* 0x00000072f3f37812 */ /* 0x000fc800078efcff */
[----:B------:R-:W-:-:S04]  /*35d80*/  ISETP.GE.AND P2, PT, R243, UR5, PT ;  /* 0x00000005f3007c0c */ /* 0x000fc8000bf46270 */
[----:B-1----:R-:W-:Y:S02]  /*35d90*/  SEL R2, RZ, 0x4, P2 ;  /* 0x00000004ff027807 */ /* 0x002fe40001000000 */
[----:B------:R-:W-:-:S04]  /*35da0*/  SHF.R.U32.HI R243, RZ, 0x6, R125 ;  /* 0x00000006fff37819 */ /* 0x000fc8000001167d */
[----:B------:R-:W-:-:S04]  /*35db0*/  SGXT.U32 R243, R243, 0x1 ;  /* 0x00000001f3f3781a */ /* 0x000fc80000000000 */
[----:B------:R-:W-:-:S04]  /*35dc0*/  LOP3.LUT R243, R243, 0x16, RZ, 0xfc, !PT ;  /* 0x00000016f3f37812 */ /* 0x000fc800078efcff */
[----:B------:R-:W-:Y:S02]  /*35dd0*/  ISETP.GE.AND P2, PT, R243, UR5, PT ;  /* 0x00000005f3007c0c */ /* 0x000fe4000bf46270 */
[----:B------:R-:W1:Y:S01]  /*35de0*/  S2R R243, SR_TID.X ;  /* 0x0000000000f37919 */ /* 0x000e620000002100 */
[----:B------:R-:W-:Y:S02]  /*35df0*/  SHF.R.U32.HI R125, RZ, 0x6, R125 ;  /* 0x00000006ff7d7819 */ /* 0x000fe4000001167d */
[----:B------:R-:W-:Y:S02]  /*35e00*/  SEL R252, R252, RZ, P5 ;  /* 0x000000fffcfc7207 */ /* 0x000fe40002800000 */
[----:B------:R-:W-:Y:S02]  /*35e10*/  SGXT.U32 R125, R125, 0x1 ;  /* 0x000000017d7d781a */ /* 0x000fe40000000000 */
[----:B------:R-:W-:Y:S02]  /*35e20*/  ISETP.NE.U32.AND P4, PT, R252, RZ, PT ;  /* 0x000000fffc00720c */ /* 0x000fe40003f85070 */
[----:B------:R-:W-:-:S02]  /*35e30*/  LOP3.LUT R125, R125, 0x14, RZ, 0xfc, !PT ;  /* 0x000000147d7d7812 */ /* 0x000fc400078efcff */
[----:B------:R-:W-:Y:S02]  /*35e40*/  SEL R252, RZ, 0x4, P1 ;  /* 0x00000004fffc7807 */ /* 0x000fe40000800000 */
[----:B------:R-:W-:Y:S02]  /*35e50*/  ISETP.GE.AND P1, PT, R125, UR5, PT ;  /* 0x000000057d007c0c */ /* 0x000fe4000bf26270 */
[----:B-1----:R-:W-:-:S04]  /*35e60*/  SHF.R.U32.HI R243, RZ, 0x6, R243 ;  /* 0x00000006fff37819 */ /* 0x002fc800000116f3 */
[----:B------:R-:W-:-:S04]  /*35e70*/  SGXT.U32 R243, R243, 0x1 ;  /* 0x00000001f3f3781a */ /* 0x000fc80000000000 */
[----:B------:R-:W-:Y:S01]  /*35e80*/  LOP3.LUT R243, R243, 0x34, RZ, 0xfc, !PT ;  /* 0x00000034f3f37812 */ /* 0x000fe200078efcff */
[----:B----4-:R-:W-:-:S05]  /*35e90*/  IMAD.WIDE R124, R251, 0x4, R168 ;  /* 0x00000004fb7c7825 */ /* 0x010fca00078e02a8 */
[----:B------:R2:W-:Y:S01]  /*35ea0*/  LDGSTS.E [R9+0x4a008], desc[UR48][R124.64], P0 ;  /* 0x4a0080007c097fae */ /* 0x0005e20008121870 */
[----:B------:R-:W-:-:S05]  /*35eb0*/  IMAD.WIDE R4, R251, 0x4, R22 ;  /* 0x00000004fb047825 */ /* 0x000fca00078e0216 */
[----:B------:R3:W-:Y:S01]  /*35ec0*/  LDGSTS.E [R9+0x4c000], desc[UR48][R4.64], P3 ;  /* 0x4c00000004097fae */ /* 0x0007e20009921870 */
[----:B------:R-:W-:Y:S02]  /*35ed0*/  ISETP.GE.AND P3, PT, R243, UR5, PT ;  /* 0x00000005f3007c0c */ /* 0x000fe4000bf66270 */
[----:B------:R-:W1:Y:S01]  /*35ee0*/  S2R R243, SR_TID.X ;  /* 0x0000000000f37919 */ /* 0x000e620000002100 */
[----:B------:R2:W-:Y:S04]  /*35ef0*/  STL.64 [R1+0xf08], R124 ;  /* 0x000f087c01007387 */ /* 0x0005e80000100a00 */
[----:B------:R-:W4:Y:S04]  /*35f00*/  LDL.LU.64 R168, [R1+0xe10] ;  /* 0x000e100001a87983 */ /* 0x000f280000300a00 */
[----:B------:R3:W-:Y:S04]  /*35f10*/  STL.64 [R1+0xe90], R4 ;  /* 0x000e900401007387 */ /* 0x0007e80000100a00 */
[----:B------:R-:W4:Y:S01]  /*35f20*/  LDL.LU.64 R22, [R1+0xe08] ;  /* 0x000e080001167983 */ /* 0x000f220000300a00 */
[----:B------:R-:W-:-:S02]  /*35f30*/  SEL R2, R2, RZ, P5 ;  /* 0x000000ff02027207 */ /* 0x000fc40002800000 */
[----:B------:R-:W-:Y:S02]  /*35f40*/  SEL R3, R252, RZ, P5 ;  /* 0x000000fffc037207 */ /* 0x000fe40002800000 */
[----:B------:R-:W-:Y:S02]  /*35f50*/  SEL R252, RZ, 0x4, P1 ;  /* 0x00000004fffc7807 */ /* 0x000fe40000800000 */
[----:B------:R-:W-:Y:S02]  /*35f60*/  ISETP.NE.U32.AND P1, PT, R2, RZ, PT ;  /* 0x000000ff0200720c */ /* 0x000fe40003f25070 */
[----:B------:R-:W-:Y:S02]  /*35f70*/  SEL R2, RZ, 0x4, P2 ;  /* 0x00000004ff027807 */ /* 0x000fe40001000000 */
[----:B------:R-:W-:Y:S02]  /*35f80*/  SEL R252, R252, RZ, P5 ;  /* 0x000000fffcfc7207 */ /* 0x000fe40002800000 */
[----:B------:R-:W-:-:S02]  /*35f90*/  SEL R2, R2, RZ, P5 ;  /* 0x000000ff02027207 */ /* 0x000fc40002800000 */
[----:B------:R-:W-:Y:S02]  /*35fa0*/  ISETP.NE.U32.AND P2, PT, R252, RZ, PT ;  /* 0x000000fffc00720c */ /* 0x000fe40003f45070 */
[----:B------:R-:W-:Y:S02]  /*35fb0*/  SEL R252, RZ, 0x4, P3 ;  /* 0x00000004fffc7807 */ /* 0x000fe40001800000 */
[----:B------:R-:W-:Y:S02]  /*35fc0*/  ISETP.NE.U32.AND P0, PT, R3, RZ, PT ;  /* 0x000000ff0300720c */ /* 0x000fe40003f05070 */
[----:B------:R-:W-:Y:S01]  /*35fd0*/  ISETP.NE.U32.AND P3, PT, R2, RZ, PT ;  /* 0x000000ff0200720c */ /* 0x000fe20003f65070 */
[----:B--2---:R-:W-:-:S04]  /*35fe0*/  IMAD.WIDE R124, R251, 0x4, R134 ;  /* 0x00000004fb7c7825 */ /* 0x004fc800078e0286 */
[----:B---3--:R-:W-:Y:S01]  /*35ff0*/  IMAD.WIDE R4, R251, 0x4, R236 ;  /* 0x00000004fb047825 */ /* 0x008fe200078e02ec */
[----:B-1----:R-:W-:Y:S01]  /*36000*/  SHF.R.U32.HI R237, RZ, 0x6, R243 ;  /* 0x00000006ffed7819 */ /* 0x002fe200000116f3 */
[----:B------:R1:W-:Y:S03]  /*36010*/  LDGSTS.E [R9+0x4c008], desc[UR48][R124.64], P4 ;  /* 0x4c0080007c097fae */ /* 0x0003e6000a121870 */
[----:B------:R-:W-:Y:S01]  /*36020*/  SGXT.U32 R237, R237, 0x1 ;  /* 0x00000001eded781a */ /* 0x000fe20000000000 */
[----:B------:R1:W-:Y:S03]  /*36030*/  STL.64 [R1+0xe88], R124 ;  /* 0x000e887c01007387 */ /* 0x0003e60000100a00 */
[----:B------:R-:W-:Y:S01]  /*36040*/  LOP3.LUT R237, R237, 0x36, RZ, 0xfc, !PT ;  /* 0x00000036eded7812 */ /* 0x000fe200078efcff */
[----:B------:R-:W2:Y:S03]  /*36050*/  LDL.LU.64 R134, [R1+0xcd8] ;  /* 0x000cd80001867983 */ /* 0x000ea60000300a00 */
[----:B------:R-:W-:Y:S01]  /*36060*/  ISETP.GE.AND P4, PT, R237, UR5, PT ;  /* 0x00000005ed007c0c */ /* 0x000fe2000bf86270 */
[----:B------:R-:W-:Y:S04]  /*36070*/  STL.64 [R1+0x718], R4 ;  /* 0x0007180401007387 */ /* 0x000fe80000100a00 */
[----:B------:R-:W3:Y:S01]  /*36080*/  LDL.LU.64 R236, [R1+0xca8] ;  /* 0x000ca80001ec7983 */ /* 0x000ee20000300a00 */
[----:B------:R-:W-:Y:S01]  /*36090*/  IMAD.WIDE R2, R251, 0x4, R40 ;  /* 0x00000004fb027825 */ /* 0x000fe200078e0228 */
[----:B------:R-:W-:-:S02]  /*360a0*/  SHF.R.U32.HI R243, RZ, 0x6, R243 ;  /* 0x00000006fff37819 */ /* 0x000fc400000116f3 */
[----:B------:R-:W-:Y:S04]  /*360b0*/  LDGSTS.E [R9+0x4e000], desc[UR48][R4.64], P0 ;  /* 0x4e00000004097fae */ /* 0x000fe80008121870 */
[----:B------:R1:W-:Y:S04]  /*360c0*/  STL.64 [R1+0x708], R2 ;  /* 0x0007080201007387 */ /* 0x0003e80000100a00 */
[----:B------:R-:W3:Y:S01]  /*360d0*/  LDL.LU.64 R40, [R1+0x668] ;  /* 0x0006680001287983 */ /* 0x000ee20000300a00 */
[----:B-1----:R-:W1:Y:S01]  /*360e0*/  S2R R125, SR_TID.X ;  /* 0x00000000007d7919 */ /* 0x002e620000002100 */
[----:B------:R-:W-:-:S02]  /*360f0*/  SGXT.U32 R243, R243, 0x1 ;  /* 0x00000001f3f3781a */ /* 0x000fc40000000000 */
[----:B------:R1:W-:Y:S02]  /*36100*/  LDGSTS.E [R9+0x4e008], desc[UR48][R2.64], P1 ;  /* 0x4e00800002097fae */ /* 0x0003e40008921870 */
        /* <DEDUP_REMOVED lines=8> */
[----:B------:R4:W-:Y:S01]  /*36190*/  STL.64 [R1+0x1ab8], R8 ;  /* 0x001ab80801007387 */ /* 0x0009e20000100a00 */
        /* <DEDUP_REMOVED lines=9> */
[----:B------:R-:W-:-:S04]  /*36230*/  SEL R252, R252, RZ, P5 ;  /* 0x000000fffcfc7207 */ /* 0x000fc80002800000 */
[----:B------:R-:W-:Y:S02]  /*36240*/  ISETP.NE.U32.AND P1, PT, R252, RZ, PT ;  /* 0x000000fffc00720c */ /* 0x000fe40003f25070 */
[----:B------:R-:W-:Y:S01]  /*36250*/  SEL R252, RZ, 0x4, P4 ;  /* 0x00000004fffc7807 */ /* 0x000fe20002000000 */
[----:B------:R2:W-:Y:S03]  /*36260*/  STL.64 [R1+0xf80], R8 ;  /* 0x000f800801007387 */ /* 0x0005e60000100a00 */
[----:B------:R-:W-:Y:S01]  /*36270*/  SEL R3, R252, RZ, P5 ;  /* 0x000000fffc037207 */ /* 0x000fe20002800000 */
[----:B------:R-:W4:Y:S04]  /*36280*/  LDL.LU.64 R168, [R1+0x658] ;  /* 0x0006580001a87983 */ /* 0x000f280000300a00 */
[----:B------:R3:W-:Y:S01]  /*36290*/  STL.64 [R1+0xf78], R4 ;  /* 0x000f780401007387 */ /* 0x0007e20000100a00 */
[----:B------:R-:W-:-:S03]  /*362a0*/  ISETP.NE.U32.AND P2, PT, R3, RZ, PT ;  /* 0x000000ff0300720c */ /* 0x000fc60003f45070 */
[----:B------:R-:W4:Y:S01]  /*362b0*/  LDL.LU.64 R22, [R1+0x4d8] ;  /* 0x0004d80001167983 */ /* 0x000f220000300a00 */
[----:B------:R-:W-:-:S04]  /*362c0*/  SHF.R.U32.HI R125, RZ, 0x6, R125 ;  /* 0x00000006ff7d7819 */ /* 0x000fc8000001167d */
[----:B------:R-:W-:-:S04]  /*362d0*/  SGXT.U32 R125, R125, 0x1 ;  /* 0x000000017d7d781a */ /* 0x000fc80000000000 */
[----:B------:R-:W-:Y:S02]  /*362e0*/  LOP3.LUT R125, R125, 0x56, RZ, 0xfc, !PT ;  /* 0x000000567d7d7812 */ /* 0x000fe400078efcff */
[----:B------:R-:W-:Y:S02]  /*362f0*/  SEL R2, R2, RZ, P5 ;  /* 0x000000ff02027207 */ /* 0x000fe40002800000 */
[----:B------:R-:W-:-:S04]  /*36300*/  ISETP.GE.AND P4, PT, R125, UR5, PT ;  /* 0x000000057d007c0c */ /* 0x000fc8000bf86270 */
[----:B------:R-:W-:Y:S02]  /*36310*/  SEL R252, RZ, 0x4, P4 ;  /* 0x00000004fffc7807 */ /* 0x000fe40002000000 */
[----:B------:R-:W-:Y:S02]  /*36320*/  ISETP.NE.U32.AND P4, PT, R2, RZ, PT ;  /* 0x000000ff0200720c */ /* 0x000fe40003f85070 */
[----:B------:R-:W-:Y:S02]  /*36330*/  SEL R2, RZ, 0x4, P0 ;  /* 0x00000004ff027807 */ /* 0x000fe40000000000 */
[----:B------:R-:W-:Y:S02]  /*36340*/  SEL R252, R252, RZ, P5 ;  /* 0x000000fffcfc7207 */ /* 0x000fe40002800000 */
[----:B------:R-:W-:Y:S02]  /*36350*/  SEL R2, R2, RZ, P5 ;  /* 0x000000ff02027207 */ /* 0x000fe40002800000 */
[----:B------:R-:W-:-:S02]  /*36360*/  ISETP.NE.U32.AND P0, PT, R252, RZ, PT ;  /* 0x000000fffc00720c */ /* 0x000fc40003f05070 */
[----:B------:R-:W-:Y:S02]  /*36370*/  SEL R252, RZ, 0x4, P3 ;  /* 0x00000004fffc7807 */ /* 0x000fe40001800000 */
[----:B------:R-:W-:Y:S02]  /*36380*/  ISETP.NE.U32.AND P3, PT, R2, RZ, PT ;  /* 0x000000ff0200720c */ /* 0x000fe40003f65070 */
[----:B------:R-:W-:Y:S01]  /*36390*/  SEL R252, R252, RZ, P5 ;  /* 0x000000fffcfc7207 */ /* 0x000fe20002800000 */
[C---:B--2---:R-:W-:Y:S02]  /*363a0*/  IMAD.WIDE R8, R251.reuse, 0x4, R134 ;  /* 0x00000004fb087825 */ /* 0x044fe400078e0286 */
[----:B------:R-:W2:Y:S04]  /*363b0*/  LDL.LU.64 R134, [R1+0x4d0] ;  /* 0x0004d00001867983 */ /* 0x000ea80000300a00 */
[----:B------:R-:W-:Y:S01]  /*363c0*/  LDGSTS.E [R10+0x4a000], desc[UR48][R8.64], P1 ;  /* 0x4a000000080a7fae */ /* 0x000fe20008921870 */
[----:B---3--:R-:W-:Y:S01]  /*363d0*/  IMAD.WIDE R4, R251, 0x4, R236 ;  /* 0x00000004fb047825 */ /* 0x008fe200078e02ec */
[----:B-1----:R-:W-:-:S02]  /*363e0*/  SHF.R.U32.HI R237, RZ, 0x6, R243 ;  /* 0x00000006ffed7819 */ /* 0x002fc400000116f3 */
[----:B------:R-:W-:Y:S02]  /*363f0*/  SHF.R.U32.HI R243, RZ, 0x6, R243 ;  /* 0x00000006fff37819 */ /* 0x000fe400000116f3 */
[----:B------:R-:W-:Y:S02]  /*36400*/  LDGSTS.E [R10+0x4a008], desc[UR48][R4.64], P2 ;  /* 0x4a008000040a7fae */ /* 0x000fe40009121870 */
[----:B------:R-:W-:-:S04]  /*36410*/  SGXT.U32 R243, R243, 0x1 ;  /* 0x00000001f3f3781a */ /* 0x000fc80000000000 */
[----:B------:R-:W-:-:S04]  /*36420*/  LOP3.LUT R243, R243, 0x1a, RZ, 0xfc, !PT ;  /* 0x0000001af3f37812 */ /* 0x000fc800078efcff */
[----:B------:R-:W-:Y:S02]  /*36430*/  ISETP.GE.AND P2, PT, R243, UR5, PT ;  /* 0x00000005f3007c0c */ /* 0x000fe4000bf46270 */
[----:B------:R-:W1:Y:S01]  /*36440*/  S2R R243, SR_TID.X ;  /* 0x0000000000f37919 */ /* 0x000e620000002100 */
[----:B------:R-:W-:-:S04]  /*36450*/  SGXT.U32 R237, R237, 0x1 ;  /* 0x00000001eded781a */ /* 0x000fc80000000000 */
[----:B------:R-:W-:Y:S01]  /*36460*/  LOP3.LUT R237, R237, 0x18, RZ, 0xfc, !PT ;  /* 0x00000018eded7812 */ /* 0x000fe200078efcff */
[----:B------:R-:W-:Y:S03]  /*36470*/  STL.64 [R1+0xf00], R8 ;  /* 0x000f000801007387 */ /* 0x000fe60000100a00 */
[----:B------:R-:W-:Y:S01]  /*36480*/  ISETP.GE.AND P1, PT, R237, UR5, PT ;  /* 0x00000005ed007c0c */ /* 0x000fe2000bf26270 */
[----:B------:R-:W-:Y:S01]  /*36490*/  STL.64 [R1+0xef8], R4 ;  /* 0x000ef80401007387 */ /* 0x000fe20000100a00 */
[----:B------:R-:W-:-:S03]  /*364a0*/  IMAD.WIDE R2, R251, 0x4, R40 ;  /* 0x00000004fb027825 */ /* 0x000fc600078e0228 */
[----:B------:R-:W3:Y:S04]  /*364b0*/  LDL.LU.64 R40, [R1+0xe00] ;  /* 0x000e000001287983 */ /* 0x000ee80000300a00 */
[----:B------:R1:W-:Y:S02]  /*364c0*/  LDGSTS.E [R10+0x4c000], desc[UR48][R2.64], P4 ;  /* 0x4c000000020a7fae */ /* 0x0003e4000a121870 */
[----:B-1----:R-:W-:-:S04]  /*364d0*/  SHF.R.U32.HI R237, RZ, 0x6, R243 ;  /* 0x00000006ffed7819 */ /* 0x002fc800000116f3 */
[----:B------:R-:W-:-:S04]  /*364e0*/  SGXT.U32 R237, R237, 0x1 ;  /* 0x00000001eded781a */ /* 0x000fc80000000000 */
[----:B------:R-:W-:Y:S02]  /*364f0*/  LOP3.LUT R237, R237, 0x38, RZ, 0xfc, !PT ;  /* 0x00000038eded7812 */ /* 0x000fe400078efcff */
[----:B------:R-:W-:Y:S01]  /*36500*/  ISETP.NE.U32.AND P4, PT, R252, RZ, PT ;  /* 0x000000fffc00720c */ /* 0x000fe20003f85070 */
[----:B------:R1:W-:Y:S01]  /*36510*/  STL.64 [R1+0xe80], R2 ;  /* 0x000e800201007387 */ /* 0x0003e20000100a00 */
[----:B------:R-:W-:Y:S02]  /*36520*/  SEL R252, RZ, 0x4, P1 ;  /* 0x00000004fffc7807 */ /* 0x000fe40000800000 */
[----:B------:R-:W-:Y:S02]  /*36530*/  ISETP.GE.AND P1, PT, R237, UR5, PT ;  /* 0x00000005ed007c0c */ /* 0x000fe4000bf26270 */
[----:B------:R-:W3:Y:S04]  /*36540*/  LDL.LU.64 R236, [R1+0xdf8] ;  /* 0x000df80001ec7983 */ /* 0x000ee80000300a00 */
[----:B------:R-:W3:Y:S01]  /*36550*/  LDL.LU.64 R124, [R1+0xc90] ;  /* 0x000c9000017c7983 */ /* 0x000ee20000300a00 */
[----:B------:R-:W-:-:S04]  /*36560*/  SHF.R.U32.HI R243, RZ, 0x6, R243 ;  /* 0x00000006fff37819 */ /* 0x000fc800000116f3 */
[----:B------:R-:W-:-:S04]  /*36570*/  SGXT.U32 R243, R243, 0x1 ;  /* 0x00000001f3f3781a */ /* 0x000fc80000000000 */
[----:B------:R-:W-:Y:S02]  /*36580*/  LOP3.LUT R243, R243, 0x3a, RZ, 0xfc, !PT ;  /* 0x0000003af3f37812 */ /* 0x000fe400078efcff */
[----:B-1----:R-:W-:Y:S02]  /*36590*/  SEL R2, RZ, 0x4, P2 ;  /* 0x00000004ff027807 */ /* 0x002fe40001000000 */
[----:B------:R-:W-:Y:S02]  /*365a0*/  ISETP.GE.AND P2, PT, R243, UR5, PT ;  /* 0x00000005f3007c0c */ /* 0x000fe4000bf46270 */
[----:B------:R-:W1:Y:S02]  /*365b0*/  S2R R243, SR_TID.X ;  /* 0x0000000000f37919 */ /* 0x000e640000002100 */
[----:B-1----:R-:W-:-:S04]  /*365c0*/  SHF.R.U32.HI R243, RZ, 0x6, R243 ;  /* 0x00000006fff37819 */ /* 0x002fc800000116f3 */
[----:B------:R-:W-:-:S04]  /*365d0*/  SGXT.U32 R243, R243, 0x1 ;  /* 0x00000001f3f3781a */ /* 0x000fc80000000000 */
[----:B------:R-:W-:Y:S02]  /*365e0*/  LOP3.LUT R243, R243, 0x58, RZ, 0xfc, !PT ;  /* 0x00000058f3f37812 */ /* 0x000fe400078efcff */
[----:B------:R-:W-:Y:S02]  /*365f0*/  SEL R2, R2, RZ, P5 ;  /* 0x000000ff02027207 */ /* 0x000fe40002800000 */
[----:B------:R-:W-:Y:S02]  /*36600*/  SEL R3, R252, RZ, P5 ;  /* 0x000000fffc037207 */ /* 0x000fe40002800000 */
[----:B------:R-:W-:Y:S02]  /*36610*/  SEL R252, RZ, 0x4, P1 ;  /* 0x00000004fffc7807 */ /* 0x000fe40000800000 */
[----:B------:R-:W-:Y:S02]  /*36620*/  ISETP.NE.U32.AND P1, PT, R2, RZ, PT ;  /* 0x000000ff0200720c */ /* 0x000fe40003f25070 */
[----:B------:R-:W-:Y:S01]  /*36630*/  SEL R2, RZ, 0x4, P2 ;  /* 0x00000004ff027807 */ /* 0x000fe20001000000 */
[----:B----4-:R-:W-:-:S05]  /*36640*/  IMAD.WIDE R8, R251, 0x4, R168 ;  /* 0x00000004fb087825 */ /* 0x010fca00078e02a8 */
[----:B------:R-:W-:Y:S01]  /*36650*/  LDGSTS.E [R10+0x4c008], desc[UR48][R8.64], P0 ;  /* 0x4c008000080a7fae */ /* 0x000fe20008121870 */
[----:B------:R-:W-:-:S05]  /*36660*/  IMAD.WIDE R4, R251, 0x4, R22 ;  /* 0x00000004fb047825 */ /* 0x000fca00078e0216 */
[----:B------:R1:W-:Y:S01]  /*36670*/  LDGSTS.E [R10+0x4e000], desc[UR48][R4.64], P3 ;  /* 0x4e000000040a7fae */ /* 0x0003e20009921870 */
[----:B------:R-:W-:Y:S02]  /*36680*/  ISETP.GE.AND P3, PT, R243, UR5, PT ;  /* 0x00000005f3007c0c */ /* 0x000fe4000bf66270 */
[----:B------:R-:W4:Y:S01]  /*36690*/  S2R R243, SR_TID.X ;  /* 0x0000000000f37919 */ /* 0x000f220000002100 */
[----:B------:R-:W-:Y:S04]  /*366a0*/  STL.64 [R1+0xe78], R8 ;  /* 0x000e780801007387 */ /* 0x000fe80000100a00 */
[----:B------:R1:W-:Y:S04]  /*366b0*/  STL.64 [R1+0x6f8], R4 ;  /* 0x0006f80401007387 */ /* 0x0003e80000100a00 */
[----:B------:R-:W4:Y:S04]  /*366c0*/  LDL.LU.64 R22, [R1+0xc68] ;  /* 0x000c680001167983 */ /* 0x000f280000300a00 */
[----:B------:R-:W4:Y:S01]  /*366d0*/  LDL.LU.64 R168, [R1+0x648] ;  /* 0x0006480001a87983 */ /* 0x000f220000300a00 */
[----:B------:R-:W-:-:S02]  /*366e0*/  ISETP.NE.U32.AND P0, PT, R3, RZ, PT ;  /* 0x000000ff0300720c */ /* 0x000fc40003f05070 */
[----:B-1----:R-:W-:Y:S01]  /*366f0*/  SEL R4, R2, RZ, P5 ;  /* 0x000000ff02047207 */ /* 0x002fe20002800000 */
[----:B--2---:R-:W-:-:S05]  /*36700*/  IMAD.WIDE R8, R251, 0x4, R134 ;  /* 0x00000004fb087825 */ /* 0x004fca00078e0286 */
[----:B------:R1:W-:Y:S04]  /*36710*/  STL.64 [R1+0x6c0], R8 ;  /* 0x0006c00801007387 */ /* 0x0003e80000100a00 */
[----:B------:R1:W-:Y:S01]  /*36720*/  LDGSTS.E [R10+0x4e008], desc[UR48][R8.64], P4 ;  /* 0x4e008000080a7fae */ /* 0x0003e2000a121870 */
[----:B---3--:R-:W-:Y:S01]  /*36730*/  IMAD.WIDE R2, R251, 0x4, R40 ;  /* 0x00000004fb027825 */ /* 0x008fe200078e0228 */
[----:B----4-:R-:W-:-:S04]  /*36740*/  SHF.R.U32.HI R41, RZ, 0x6, R243 ;  /* 0x00000006ff297819 */ /* 0x010fc800000116f3 */
[----:B------:R-:W-:Y:S01]  /*36750*/  SGXT.U32 R41, R41, 0x1 ;  /* 0x000000012929781a */ /* 0x000fe20000000000 */
[----:B------:R2:W-:Y:S03]  /*36760*/  STL.64 [R1+0xf70], R2 ;  /* 0x000f700201007387 */ /* 0x0005e60000100a00 */
[----:B------:R-:W-:Y:S01]  /*36770*/  LOP3.LUT R41, R41, 0x5a, RZ, 0xfc, !PT ;  /* 0x0000005a29297812 */ /* 0x000fe200078efcff */
[----:B------:R-:W3:Y:S03]  /*36780*/  LDL.LU.64 R134, [R1+0x640] ;  /* 0x0006400001867983 */ /* 0x000ee60000300a00 */
[----:B------:R-:W-:Y:S01]  /*36790*/  ISETP.GE.AND P4, PT, R41, UR5, PT ;  /* 0x0000000529007c0c */ /* 0x000fe2000bf86270 */
[----:B------:R2:W-:Y:S04]  /*367a0*/  LDGSTS.E [R11+0x48000], desc[UR48][R2.64], P0 ;  /* 0x48000000020b7fae */ /* 0x0005e80008121870 */
[----:B------:R-:W4:Y:S01]  /*367b0*/  LDL.LU.64 R40, [R1+0x4c8] ;  /* 0x0004c80001287983 */ /* 0x000f220000300a00 */
[----:B-1----:R-:W-:-:S03]  /*367c0*/  IMAD.WIDE R8, R251, 0x4, R236 ;  /* 0x00000004fb087825 */ /* 0x002fc600078e02ec */
[----:B------:R-:W4:Y:S01]  /*367d0*/  LDL.LU.64 R236, [R1] ;  /* 0x0000000001ec7983 */ /* 0x000f220000300a00 */
[----:B------:R-:W-:Y:S02]  /*367e0*/  SHF.R.U32.HI R243, RZ, 0x6, R243 ;  /* 0x00000006fff37819 */ /* 0x000fe400000116f3 */
[----:B------:R-:W-:Y:S01]  /*367f0*/  SEL R252, R252, RZ, P5 ;  /* 0x000000fffcfc7207 */ /* 0x000fe20002800000 */
[----:B------:R-:W-:Y:S01]  /*36800*/  LDGSTS.E [R11+0x48008], desc[UR48][R8.64], P1 ;  /* 0x48008000080b7fae */ /* 0x000fe20008921870 */
        /* <DEDUP_REMOVED lines=8> */
[----:B------:R-:W-:Y:S02]  /*36890*/  SEL R252, R252, RZ, P5 ;  /* 0x000000fffcfc7207 */ /* 0x000fe40002800000 */
[----:B--2---:R-:W-:-:S02]  /*368a0*/  SEL R2, RZ, 0x4, P4 ;  /* 0x00000004ff027807 */ /* 0x004fc40002000000 */
[----:B------:R-:W-:Y:S02]  /*368b0*/  ISETP.NE.U32.AND P4, PT, R252, RZ, PT ;  /* 0x000000fffc00720c */ /* 0x000fe40003f85070 */
[----:B------:R-:W-:Y:S01]  /*368c0*/  SEL R252, RZ, 0x4, P0 ;  /* 0x00000004fffc7807 */ /* 0x000fe20000000000 */
[----:B------:R2:W-:Y:S01]  /*368d0*/  LDGSTS.E [R11+0x4a000], desc[UR48][R4.64], P2 ;  /* 0x4a000000040b7fae */ /* 0x0005e20009121870 */
[--C-:B-1----:R-:W-:Y:S02]  /*368e0*/  SHF.R.U32.HI R125, RZ, 0x6, R243.reuse ;  /* 0x00000006ff7d7819 */ /* 0x102fe400000116f3 */
[----:B------:R-:W-:-:S04]  /*368f0*/  SHF.R.U32.HI R243, RZ, 0x6, R243 ;  /* 0x00000006fff37819 */ /* 0x000fc800000116f3 */
[----:B------:R-:W-:-:S04]  /*36900*/  SGXT.U32 R243, R243, 0x1 ;  /* 0x00000001f3f3781a */ /* 0x000fc80000000000 */
[----:B------:R-:W-:-:S04]  /*36910*/  LOP3.LUT R243, R243, 0x1c, RZ, 0xfc, !PT ;  /* 0x0000001cf3f37812 */ /* 0x000fc800078efcff */
[----:B------:R-:W-:Y:S02]  /*36920*/  ISETP.GE.AND P0, PT, R243, UR5, PT ;  /* 0x00000005f3007c0c */ /* 0x000fe4000bf06270 */
[----:B------:R-:W1:Y:S01]  /*36930*/  S2R R243, SR_TID.X ;  /* 0x0000000000f37919 */ /* 0x000e620000002100 */
        /* <DEDUP_REMOVED lines=8> */
[----:B------:R-:W-:Y:S02]  /*369c0*/  SEL R252, RZ, 0x4, P0 ;  /* 0x00000004fffc7807 */ /* 0x000fe40000000000 */
[----:B-1----:R-:W-:-:S04]  /*369d0*/  SHF.R.U32.HI R243, RZ, 0x6, R243 ;  /* 0x00000006fff37819 */ /* 0x002fc800000116f3 */
[----:B------:R-:W-:-:S04]  /*369e0*/  SGXT.U32 R243, R243, 0x1 ;  /* 0x00000001f3f3781a */ /* 0x000fc80000000000 */
[----:B------:R-:W-:-:S04]  /*369f0*/  LOP3.LUT R243, R243, 0x1e, RZ, 0xfc, !PT ;  /* 0x0000001ef3f37812 */ /* 0x000fc800078efcff */
[----:B------:R-:W-:Y:S02]  /*36a00*/  ISETP.GE.AND P0, PT, R243, UR5, PT ;  /* 0x00000005f3007c0c */ /* 0x000fe4000bf06270 */
[----:B------:R-:W1:Y:S01]  /*36a10*/  S2R R243, SR_TID.X ;  /* 0x0000000000f37919 */ /* 0x000e620000002100 */
[----:B------:R-:W-:Y:S04]  /*36a20*/  STL.64 [R1+0xf68], R8 ;  /* 0x000f680801007387 */ /* 0x000fe80000100a00 */
[----:B------:R2:W-:Y:S01]  /*36a30*/  STL.64 [R1+0xef0], R4 ;  /* 0x000ef00401007387 */ /* 0x0005e20000100a00 */
[----:B-1----:R-:W-:-:S04]  /*36a40*/  SHF.R.U32.HI R243, RZ, 0x6, R243 ;  /* 0x00000006fff37819 */ /* 0x002fc800000116f3 */
[----:B------:R-:W-:Y:S01]  /*36a50*/  SGXT.U32 R243, R243, 0x1 ;  /* 0x00000001f3f3781a */ /* 0x000fe20000000000 */
[----:B------:R-:W-:-:S03]  /*36a60*/  IMAD.WIDE R22, R251, 0x4, R22 ;  /* 0x00000004fb167825 */ /* 0x000fc600078e0216 */
[----:B------:R-:W-:Y:S01]  /*36a70*/  LOP3.LUT R243, R243, 0x3c, RZ, 0xfc, !PT ;  /* 0x0000003cf3f37812 */ /* 0x000fe200078efcff */
[----:B--2---:R-:W-:Y:S01]  /*36a80*/  IMAD.WIDE R4, R251, 0x4, R168 ;  /* 0x00000004fb047825 */ /* 0x004fe200078e02a8 */
[----:B------:R-:W-:Y:S04]  /*36a90*/  LDGSTS.E [R11+0x4a008], desc[UR48][R22.64], P3 ;  /* 0x4a008000160b7fae */ /* 0x000fe80009921870 */
[----:B------:R4:W-:Y:S01]  /*36aa0*/  LDGSTS.E [R11+0x4c000], desc[UR48][R4.64], P4 ;  /* 0x4c000000040b7fae */ /* 0x0009e2000a121870 */
[----:B------:R-:W-:Y:S02]  /*36ab0*/  ISETP.GE.AND P4, PT, R243, UR5, PT ;  /* 0x00000005f3007c0c */ /* 0x000fe4000bf86270 */
[----:B------:R-:W1:Y:S01]  /*36ac0*/  S2R R243, SR_TID.X ;  /* 0x0000000000f37919 */ /* 0x000e620000002100 */
[----:B------:R-:W-:-:S02]  /*36ad0*/  SEL R2, R2, RZ, P5 ;  /* 0x000000ff02027207 */ /* 0x000fc40002800000 */
[----:B------:R-:W-:Y:S02]  /*36ae0*/  SEL R8, RZ, 0x4, P0 ;  /* 0x00000004ff087807 */ /* 0x000fe40000000000 */
[----:B------:R-:W-:Y:S01]  /*36af0*/  ISETP.NE.U32.AND P0, PT, R2, RZ, PT ;  /* 0x000000ff0200720c */ /* 0x000fe20003f05070 */
[----:B------:R-:W-:Y:S04]  /*36b00*/  STL.64 [R1+0xee8], R22 ;  /* 0x000ee81601007387 */ /* 0x000fe80000100a00 */
[----:B------:R4:W-:Y:S01]  /*36b10*/  STL.64 [R1+0xe70], R4 ;  /* 0x000e700401007387 */ /* 0x0009e20000100a00 */
[----:B------:R-:W-:-:S04]  /*36b20*/  SEL R252, R252, RZ, P5 ;  /* 0x000000fffcfc7207 */ /* 0x000fc80002800000 */
[----:B------:R-:W-:Y:S02]  /*36b30*/  ISETP.NE.U32.AND P3, PT, R252, RZ, PT ;  /* 0x000000fffc00720c */ /* 0x000fe40003f65070 */
[----:B------:R-:W-:Y:S01]  /*36b40*/  SEL R252, R8, RZ, P5 ;  /* 0x000000ff08fc7207 */ /* 0x000fe20002800000 */
[----:B---3--:R-:W-:-:S05]  /*36b50*/  IMAD.WIDE R2, R251, 0x4, R134 ;  /* 0x00000004fb027825 */ /* 0x008fca00078e0286 */
[----:B------:R2:W-:Y:S04]  /*36b60*/  STL.64 [R1+0xe68], R2 ;  /* 0x000e680201007387 */ /* 0x0005e80000100a00 */
[----:B------:R2:W-:Y:S01]  /*36b70*/  LDGSTS.E [R11+0x4c008], desc[UR48][R2.64], P2 ;  /* 0x4c008000020b7fae */ /* 0x0005e20009121870 */
[----:B----4-:R-:W-:-:S04]  /*36b80*/  IMAD.WIDE R4, R251, 0x4, R40 ;  /* 0x00000004fb047825 */ /* 0x010fc800078e0228 */
[----:B--2---:R-:W-:Y:S01]  /*36b90*/  IMAD.WIDE R2, R251, 0x4, R236 ;  /* 0x00000004fb027825 */ /* 0x004fe200078e02ec */
[----:B-1----:R-:W-:Y:S01]  /*36ba0*/  SHF.R.U32.HI R237, RZ, 0x6, R243 ;  /* 0x00000006ffed7819 */ /* 0x002fe200000116f3 */
[----:B------:R-:W-:Y:S03]  /*36bb0*/  LDGSTS.E [R11+0x4e000], desc[UR48][R4.64], P1 ;  /* 0x4e000000040b7fae */ /* 0x000fe60008921870 */
[----:B------:R-:W-:Y:S01]  /*36bc0*/  SGXT.U32 R237, R237, 0x1 ;  /* 0x00000001eded781a */ /* 0x000fe20000000000 */
[----:B------:R-:W-:Y:S03]  /*36bd0*/  STL.64 [R1+0x6b0], R4 ;  /* 0x0006b00401007387 */ /* 0x000fe60000100a00 */
[----:B------:R-:W-:Y:S01]  /*36be0*/  LOP3.LUT R237, R237, 0x3e, RZ, 0xfc, !PT ;  /* 0x0000003eeded7812 */ /* 0x000fe200078efcff */
[----:B------:R-:W2:Y:S01]  /*36bf0*/  LDL.LU.64 R168, [R1+0xdf0] ;  /* 0x000df00001a87983 */ /* 0x000ea20000300a00 */
[----:B------:R-:W-:-:S02]  /*36c00*/  ISETP.NE.U32.AND P2, PT, R252, RZ, PT ;  /* 0x000000fffc00720c */ /* 0x000fc40003f45070 */
[----:B------:R-:W-:Y:S01]  /*36c10*/  SEL R252, RZ, 0x4, P4 ;  /* 0x00000004fffc7807 */ /* 0x000fe20002000000 */
[----:B------:R1:W-:Y:S01]  /*36c20*/  STL.64 [R1+0x6a0], R2 ;  /* 0x0006a00201007387 */ /* 0x0003e20000100a00 */
[----:B------:R-:W-:-:S03]  /*36c30*/  ISETP.GE.AND P4, PT, R237, UR5, PT ;  /* 0x00000005ed007c0c */ /* 0x000fc6000bf86270 */
[----:B------:R-:W3:Y:S01]  /*36c40*/  LDL.LU.64 R236, [R1+0xde8] ;  /* 0x000de80001ec7983 */ /* 0x000ee20000300a00 */
[--C-:B------:R-:W-:Y:S02]  /*36c50*/  SHF.R.U32.HI R41, RZ, 0x6, R243.reuse ;  /* 0x00000006ff297819 */ /* 0x100fe400000116f3 */
[----:B------:R-:W-:Y:S01]  /*36c60*/  SHF.R.U32.HI R243, RZ, 0x6, R243 ;  /* 0x00000006fff37819 */ /* 0x000fe200000116f3 */
[----:B------:R1:W-:Y:S03]  /*36c70*/  LDGSTS.E [R11+0x4e008], desc[UR48][R2.64], P0 ;  /* 0x4e008000020b7fae */ /* 0x0003e60008121870 */
[----:B------:R-:W-:-:S04]  /*36c80*/  SGXT.U32 R243, R243, 0x1 ;  /* 0x00000001f3f3781a */ /* 0x000fc80000000000 */
[----:B------:R-:W-:-:S04]  /*36c90*/  LOP3.LUT R243, R243, 0x5e, RZ, 0xfc, !PT ;  /* 0x0000005ef3f37812 */ /* 0x000fc800078efcff */
[----:B------:R-:W-:Y:S02]  /*36ca0*/  ISETP.GE.AND P0, PT, R243, UR5, PT ;  /* 0x00000005f3007c0c */ /* 0x000fe4000bf06270 */
[----:B------:R-:W4:Y:S01]  /*36cb0*/  S2R R243, SR_TID.X ;  /* 0x0000000000f37919 */ /* 0x000f220000002100 */
[----:B------:R-:W-:-:S04]  /*36cc0*/  SGXT.U32 R41, R41, 0x1 ;  /* 0x000000012929781a */ /* 0x000fc80000000000 */
[----:B------:R-:W-:-:S04]  /*36cd0*/  LOP3.LUT R41, R41, 0x5c, RZ, 0xfc, !PT ;  /* 0x0000005c29297812 */ /* 0x000fc800078efcff */
[----:B------:R-:W-:Y:S01]  /*36ce0*/  ISETP.GE.AND P1, PT, R41, UR5, PT ;  /* 0x0000000529007c0c */ /* 0x000fe2000bf26270 */
[----:B------:R4:W-:Y:S01]  /*36cf0*/  STL.64 [R1+0x1ac0], R10 ;  /* 0x001ac00a01007387 */ /* 0x0009e20000100a00 */
[----:B------:R-:W-:-:S03]  /*36d00*/  SEL R252, R252, RZ, P5 ;  /* 0x000000fffcfc7207 */ /* 0x000fc60002800000 */
[----:B------:R-:W3:Y:S04]  /*36d10*/  LDL.LU.64 R148, [R1+0xc50] ;  /* 0x000c500001947983 */ /* 0x000ee80000300a00 */
[----:B------:R-:W3:Y:S01]  /*36d20*/  LDL.LU.64 R212, [R1+0xc48] ;  /* 0x000c480001d47983 */ /* 0x000ee20000300a00 */
[----:B-1----:R-:W-:-:S03]  /*36d30*/  SEL R2, RZ, 0x4, P4 ;  /* 0x00000004ff027807 */ /* 0x002fc60002000000 */
[----:B------:R-:W3:Y:S01]  /*36d40*/  LDL.LU.64 R164, [R1+0x638] ;  /* 0x0006380001a47983 */ /* 0x000ee20000300a00 */
[----:B----4-:R-:W-:-:S03]  /*36d50*/  SHF.R.U32.HI R41, RZ, 0x6, R243 ;  /* 0x00000006ff297819 */ /* 0x010fc600000116f3 */
[----:B------:R-:W4:Y:S01]  /*36d60*/  LDL.LU.64 R10, [R1+0x630] ;  /* 0x00063000010a7983 */ /* 0x000f220000300a00 */
[----:B------:R-:W-:-:S03]  /*36d70*/  SGXT.U32 R41, R41, 0x1 ;  /* 0x000000012929781a */ /* 0x000fc60000000000 */
[----:B------:R-:W4:Y:S01]  /*36d80*/  LDL.LU.64 R22, [R1+0x4c0] ;  /* 0x0004c00001167983 */ /* 0x000f220000300a00 */
[----:B------:R-:W-:Y:S02]  /*36d90*/  LOP3.LUT R41, R41, 0x7c, RZ, 0xfc, !PT ;  /* 0x0000007c29297812 */ /* 0x000fe400078efcff */
[----:B------:R-:W-:Y:S02]  /*36da0*/  ISETP.NE.U32.AND P4, PT, R252, RZ, PT ;  /* 0x000000fffc00720c */ /* 0x000fe40003f85070 */
[----:B------:R-:W-:Y:S02]  /*36db0*/  SEL R252, RZ, 0x4, P1 ;  /* 0x00000004fffc7807 */ /* 0x000fe40000800000 */
[----:B------:R-:W-:Y:S02]  /*36dc0*/  ISETP.GE.AND P1, PT, R41, UR5, PT ;  /* 0x0000000529007c0c */ /* 0x000fe4000bf26270 */
[----:B------:R-:W4:Y:S04]  /*36dd0*/  LDL.LU.64 R40, [R1+0x4b8] ;  /* 0x0004b80001287983 */ /* 0x000f280000300a00 */
[----:B------:R-:W4:Y:S04]  /*36de0*/  LDL.LU.64 R180, [R1+0x4b0] ;  /* 0x0004b00001b47983 */ /* 0x000f280000300a00 */
[----:B------:R-:W4:Y:S01]  /*36df0*/  LDL.LU.64 R8, [R1+0x4a8] ;  /* 0x0004a80001087983 */ /* 0x000f220000300a00 */
[----:B------:R-:W-:-:S03]  /*36e00*/  SEL R2, R2, RZ, P5 ;  /* 0x000000ff02027207 */ /* 0x000fc60002800000 */
[----:B------:R-:W4:Y:S01]  /*36e10*/  LDL.LU.64 R124, [R1+0x4a0] ;  /* 0x0004a000017c7983 */ /* 0x000f220000300a00 */
[----:B------:R-:W-:Y:S02]  /*36e20*/  SEL R134, RZ, 0x4, P1 ;  /* 0x00000004ff867807 */ /* 0x000fe40000800000 */
[----:B------:R-:W-:Y:S01]  /*36e30*/  ISETP.NE.U32.AND P1, PT, R2, RZ, PT ;  /* 0x000000ff0200720c */ /* 0x000fe20003f25070 */
[----:B------:R-:W4:Y:S04]  /*36e40*/  LDL.LU.64 R4, [R1+0x498] ;  /* 0x0004980001047983 */ /* 0x000f280000300a00 */
[----:B------:R-:W4:Y:S01]  /*36e50*/  LDL.LU.64 R2, [R1+0x490] ;  /* 0x0004900001027983 */ /* 0x000f220000300a00 */
[----:B------:R-:W-:-:S04]  /*36e60*/  SHF.R.U32.HI R243, RZ, 0x6, R243 ;  /* 0x00000006fff37819 */ /* 0x000fc800000116f3 */
[----:B------:R-:W-:-:S04]  /*36e70*/  SGXT.U32 R243, R243, 0x1 ;  /* 0x00000001f3f3781a */ /* 0x000fc80000000000 */
[----:B------:R-:W-:Y:S02]  /*36e80*/  LOP3.LUT R243, R243, 0x7e, RZ, 0xfc, !PT ;  /* 0x0000007ef3f37812 */ /* 0x000fe400078efcff */
[----:B------:R-:W-:Y:S02]  /*36e90*/  SEL R135, RZ, 0x4, P0 ;  /* 0x00000004ff877807 */ /* 0x000fe40000000000 */
[----:B------:R-:W-:Y:S02]  /*36ea0*/  ISETP.GE.AND P0, PT, R243, UR5, PT ;  /* 0x00000005f3007c0c */ /* 0x000fe4000bf06270 */
[----:B------:R-:W-:Y:S02]  /*36eb0*/  SEL R252, R252, RZ, P5 ;  /* 0x000000fffcfc7207 */ /* 0x000fe40002800000 */
[----:B------:R-:W-:Y:S02]  /*36ec0*/  SEL R243, RZ, 0x4, P0 ;  /* 0x00000004fff37807 */ /* 0x000fe40000000000 */
[----:B------:R-:W-:-:S02]  /*36ed0*/  ISETP.NE.U32.AND P0, PT, R252, RZ, PT ;  /* 0x000000fffc00720c */ /* 0x000fc40003f05070 */
[----:B------:R-:W-:Y:S02]  /*36ee0*/  SEL R252, R243, RZ, P5 ;  /* 0x000000fff3fc7207 */ /* 0x000fe40002800000 */
[----:B------:R-:W-:Y:S02]  /*36ef0*/  SEL R135, R135, RZ, P5 ;  /* 0x000000ff87877207 */ /* 0x000fe40002800000 */
[----:B------:R-:W-:Y:S01]  /*36f00*/  SEL R134, R134, RZ, P5 ;  /* 0x000000ff86867207 */ /* 0x000fe20002800000 */
[----:B--2---:R-:W-:-:S05]  /*36f10*/  IMAD.WIDE R168, R251, 0x4, R168 ;  /* 0x00000004fba87825 */ /* 0x004fca00078e02a8 */
[----:B------:R1:W-:Y:S01]  /*36f20*/  STL.64 [R1+0xf60], R168 ;  /* 0x000f60a801007387 */ /* 0x0003e20000100a00 */
[----:B---3--:R-:W-:-:S03]  /*36f30*/  IMAD.WIDE R236, R251, 0x4, R236 ;  /* 0x00000004fbec7825 */ /* 0x008fc600078e02ec */
[----:B------:R-:W2:Y:S04]  /*36f40*/  LDL.LU R243, [R1+0x22d8] ;  /* 0x0022d80001f37983 */ /* 0x000ea80000300800 */
[----:B------:R3:W-:Y:S04]  /*36f50*/  STL.64 [R1+0xf58], R236 ;  /* 0x000f58ec01007387 */ /* 0x0007e80000100a00 */
[----:B------:R4:W-:Y:S01]  /*36f60*/  LDGSTS.E [R242+0x48000], desc[UR48][R168.64], P3 ;  /* 0x48000000a8f27fae */ /* 0x0009e20009921870 */
[----:B------:R-:W-:-:S03]  /*36f70*/  ISETP.NE.U32.AND P3, PT, R135, RZ, PT ;  /* 0x000000ff8700720c */ /* 0x000fc60003f65070 */
[----:B------:R2:W-:Y:S01]  /*36f80*/  LDGSTS.E [R242+0x48008], desc[UR48][R236.64], P2 ;  /* 0x48008000ecf27fae */ /* 0x0005e20009121870 */
[----:B------:R-:W-:-:S03]  /*36f90*/  ISETP.NE.U32.AND P2, PT, R134, RZ, PT ;  /* 0x000000ff8600720c */ /* 0x000fc60003f45070 */
[----:B-1----:R-:W2:Y:S04]  /*36fa0*/  LDL.LU.64 R168, [R1+0x470] ;  /* 0x0004700001a87983 */ /* 0x002ea80000300a00 */
[----:B------:R-:W2:Y:S04]  /*36fb0*/  LDL.LU.64 R134, [R1+0x468] ;  /* 0x0004680001867983 */ /* 0x000ea80000300a00 */
[----:B---3--:R-:W3:Y:S01]  /*36fc0*/  LDL.LU.64 R236, [R1+0x460] ;  /* 0x0004600001ec7983 */ /* 0x008ee20000300a00 */
[----:B------:R-:W-:Y:S01]  /*36fd0*/  IMAD.WIDE R148, R251, 0x4, R148 ;  /* 0x00000004fb947825 */ /* 0x000fe200078e0294 */
[----:B------:R-:W-:-:S03]  /*36fe0*/  USHF.L.U32 UR50, UR9, 0x7, URZ ;  /* 0x0000000709327899 */ /* 0x000fc6000800063f */
[C---:B------:R-:W-:Y:S01]  /*36ff0*/  IMAD.WIDE R212, R251.reuse, 0x4, R212 ;  /* 0x00000004fbd47825 */ /* 0x040fe200078e02d4 */
[----:B------:R1:W-:Y:S03]  /*37000*/  STL.64 [R1+0xee0], R148 ;  /* 0x000ee09401007387 */ /* 0x0003e60000100a00 */
[----:B------:R-:W-:Y:S01]  /*37010*/  IMAD.WIDE R164, R251, 0x4, R164 ;  /* 0x00000004fba47825 */ /* 0x000fe200078e02a4 */
[----:B------:R-:W-:-:S03]  /*37020*/  ISETP.NE.U32.AND P5, PT, R252, RZ, PT ;  /* 0x000000fffc00720c */ /* 0x000fc60003fa5070 */
[----:B------:R-:W-:Y:S01]  /*37030*/  IMAD.U32 R252, RZ, RZ, UR50 ;  /* 0x00000032fffc7e24 */ /* 0x000fe2000f8e00ff */
[----:B-1----:R-:W3:Y:S01]  /*37040*/  LDL.LU.64 R148, [R1+0x22d0] ;  /* 0x0022d00001947983 */ /* 0x002ee20000300a00 */
[----:B----4-:R-:W-:-:S03]  /*37050*/  IMAD.WIDE R10, R251, 0x4, R10 ;  /* 0x00000004fb0a7825 */ /* 0x010fc600078e020a */
[----:B------:R1:W-:Y:S01]  /*37060*/  STL.64 [R1+0xed8], R212 ;  /* 0x000ed8d401007387 */ /* 0x0003e20000100a00 */
[----:B------:R-:W-:-:S03]  /*37070*/  IMAD.WIDE R22, R251, 0x4, R22 ;  /* 0x00000004fb167825 */ /* 0x000fc600078e0216 */
[----:B-1----:R-:W4:Y:S01]  /*37080*/  LDL.LU.64 R212, [R1+0x450] ;  /* 0x0004500001d47983 */ /* 0x002f220000300a00 */
[----:B------:R-:W-:-:S03]  /*37090*/  IMAD.WIDE R40, R251, 0x4, R40 ;  /* 0x00000004fb287825 */ /* 0x000fc600078e0228 */
[----:B------:R1:W-:Y:S01]  /*370a0*/  STL.64 [R1+0xe30], R164 ;  /* 0x000e30a401007387 */ /* 0x0003e20000100a00 */
[----:B------:R-:W-:-:S04]  /*370b0*/  IMAD.WIDE R180, R252, 0x4, R180 ;  /* 0x00000004fcb47825 */ /* 0x000fc800078e02b4 */
[C---:B------:R-:W-:Y:S01]  /*370c0*/  IMAD.WIDE R8, R252.reuse, 0x4, R8 ;  /* 0x00000004fc087825 */ /* 0x040fe200078e0208 */
[----:B-1----:R-:W4:Y:S04]  /*370d0*/  LDL.LU.64 R164, [R1+0x22c8] ;  /* 0x0022c80001a47983 */ /* 0x002f280000300a00 */
[----:B------:R1:W-:Y:S04]  /*370e0*/  STL.64 [R1+0xe20], R10 ;  /* 0x000e200a01007387 */ /* 0x0003e80000100a00 */
        /* <DEDUP_REMOVED lines=9> */
[----:B------:R1:W-:Y:S02]  /*37180*/  STL.64 [R1+0x11a0], R8 ;  /* 0x0011a00801007387 */ /* 0x0003e40000100a00 */
[----:B-1----:R-:W-:-:S02]  /*37190*/  IMAD.WIDE R8, R252, 0x4, R124 ;  /* 0x00000004fc087825 */ /* 0x002fc400078e027c */
[----:B------:R-:W4:Y:S04]  /*371a0*/  LDL.LU.64 R124, [R1+0x410] ;  /* 0x00041000017c7983 */ /* 0x000f280000300a00 */
[----:B------:R1:W-:Y:S01]  /*371b0*/  STL.64 [R1+0x13d0], R8 ;  /* 0x0013d00801007387 */ /* 0x0003e20000100a00 */
[----:B------:R-:W-:-:S04]  /*371c0*/  IMAD.WIDE R232, R252, 0x4, R232 ;  /* 0x00000004fce87825 */ /* 0x000fc800078e02e8 */
[----:B-1----:R-:W-:-:S04]  /*371d0*/  IMAD.WIDE R8, R252, 0x4, R4 ;  /* 0x00000004fc087825 */ /* 0x002fc800078e0204 */
[C---:B------:R-:W-:Y:S01]  /*371e0*/  IMAD.WIDE R4, R252.reuse, 0x4, R2 ;  /* 0x00000004fc047825 */ /* 0x040fe200078e0202 */
[----:B------:R1:W-:Y:S03]  /*371f0*/  STL.64 [R1+0x15c0], R8 ;  /* 0x0015c00801007387 */ /* 0x0003e60000100a00 */
[C---:B------:R-:W-:Y:S02]  /*37200*/  IMAD.WIDE R2, R252.reuse, 0x4, R196 ;  /* 0x00000004fc027825 */ /* 0x040fe400078e02c4 */
[----:B------:R-:W4:Y:S04]  /*37210*/  LDL.LU.64 R196, [R1+0x22b8] ;  /* 0x0022b80001c47983 */ /* 0x000f280000300a00 */
[----:B------:R1:W-:Y:S04]  /*37220*/  STL.64 [R1+0x1760], R4 ;  /* 0x0017600401007387 */ /* 0x0003e80000100a00 */
[----:B-1----:R-:W4:Y:S04]  /*37230*/  LDL.LU.64 R8, [R1+0x3f0] ;  /* 0x0003f00001087983 */ /* 0x002f280000300a00 */
[----:B------:R-:W4:Y:S04]  /*37240*/  LDL.LU.64 R4, [R1+0x3e8] ;  /* 0x0003e80001047983 */ /* 0x000f280000300a00 */
[----:B------:R1:W-:Y:S04]  /*37250*/  STL.64 [R1+0x18a0], R2 ;  /* 0x0018a00201007387 */ /* 0x0003e80000100a00 */
[----:B-1----:R-:W4:Y:S04]  /*37260*/  LDL.LU.64 R2, [R1+0x3e0] ;  /* 0x0003e00001027983 */ /* 0x002f280000300a00 */
[----:B------:R1:W-:Y:S04]  /*37270*/  STL.64 [R1+0x1940], R232 ;  /* 0x001940e801007387 */ /* 0x0003e80000100a00 */
[----:B-1----:R-:W4:Y:S01]  /*37280*/  LDL.LU.64 R232, [R1+0x22b0] ;  /* 0x0022b00001e87983 */ /* 0x002f220000300a00 */
[----:B------:R-:W-:-:S05]  /*37290*/  IMAD.WIDE R188, R252, 0x4, R188 ;  /* 0x00000004fcbc7825 */ /* 0x000fca00078e02bc */
[----:B------:R1:W-:Y:S04]  /*372a0*/  STL.64 [R1+0x1988], R188 ;  /* 0x001988bc01007387 */ /* 0x0003e80000100a00 */
[----:B-1----:R-:W4:Y:S01]  /*372b0*/  LDL.LU.64 R188, [R1+0x3d8] ;  /* 0x0003d80001bc7983 */ /* 0x002f220000300a00 */
[----:B--2---:R-:W-:-:S05]  /*372c0*/  IMAD.WIDE R168, R252, 0x4, R168 ;  /* 0x00000004fca87825 */ /* 0x004fca00078e02a8 */
[----:B------:R1:W-:Y:S01]  /*372d0*/  STL.64 [R1+0x10c0], R168 ;  /* 0x0010c0a801007387 */ /* 0x0003e20000100a00 */
[----:B------:R-:W-:-:S03]  /*372e0*/  IMAD.WIDE R134, R252, 0x4, R134 ;  /* 0x00000004fc867825 */ /* 0x000fc600078e0286 */
[----:B-1----:R-:W2:Y:S04]  /*372f0*/  LDL.LU.64 R168, [R1+0x3d0] ;  /* 0x0003d00001a87983 */ /* 0x002ea80000300a00 */
[----:B------:R3:W-:Y:S02]  /*37300*/  STL.64 [R1+0x1190], R134 ;  /* 0x0011908601007387 */ /* 0x0007e40000100a00 */
[C---:B---3--:R-:W-:Y:S02]  /*37310*/  IMAD.WIDE R134, R252.reuse, 0x4, R236 ;  /* 0x00000004fc867825 */ /* 0x048fe400078e02ec */
[----:B------:R-:W3:Y:S02]  /*37320*/  LDL.LU.64 R236, [R1+0x3b0] ;  /* 0x0003b00001ec7983 */ /* 0x000ee40000300a00 */
[----:B------:R-:W-:-:S02]  /*37330*/  IMAD.WIDE R228, R252, 0x4, R228 ;  /* 0x00000004fce47825 */ /* 0x000fc400078e02e4 */
[----:B------:R1:W-:Y:S02]  /*37340*/  STL.64 [R1+0x1378], R134 ;  /* 0x0013788601007387 */ /* 0x0003e40000100a00 */
[----:B----4-:R-:W-:-:S04]  /*37350*/  IMAD.WIDE R212, R252, 0x4, R212 ;  /* 0x00000004fcd47825 */ /* 0x010fc800078e02d4 */
[C---:B------:R-:W-:Y:S01]  /*37360*/  IMAD.WIDE R220, R252.reuse, 0x4, R220 ;  /* 0x00000004fcdc7825 */ /* 0x040fe200078e02dc */
[----:B-1----:R-:W4:Y:S03]  /*37370*/  LDL.LU.64 R134, [R1+0x3a8] ;  /* 0x0003a80001867983 */ /* 0x002f260000300a00 */
[----:B------:R-:W-:-:S04]  /*37380*/  IMAD.WIDE R248, R252, 0x4, R248 ;  /* 0x00000004fcf87825 */ /* 0x000fc800078e02f8 */
        /* <DEDUP_REMOVED lines=11> */
[----:B------:R-:W-:-:S05]  /*37440*/  IMAD.WIDE R232, R252, 0x4, R232 ;  /* 0x00000004fce87825 */ /* 0x000fca00078e02e8 */
        /* <DEDUP_REMOVED lines=11> */
[----:B------:R2:W-:Y:S01]  /*37500*/  STL.64 [R1+0x1158], R10 ;  /* 0x0011580a01007387 */ /* 0x0005e20000100a00 */
[----:B-1----:R-:W-:-:S03]  /*37510*/  IMAD.WIDE R250, R252, 0x4, R22 ;  /* 0x00000004fcfa7825 */ /* 0x002fc600078e0216 */
[----:B------:R-:W4:Y:S01]  /*37520*/  LDL.LU.64 R22, [R1+0x370] ;  /* 0x0003700001167983 */ /* 0x000f220000300a00 */
[----:B--2---:R-:W-:-:S03]  /*37530*/  IMAD.WIDE R10, R252, 0x4, R40 ;  /* 0x00000004fc0a7825 */ /* 0x004fc600078e0228 */
[----:B------:R1:W-:Y:S04]  /*37540*/  STL.64 [R1+0x1330], R250 ;  /* 0x001330fa01007387 */ /* 0x0003e80000100a00 */
[----:B-1----:R-:W2:Y:S04]  /*37550*/  LDL.LU.64 R250, [R1+0x368] ;  /* 0x0003680001fa7983 */ /* 0x002ea80000300a00 */
[----:B------:R1:W-:Y:S01]  /*37560*/  STL.64 [R1+0x1558], R10 ;  /* 0x0015580a01007387 */ /* 0x0003e20000100a00 */
[----:B------:R-:W-:-:S03]  /*37570*/  IMAD.WIDE R2, R252, 0x4, R2 ;  /* 0x00000004fc027825 */ /* 0x000fc600078e0202 */
[----:B-1----:R-:W2:Y:S04]  /*37580*/  LDL.LU.64 R10, [R1+0x360] ;  /* 0x00036000010a7983 */ /* 0x002ea80000300a00 */
[----:B------:R-:W2:Y:S04]  /*37590*/  LDL.LU.64 R40, [R1+0x358] ;  /* 0x0003580001287983 */ /* 0x000ea80000300a00 */
[----:B------:R1:W-:Y:S01]  /*375a0*/  STL.64 [R1+0x1700], R124 ;  /* 0x0017007c01007387 */ /* 0x0003e20000100a00 */
[----:B------:R-:W-:-:S03]  /*375b0*/  IMAD.WIDE R188, R252, 0x4, R188 ;  /* 0x00000004fcbc7825 */ /* 0x000fc600078e02bc */
[----:B-1----:R-:W2:Y:S04]  /*375c0*/  LDL.LU.64 R124, [R1+0x2290] ;  /* 0x00229000017c7983 */ /* 0x002ea80000300a00 */
[----:B------:R1:W-:Y:S01]  /*375d0*/  STL.64 [R1+0x1860], R12 ;  /* 0x0018600c01007387 */ /* 0x0003e20000100a00 */
[----:B------:R-:W-:-:S03]  /*375e0*/  IMAD.WIDE R168, R252, 0x4, R168 ;  /* 0x00000004fca87825 */ /* 0x000fc600078e02a8 */
[----:B-1----:R-:W2:Y:S04]  /*375f0*/  LDL.LU.64 R12, [R1+0x2288] ;  /* 0x00228800010c7983 */ /* 0x002ea80000300a00 */
[----:B------:R1:W-:Y:S04]  /*37600*/  STL.64 [R1+0x1920], R186 ;  /* 0x001920ba01007387 */ /* 0x0003e80000100a00 */
[----:B-1----:R-:W2:Y:S04]  /*37610*/  LDL.LU.64 R186, [R1+0x2280] ;  /* 0x0022800001ba7983 */ /* 0x002ea80000300a00 */
[----:B------:R1:W-:Y:S04]  /*37620*/  STL.64 [R1+0x1978], R90 ;  /* 0x0019785a01007387 */ /* 0x0003e80000100a00 */
[----:B-1----:R-:W2:Y:S04]  /*37630*/  LDL.LU.64 R90, [R1+0x2278] ;  /* 0x00227800015a7983 */ /* 0x002ea80000300a00 */
[----:B------:R1:W-:Y:S01]  /*37640*/  STL.64 [R1+0x1038], R8 ;  /* 0x0010380801007387 */ /* 0x0003e20000100a00 */
[----:B---3--:R-:W-:-:S03]  /*37650*/  IMAD.WIDE R236, R252, 0x4, R236 ;  /* 0x00000004fcec7825 */ /* 0x008fc600078e02ec */
[----:B-1----:R-:W3:Y:S04]  /*37660*/  LDL.LU.64 R8, [R1+0x330] ;  /* 0x0003300001087983 */ /* 0x002ee80000300a00 */
[----:B------:R1:W-:Y:S04]  /*37670*/  STL.64 [R1+0x1118], R4 ;  /* 0x0011180401007387 */ /* 0x0003e80000100a00 */
        /* <DEDUP_REMOVED lines=14> */
[----:B-1----:R-:W2:Y:S01]  /*37760*/  LDL.LU.64 R236, [R1+0x2248] ;  /* 0x0022480001ec7983 */ /* 0x002ea20000300a00 */
[----:B----4-:R-:W-:-:S04]  /*37770*/  IMAD.WIDE R134, R252, 0x4, R134 ;  /* 0x00000004fc867825 */ /* 0x010fc800078e0286 */
[C---:B------:R-:W-:Y:S01]  /*37780*/  IMAD.WIDE R232, R252.reuse, 0x4, R232 ;  /* 0x00000004fce87825 */ /* 0x040fe200078e02e8 */
[----:B------:R1:W-:Y:S03]  /*37790*/  STL.64 [R1+0x1108], R134 ;  /* 0x0011088601007387 */ /* 0x0003e60000100a00 */
[C---:B------:R-:W-:Y:S01]  /*377a0*/  IMAD.WIDE R150, R252.reuse, 0x4, R150 ;  /* 0x00000004fc967825 */ /* 0x040fe200078e0296 */
[----:B-1----:R-:W4:Y:S04]  /*377b0*/  LDL.LU.64 R134, [R1+0x2f0] ;  /* 0x0002f00001867983 */ /* 0x002f280000300a00 */
[----:B------:R1:W-:Y:S01]  /*377c0*/  STL.64 [R1+0x1288], R232 ;  /* 0x001288e801007387 */ /* 0x0003e20000100a00 */
[----:B------:R-:W-:-:S03]  /*377d0*/  IMAD.WIDE R70, R252, 0x4, R70 ;  /* 0x00000004fc467825 */ /* 0x000fc600078e0246 */
[----:B-1----:R-:W4:Y:S01]  /*377e0*/  LDL.LU.64 R232, [R1+0x2e8] ;  /* 0x0002e80001e87983 */ /* 0x002f220000300a00 */
[----:B------:R-:W-:-:S04]  /*377f0*/  IMAD.WIDE R248, R252, 0x4, R248 ;  /* 0x00000004fcf87825 */ /* 0x000fc800078e02f8 */
[----:B------:R-:W-:-:S04]  /*37800*/  IMAD.WIDE R22, R252, 0x4, R22 ;  /* 0x00000004fc167825 */ /* 0x000fc800078e0216 */
[----:B--2---:R-:W-:-:S05]  /*37810*/  IMAD.WIDE R236, R252, 0x4, R236 ;  /* 0x00000004fcec7825 */ /* 0x004fca00078e02ec */
[----:B------:R1:W-:Y:S04]  /*37820*/  STL.64 [R1+0x14e8], R236 ;  /* 0x0014e8ec01007387 */ /* 0x0003e80000100a00 */
[----:B-1----:R-:W2:Y:S04]  /*37830*/  LDL.LU.64 R236, [R1+0x2e0] ;  /* 0x0002e00001ec7983 */ /* 0x002ea80000300a00 */
[----:B------:R1:W-:Y:S02]  /*37840*/  STL.64 [R1+0x16a8], R248 ;  /* 0x0016a8f801007387 */ /* 0x0003e40000100a00 */
[----:B-1----:R-:W-:-:S02]  /*37850*/  IMAD.WIDE R248, R252, 0x4, R198 ;  /* 0x00000004fcf87825 */ /* 0x002fc400078e02c6 */
[----:B------:R-:W2:Y:S04]  /*37860*/  LDL.LU.64 R198, [R1+0x2240] ;  /* 0x0022400001c67983 */ /* 0x000ea80000300a00 */
[----:B------:R1:W-:Y:S04]  /*37870*/  STL.64 [R1+0x1818], R248 ;  /* 0x001818f801007387 */ /* 0x0003e80000100a00 */
[----:B-1----:R-:W2:Y:S04]  /*37880*/  LDL.LU.64 R248, [R1+0x2d8] ;  /* 0x0002d80001f87983 */ /* 0x002ea80000300a00 */
[----:B------:R1:W-:Y:S04]  /*37890*/  STL.64 [R1+0x1900], R150 ;  /* 0x0019009601007387 */ /* 0x0003e80000100a00 */
[----:B-1----:R-:W2:Y:S04]  /*378a0*/  LDL.LU.64 R150, [R1+0x2238] ;  /* 0x0022380001967983 */ /* 0x002ea80000300a00 */
[----:B------:R1:W-:Y:S04]  /*378b0*/  STL.64 [R1+0x1968], R70 ;  /* 0x0019684601007387 */ /* 0x0003e80000100a00 */
[----:B-1----:R-:W2:Y:S04]  /*378c0*/  LDL.LU.64 R70, [R1+0x2230] ;  /* 0x0022300001467983 */ /* 0x002ea80000300a00 */
[----:B------:R1:W-:Y:S04]  /*378d0*/  STL.64 [R1+0xfd8], R22 ;  /* 0x000fd81601007387 */ /* 0x0003e80000100a00 */
[----:B-1----:R-:W3:Y:S01]  /*378e0*/  LDL.LU.64 R22, [R1+0x2228] ;  /* 0x0022280001167983 */ /* 0x002ee20000300a00 */
[----:B------:R-:W-:-:S05]  /*378f0*/  IMAD.WIDE R250, R252, 0x4, R250 ;  /* 0x00000004fcfa7825 */ /* 0x000fca00078e02fa */
[----:B------:R1:W-:Y:S01]  /*37900*/  STL.64 [R1+0x10b0], R250 ;  /* 0x0010b0fa01007387 */ /* 0x0003e20000100a00 */
[----:B------:R-:W-:-:S04]  /*37910*/  IMAD.WIDE R38, R252, 0x4, R38 ;  /* 0x00000004fc267825 */ /* 0x000fc800078e0226 */
[----:B-1----:R-:W-:-:S04]  /*37920*/  IMAD.WIDE R250, R252, 0x4, R10 ;  /* 0x00000004fcfa7825 */ /* 0x002fc800078e020a */
[C---:B------:R-:W-:Y:S02]  /*37930*/  IMAD.WIDE R10, R252.reuse, 0x4, R40 ;  /* 0x00000004fc0a7825 */ /* 0x040fe400078e0228 */
[----:B------:R-:W2:Y:S04]  /*37940*/  LDL.LU.64 R40, [R1+0x2b0] ;  /* 0x0002b00001287983 */ /* 0x000ea80000300a00 */
[----:B------:R1:W-:Y:S01]  /*37950*/  STL.64 [R1+0x1250], R250 ;  /* 0x001250fa01007387 */ /* 0x0003e20000100a00 */
[----:B------:R-:W-:-:S04]  /*37960*/  IMAD.WIDE R54, R252, 0x4, R54 ;  /* 0x00000004fc367825 */ /* 0x000fc800078e0236 */
[C---:B------:R-:W-:Y:S01]  /*37970*/  IMAD.WIDE R136, R252.reuse, 0x4, R136 ;  /* 0x00000004fc887825 */ /* 0x040fe200078e0288 */
[----:B-1----:R-:W2:Y:S04]  /*37980*/  LDL.LU.64 R250, [R1+0x2a8] ;  /* 0x0002a80001fa7983 */ /* 0x002ea80000300a00 */
[----:B------:R1:W-:Y:S04]  /*37990*/  STL.64 [R1+0x14b0], R10 ;  /* 0x0014b00a01007387 */ /* 0x0003e80000100a00 */
[----:B-1----:R-:W2:Y:S01]  /*379a0*/  LDL.LU.64 R10, [R1+0x2a0] ;  /* 0x0002a000010a7983 */ /* 0x002ea20000300a00 */
[----:B---3--:R-:W-:-:S05]  /*379b0*/  IMAD.WIDE R22, R252, 0x4, R22 ;  /* 0x00000004fc167825 */ /* 0x008fca00078e0216 */
[----:B------:R1:W-:Y:S04]  /*379c0*/  STL.64 [R1+0x1678], R22 ;  /* 0x0016781601007387 */ /* 0x0003e80000100a00 */
[----:B-1----:R-:W3:Y:S04]  /*379d0*/  LDL.LU.64 R22, [R1+0x2220] ;  /* 0x0022200001167983 */ /* 0x002ee80000300a00 */
[----:B------:R1:W-:Y:S04]  /*379e0*/  STL.64 [R1+0x17f0], R38 ;  /* 0x0017f02601007387 */ /* 0x0003e80000100a00 */
[----:B-1----:R-:W3:Y:S04]  /*379f0*/  LDL.LU.64 R38, [R1+0x2218] ;  /* 0x0022180001267983 */ /* 0x002ee80000300a00 */
[----:B------:R1:W-:Y:S04]  /*37a00*/  STL.64 [R1+0x18f0], R54 ;  /* 0x0018f03601007387 */ /* 0x0003e80000100a00 */
[----:B-1----:R-:W3:Y:S04]  /*37a10*/  LDL.LU.64 R54, [R1+0x2210] ;  /* 0x0022100001367983 */ /* 0x002ee80000300a00 */
[----:B------:R1:W-:Y:S04]  /*37a20*/  STL.64 [R1+0x1960], R136 ;  /* 0x0019608801007387 */ /* 0x0003e80000100a00 */
[----:B-1----:R-:W3:Y:S01]  /*37a30*/  LDL.LU.64 R136, [R1+0x2208] ;  /* 0x0022080001887983 */ /* 0x002ee20000300a00 */
[----:B------:R-:W-:-:S05]  /*37a40*/  IMAD.WIDE R8, R252, 0x4, R8 ;  /* 0x00000004fc087825 */ /* 0x000fca00078e0208 */
[----:B------:R1:W-:Y:S02]  /*37a50*/  STL.64 [R1+0x648], R8 ;  /* 0x0006480801007387 */ /* 0x0003e40000100a00 */
[----:B-1----:R-:W-:-:S04]  /*37a60*/  IMAD.WIDE R8, R252, 0x4, R4 ;  /* 0x00000004fc087825 */ /* 0x002fc800078e0204 */
[C---:B------:R-:W-:Y:S01]  /*37a70*/  IMAD.WIDE R4, R252.reuse, 0x4, R2 ;  /* 0x00000004fc047825 */ /* 0x040fe200078e0202 */
[----:B------:R1:W-:Y:S04]  /*37a80*/  STL.64 [R1+0x1068], R8 ;  /* 0x0010680801007387 */ /* 0x0003e80000100a00 */
[----:B-1----:R-:W3:Y:S04]  /*37a90*/  LDL.LU.64 R8, [R1+0x270] ;  /* 0x0002700001087983 */ /* 0x002ee80000300a00 */
[----:B------:R1:W-:Y:S04]  /*37aa0*/  STL.64 [R1+0x11e8], R4 ;  /* 0x0011e80401007387 */ /* 0x0003e80000100a00 */
[----:B-1----:R-:W3:Y:S01]  /*37ab0*/  LDL.LU.64 R4, [R1+0x268] ;  /* 0x0002680001047983 */ /* 0x002ee20000300a00 */
[----:B------:R-:W-:-:S04]  /*37ac0*/  IMAD.WIDE R118, R252, 0x4, R118 ;  /* 0x00000004fc767825 */ /* 0x000fc800078e0276 */
[----:B----4-:R-:W-:-:S04]  /*37ad0*/  IMAD.WIDE R134, R252, 0x4, R134 ;  /* 0x00000004fc867825 */ /* 0x010fc800078e0286 */
[----:B------:R-:W-:-:S04]  /*37ae0*/  IMAD.WIDE R232, R252, 0x4, R232 ;  /* 0x00000004fce87825 */ /* 0x000fc800078e02e8 */
[----:B--2---:R-:W-:-:S04]  /*37af0*/  IMAD.WIDE R236, R252, 0x4, R236 ;  /* 0x00000004fcec7825 */ /* 0x004fc800078e02ec */
[----:B------:R-:W-:-:S04]  /*37b00*/  IMAD.WIDE R248, R252, 0x4, R248 ;  /* 0x00000004fcf87825 */ /* 0x000fc800078e02f8 */
[----:B------:R-:W-:-:S04]  /*37b10*/  IMAD.WIDE R166, R252, 0x4, R166 ;  /* 0x00000004fca67825 */ /* 0x000fc800078e02a6 */
[----:B------:R-:W-:-:S04]  /*37b20*/  IMAD.WIDE R182, R252, 0x4, R182 ;  /* 0x00000004fcb67825 */ /* 0x000fc800078e02b6 */
[----:B------:R-:W-:-:S04]  /*37b30*/  IMAD.WIDE R40, R252, 0x4, R40 ;  /* 0x00000004fc287825 */ /* 0x000fc800078e0228 */
[----:B---3--:R-:W-:-:S05]  /*37b40*/  IMAD.WIDE R2, R252, 0x4, R136 ;  /* 0x00000004fc027825 */ /* 0x008fca00078e0288 */
[----:B------:R1:W-:Y:S04]  /*37b50*/  STL.64 [R1+0x1478], R2 ;  /* 0x0014780201007387 */ /* 0x0003e80000100a00 */
[----:B------:R-:W2:Y:S01]  /*37b60*/  LDL.LU.64 R136, [R1+0x260] ;  /* 0x0002600001887983 */ /* 0x000ea20000300a00 */
[----:B-1----:R-:W-:-:S03]  /*37b70*/  IMAD.WIDE R2, R252, 0x4, R70 ;  /* 0x00000004fc027825 */ /* 0x002fc600078e0246 */
[----:B------:R-:W3:Y:S04]  /*37b80*/  LDL.LU.64 R70, [R1+0x2200] ;  /* 0x0022000001467983 */ /* 0x000ee80000300a00 */
[----:B------:R1:W-:Y:S02]  /*37b90*/  STL.64 [R1+0x1648], R2 ;  /* 0x0016480201007387 */ /* 0x0003e40000100a00 */
[C---:B-1----:R-:W-:Y:S02]  /*37ba0*/  IMAD.WIDE R2, R252.reuse, 0x4, R86 ;  /* 0x00000004fc027825 */ /* 0x042fe400078e0256 */
[----:B------:R-:W4:Y:S04]  /*37bb0*/  LDL.LU.64 R86, [R1+0x21f8] ;  /* 0x0021f80001567983 */ /* 0x000f280000300a00 */
[----:B------:R1:W-:Y:S02]  /*37bc0*/  STL.64 [R1+0x17c8], R2 ;  /* 0x0017c80201007387 */ /* 0x0003e40000100a00 */
[----:B-1----:R-:W-:-:S02]  /*37bd0*/  IMAD.WIDE R2, R252, 0x4, R102 ;  /* 0x00000004fc027825 */ /* 0x002fc400078e0266 */
[----:B------:R-:W3:Y:S04]  /*37be0*/  LDL.LU.64 R102, [R1+0x21f0] ;  /* 0x0021f00001667983 */ /* 0x000ee80000300a00 */
[----:B------:R1:W-:Y:S04]  /*37bf0*/  STL.64 [R1+0x18e0], R2 ;  /* 0x0018e00201007387 */ /* 0x0003e80000100a00 */
[----:B-1----:R-:W2:Y:S04]  /*37c00*/  LDL.LU.64 R2, [R1+0x258] ;  /* 0x0002580001027983 */ /* 0x002ea80000300a00 */
[----:B------:R1:W-:Y:S04]  /*37c10*/  STL.64 [R1+0x1958], R118 ;  /* 0x0019587601007387 */ /* 0x0003e80000100a00 */
[----:B-1----:R-:W4:Y:S04]  /*37c20*/  LDL.LU.64 R118, [R1+0x21e8] ;  /* 0x0021e80001767983 */ /* 0x002f280000300a00 */
[----:B------:R1:W-:Y:S04]  /*37c30*/  STL.64 [R1+0x640], R134 ;  /* 0x0006408601007387 */ /* 0x0003e80000100a00 */
[----:B-1----:R-:W3:Y:S04]  /*37c40*/  LDL.LU.64 R134, [R1+0x21e0] ;  /* 0x0021e00001867983 */ /* 0x002ee80000300a00 */
[----:B------:R1:W-:Y:S04]  /*37c50*/  STL.64 [R1+0x1030], R232 ;  /* 0x001030e801007387 */ /* 0x0003e80000100a00 */
[----:B-1----:R-:W4:Y:S04]  /*37c60*/  LDL.LU.64 R232, [R1+0x230] ;  /* 0x0002300001e87983 */ /* 0x002f280000300a00 */
[----:B------:R1:W-:Y:S04]  /*37c70*/  STL.64 [R1+0x1188], R236 ;  /* 0x001188ec01007387 */ /* 0x0003e80000100a00 */
[----:B-1----:R-:W3:Y:S04]  /*37c80*/  LDL.LU.64 R236, [R1+0x228] ;  /* 0x0002280001ec7983 */ /* 0x002ee80000300a00 */
[----:B------:R1:W-:Y:S02]  /*37c90*/  STL.64 [R1+0x1440], R248 ;  /* 0x001440f801007387 */ /* 0x0003e40000100a00 */
[----:B-1----:R-:W-:-:S02]  /*37ca0*/  IMAD.WIDE R248, R252, 0x4, R150 ;  /* 0x00000004fcf87825 */ /* 0x002fc400078e0296 */
[----:B------:R-:W3:Y:S04]  /*37cb0*/  LDL.LU.64 R150, [R1+0x21d8] ;  /* 0x0021d80001967983 */ /* 0x000ee80000300a00 */
[----:B------:R1:W-:Y:S02]  /*37cc0*/  STL.64 [R1+0x1620], R248 ;  /* 0x001620f801007387 */ /* 0x0003e40000100a00 */
[C---:B-1----:R-:W-:Y:S02]  /*37cd0*/  IMAD.WIDE R248, R252.reuse, 0x4, R92 ;  /* 0x00000004fcf87825 */ /* 0x042fe400078e025c */
[----:B------:R-:W3:Y:S04]  /*37ce0*/  LDL.LU.64 R92, [R1+0x220] ;  /* 0x00022000015c7983 */ /* 0x000ee80000300a00 */
        /* <DEDUP_REMOVED lines=9> */
[----:B------:R1:W-:Y:S01]  /*37d80*/  STL.64 [R1+0xfe8], R250 ;  /* 0x000fe8fa01007387 */ /* 0x0003e20000100a00 */
[----:B------:R-:W-:-:S04]  /*37d90*/  IMAD.WIDE R198, R252, 0x4, R198 ;  /* 0x00000004fcc67825 */ /* 0x000fc800078e02c6 */
[----:B------:R-:W-:-:S04]  /*37da0*/  IMAD.WIDE R214, R252, 0x4, R214 ;  /* 0x00000004fcd67825 */ /* 0x000fc800078e02d6 */
[----:B-1----:R-:W-:-:S04]  /*37db0*/  IMAD.WIDE R250, R252, 0x4, R10 ;  /* 0x00000004fcfa7825 */ /* 0x002fc800078e020a */
[----:B------:R-:W-:-:S04]  /*37dc0*/  IMAD.WIDE R230, R252, 0x4, R230 ;  /* 0x00000004fce67825 */ /* 0x000fc800078e02e6 */
[----:B------:R-:W-:-:S04]  /*37dd0*/  IMAD.WIDE R204, R252, 0x4, R204 ;  /* 0x00000004fccc7825 */ /* 0x000fc800078e02cc */
[----:B------:R-:W-:-:S04]  /*37de0*/  IMAD.WIDE R8, R252, 0x4, R8 ;  /* 0x00000004fc087825 */ /* 0x000fc800078e0208 */
[----:B--2---:R-:W-:-:S04]  /*37df0*/  IMAD.WIDE R2, R252, 0x4, R2 ;  /* 0x00000004fc027825 */ /* 0x004fc800078e0202 */
[----:B----4-:R-:W-:-:S04]  /*37e00*/  IMAD.WIDE R232, R252, 0x4, R232 ;  /* 0x00000004fce87825 */ /* 0x010fc800078e02e8 */
[----:B---3--:R-:W-:-:S04]  /*37e10*/  IMAD.WIDE R92, R252, 0x4, R92 ;  /* 0x00000004fc5c7825 */ /* 0x008fc800078e025c */
[C---:B------:R-:W-:Y:S02]  /*37e20*/  IMAD.WIDE R10, R252.reuse, 0x4, R40 ;  /* 0x00000004fc0a7825 */ /* 0x040fe400078e0228 */
[----:B------:R-:W2:Y:S04]  /*37e30*/  LDL.LU.64 R40, [R1+0x1f0] ;  /* 0x0001f00001287983 */ /* 0x000ea80000300a00 */
[----:B------:R1:W-:Y:S04]  /*37e40*/  STL.64 [R1+0x1148], R250 ;  /* 0x001148fa01007387 */ /* 0x0003e80000100a00 */
[----:B-1----:R-:W3:Y:S04]  /*37e50*/  LDL.LU.64 R250, [R1+0x1e8] ;  /* 0x0001e80001fa7983 */ /* 0x002ee80000300a00 */
        /* <DEDUP_REMOVED lines=11> */
[----:B-1----:R-:W-:-:S04]  /*37f10*/  IMAD.WIDE R8, R252, 0x4, R4 ;  /* 0x00000004fc087825 */ /* 0x002fc800078e0204 */
[C---:B------:R-:W-:Y:S02]  /*37f20*/  IMAD.WIDE R4, R252.reuse, 0x4, R136 ;  /* 0x00000004fc047825 */ /* 0x040fe400078e0288 */
[----:B------:R-:W4:Y:S04]  /*37f30*/  LDL.LU.64 R136, [R1+0x1b0] ;  /* 0x0001b00001887983 */ /* 0x000f280000300a00 */
[----:B------:R1:W-:Y:S04]  /*37f40*/  STL.64 [R1+0x638], R8 ;  /* 0x0006380801007387 */ /* 0x0003e80000100a00 */
[----:B-1----:R-:W4:Y:S04]  /*37f50*/  LDL.LU.64 R8, [R1+0x1a8] ;  /* 0x0001a80001087983 */ /* 0x002f280000300a00 */
[----:B------:R1:W-:Y:S04]  /*37f60*/  STL.64 [R1+0x1100], R4 ;  /* 0x0011000401007387 */ /* 0x0003e80000100a00 */
[----:B-1----:R-:W4:Y:S04]  /*37f70*/  LDL.LU.64 R4, [R1+0x1a0] ;  /* 0x0001a00001047983 */ /* 0x002f280000300a00 */
[----:B------:R1:W-:Y:S02]  /*37f80*/  STL.64 [R1+0x13c0], R2 ;  /* 0x0013c00201007387 */ /* 0x0003e40000100a00 */
[----:B-1----:R-:W-:-:S02]  /*37f90*/  IMAD.WIDE R2, R252, 0x4, R108 ;  /* 0x00000004fc027825 */ /* 0x002fc400078e026c */
[----:B------:R-:W4:Y:S04]  /*37fa0*/  LDL.LU.64 R108, [R1+0x2198] ;  /* 0x00219800016c7983 */ /* 0x000f280000300a00 */
[----:B------:R1:W-:Y:S02]  /*37fb0*/  STL.64 [R1+0x15b8], R2 ;  /* 0x0015b80201007387 */ /* 0x0003e40000100a00 */
[C---:B-1----:R-:W-:Y:S02]  /*37fc0*/  IMAD.WIDE R2, R252.reuse, 0x4, R76 ;  /* 0x00000004fc027825 */ /* 0x042fe400078e024c */
[----:B------:R-:W4:Y:S04]  /*37fd0*/  LDL.LU.64 R76, [R1+0x2190] ;  /* 0x00219000014c7983 */ /* 0x000f280000300a00 */
[----:B------:R1:W-:Y:S02]  /*37fe0*/  STL.64 [R1+0x1758], R2 ;  /* 0x0017580201007387 */ /* 0x0003e40000100a00 */
[----:B-1----:R-:W-:-:S02]  /*37ff0*/  IMAD.WIDE R2, R252, 0x4, R170 ;  /* 0x00000004fc027825 */ /* 0x002fc400078e02aa */
[----:B------:R-:W4:Y:S04]  /*38000*/  LDL.LU.64 R170, [R1+0x2188] ;  /* 0x0021880001aa7983 */ /* 0x000f280000300a00 */
[----:B------:R1:W-:Y:S01]  /*38010*/  STL.64 [R1+0x1898], R2 ;  /* 0x0018980201007387 */ /* 0x0003e20000100a00 */
[----:B------:R-:W-:-:S04]  /*38020*/  IMAD.WIDE R248, R252, 0x4, R248 ;  /* 0x00000004fcf87825 */ /* 0x000fc800078e02f8 */
[C---:B-1----:R-:W-:Y:S02]  /*38030*/  IMAD.WIDE R2, R252.reuse, 0x4, R74 ;  /* 0x00000004fc027825 */ /* 0x042fe400078e024a */
[----:B------:R-:W4:Y:S04]  /*38040*/  LDL.LU.64 R74, [R1+0x2180] ;  /* 0x00218000014a7983 */ /* 0x000f280000300a00 */
[----:B------:R1:W-:Y:S04]  /*38050*/  STL.64 [R1+0x1938], R2 ;  /* 0x0019380201007387 */ /* 0x0003e80000100a00 */
[----:B------:R1:W-:Y:S02]  /*38060*/  STL.64 [R1+0x4f8], R232 ;  /* 0x0004f8e801007387 */ /* 0x0003e40000100a00 */
[----:B-1----:R-:W-:-:S02]  /*38070*/  IMAD.WIDE R2, R252, 0x4, R236 ;  /* 0x00000004fc027825 */ /* 0x002fc400078e02ec */
[----:B------:R-:W4:Y:S04]  /*38080*/  LDL.LU.64 R232, [R1+0x170] ;  /* 0x0001700001e87983 */ /* 0x000f280000300a00 */
        /* <DEDUP_REMOVED lines=11> */
[----:B------:R1:W-:Y:S01]  /*38140*/  STL.64 [R1+0x1728], R248 ;  /* 0x001728f801007387 */ /* 0x0003e20000100a00 */
[----:B--2---:R-:W-:-:S04]  /*38150*/  IMAD.WIDE R40, R252, 0x4, R40 ;  /* 0x00000004fc287825 */ /* 0x004fc800078e0228 */
[C---:B-1----:R-:W-:Y:S02]  /*38160*/  IMAD.WIDE R248, R252.reuse, 0x4, R24 ;  /* 0x00000004fcf87825 */ /* 0x042fe400078e0218 */
[----:B------:R-:W2:Y:S04]  /*38170*/  LDL.LU.64 R24, [R1+0x2160] ;  /* 0x0021600001187983 */ /* 0x000ea80000300a00 */
[----:B------:R1:W-:Y:S01]  /*38180*/  STL.64 [R1+0x1870], R248 ;  /* 0x001870f801007387 */ /* 0x0003e20000100a00 */
[----:B---3--:R-:W-:-:S04]  /*38190*/  IMAD.WIDE R250, R252, 0x4, R250 ;  /* 0x00000004fcfa7825 */ /* 0x008fc800078e02fa */
[----:B----4-:R-:W-:-:S04]  /*381a0*/  IMAD.WIDE R10, R252, 0x4, R10 ;  /* 0x00000004fc0a7825 */ /* 0x010fc800078e020a */
[C---:B-1----:R-:W-:Y:S02]  /*381b0*/  IMAD.WIDE R248, R252.reuse, 0x4, R42 ;  /* 0x00000004fcf87825 */ /* 0x042fe400078e022a */
[----:B------:R-:W3:Y:S04]  /*381c0*/  LDL.LU.64 R42, [R1+0x130] ;  /* 0x00013000012a7983 */ /* 0x000ee80000300a00 */
[----:B------:R1:W-:Y:S04]  /*381d0*/  STL.64 [R1+0x1928], R248 ;  /* 0x001928f801007387 */ /* 0x0003e80000100a00 */
[----:B-1----:R-:W4:Y:S04]  /*381e0*/  LDL.LU.64 R248, [R1+0x128] ;  /* 0x0001280001f87983 */ /* 0x002f280000300a00 */
[----:B------:R1:W-:Y:S04]  /*381f0*/  STL.64 [R1+0x4e8], R40 ;  /* 0x0004e82801007387 */ /* 0x0003e80000100a00 */
[----:B-1----:R-:W2:Y:S04]  /*38200*/  LDL.LU.64 R40, [R1+0x2158] ;  /* 0x0021580001287983 */ /* 0x002ea80000300a00 */
[----:B------:R1:W-:Y:S01]  /*38210*/  STL.64 [R1+0x550], R250 ;  /* 0x000550fa01007387 */ /* 0x0003e20000100a00 */
        /* <DEDUP_REMOVED lines=13> */
[C---:B-1----:R-:W-:Y:S02]  /*382f0*/  IMAD.WIDE R250, R252.reuse, 0x4, R56 ;  /* 0x00000004fcfa7825 */ /* 0x042fe400078e0238 */
[----:B------:R-:W2:Y:S04]  /*38300*/  LDL.LU.64 R56, [R1+0x2150] ;  /* 0x0021500001387983 */ /* 0x000ea80000300a00 */
[----:B------:R1:W-:Y:S02]  /*38310*/  STL.64 [R1+0x1078], R10 ;  /* 0x0010780a01007387 */ /* 0x0003e40000100a00 */
[C---:B-1----:R-:W-:Y:S02]  /*38320*/  IMAD.WIDE R10, R252.reuse, 0x4, R72 ;  /* 0x00000004fc0a7825 */ /* 0x042fe400078e0248 */
[----:B------:R-:W2:Y:S04]  /*38330*/  LDL.LU.64 R72, [R1+0x2148] ;  /* 0x0021480001487983 */ /* 0x000ea80000300a00 */
[----:B------:R1:W-:Y:S02]  /*38340*/  STL.64 [R1+0x1328], R250 ;  /* 0x001328fa01007387 */ /* 0x0003e40000100a00 */
[----:B-1----:R-:W-:-:S02]  /*38350*/  IMAD.WIDE R250, R252, 0x4, R88 ;  /* 0x00000004fcfa7825 */ /* 0x002fc400078e0258 */
[----:B------:R-:W2:Y:S04]  /*38360*/  LDL.LU.64 R88, [R1+0x2140] ;  /* 0x0021400001587983 */ /* 0x000ea80000300a00 */
[----:B------:R1:W-:Y:S02]  /*38370*/  STL.64 [R1+0x1548], R10 ;  /* 0x0015480a01007387 */ /* 0x0003e40000100a00 */
[C---:B-1----:R-:W-:Y:S02]  /*38380*/  IMAD.WIDE R10, R252.reuse, 0x4, R104 ;  /* 0x00000004fc0a7825 */ /* 0x042fe400078e0268 */
        /* <DEDUP_REMOVED lines=8> */
[----:B-1----:R-:W2:Y:S04]  /*38410*/  LDL.LU.64 R136, [R1+0x2128] ;  /* 0x0021280001887983 */ /* 0x002ea80000300a00 */
[----:B------:R1:W-:Y:S02]  /*38420*/  STL.64 [R1+0x4f0], R8 ;  /* 0x0004f00801007387 */ /* 0x0003e40000100a00 */
[----:B-1----:R-:W-:-:S02]  /*38430*/  IMAD.WIDE R8, R252, 0x4, R152 ;  /* 0x00000004fc087825 */ /* 0x002fc400078e0298 */
[----:B------:R-:W2:Y:S04]  /*38440*/  LDL.LU.64 R152, [R1+0x2120] ;  /* 0x0021200001987983 */ /* 0x000ea80000300a00 */
[----:B------:R1:W-:Y:S02]  /*38450*/  STL.64 [R1+0x1020], R4 ;  /* 0x0010200401007387 */ /* 0x0003e40000100a00 */
[C---:B-1----:R-:W-:Y:S02]  /*38460*/  IMAD.WIDE R4, R252.reuse, 0x4, R168 ;  /* 0x00000004fc047825 */ /* 0x042fe400078e02a8 */
[----:B------:R-:W2:Y:S04]  /*38470*/  LDL.LU.64 R168, [R1+0x2118] ;  /* 0x0021180001a87983 */ /* 0x000ea80000300a00 */
[----:B------:R1:W-:Y:S01]  /*38480*/  STL.64 [R1+0x12d8], R8 ;  /* 0x0012d80801007387 */ /* 0x0003e20000100a00 */
[----:B------:R-:W-:-:S03]  /*38490*/  IMAD.WIDE R92, R252, 0x4, R92 ;  /* 0x00000004fc5c7825 */ /* 0x000fc600078e025c */
[----:B-1----:R-:W2:Y:S04]  /*384a0*/  LDL.LU.64 R8, [R1+0xb0] ;  /* 0x0000b00001087983 */ /* 0x002ea80000300a00 */
        /* <DEDUP_REMOVED lines=21> */
[----:B-1----:R-:W2:Y:S01]  /*38600*/  LDL.LU.64 R58, [R1+0x20d0] ;  /* 0x0020d000013a7983 */ /* 0x002ea20000300a00 */
[----:B------:R-:W-:-:S04]  /*38610*/  IMAD.WIDE R26, R252, 0x4, R26 ;  /* 0x00000004fc1a7825 */ /* 0x000fc800078e021a */
[C---:B---3--:R-:W-:Y:S01]  /*38620*/  IMAD.WIDE R42, R252.reuse, 0x4, R42 ;  /* 0x00000004fc2a7825 */ /* 0x048fe200078e022a */
[----:B------:R1:W-:Y:S03]  /*38630*/  STL.64 [R1+0x18f8], R26 ;  /* 0x0018f81a01007387 */ /* 0x0003e60000100a00 */
[C---:B----4-:R-:W-:Y:S01]  /*38640*/  IMAD.WIDE R248, R252.reuse, 0x4, R248 ;  /* 0x00000004fcf87825 */ /* 0x050fe200078e02f8 */
[----:B-1----:R-:W3:Y:S04]  /*38650*/  LDL.LU.64 R26, [R1+0x20c8] ;  /* 0x0020c800011a7983 */ /* 0x002ee80000300a00 */
[----:B------:R1:W-:Y:S01]  /*38660*/  STL.64 [R1+0x480], R42 ;  /* 0x0004802a01007387 */ /* 0x0003e20000100a00 */
[----:B------:R-:W-:-:S03]  /*38670*/  IMAD.WIDE R90, R252, 0x4, R90 ;  /* 0x00000004fc5a7825 */ /* 0x000fc600078e025a */
[----:B-1----:R-:W4:Y:S04]  /*38680*/  LDL.LU.64 R42, [R1+0x20c0] ;  /* 0x0020c000012a7983 */ /* 0x002f280000300a00 */
[----:B------:R1:W-:Y:S01]  /*38690*/  STL.64 [R1+0x4a8], R248 ;  /* 0x0004a8f801007387 */ /* 0x0003e20000100a00 */
[----:B------:R-:W-:-:S04]  /*386a0*/  IMAD.WIDE R106, R252, 0x4, R106 ;  /* 0x00000004fc6a7825 */ /* 0x000fc800078e026a */
[----:B------:R-:W-:-:S04]  /*386b0*/  IMAD.WIDE R122, R252, 0x4, R122 ;  /* 0x00000004fc7a7825 */ /* 0x000fc800078e027a */
[----:B------:R-:W-:-:S04]  /*386c0*/  IMAD.WIDE R138, R252, 0x4, R138 ;  /* 0x00000004fc8a7825 */ /* 0x000fc800078e028a */
[----:B--2---:R-:W-:-:S04]  /*386d0*/  IMAD.WIDE R250, R252, 0x4, R250 ;  /* 0x00000004fcfa7825 */ /* 0x004fc800078e02fa */
[C---:B-1----:R-:W-:Y:S02]  /*386e0*/  IMAD.WIDE R248, R252.reuse, 0x4, R58 ;  /* 0x00000004fcf87825 */ /* 0x042fe400078e023a */
[----:B------:R-:W2:Y:S04]  /*386f0*/  LDL.LU.64 R58, [R1+0x20b8] ;  /* 0x0020b800013a7983 */ /* 0x000ea80000300a00 */
[----:B------:R1:W-:Y:S02]  /*38700*/  STL.64 [R1+0x540], R248 ;  /* 0x000540f801007387 */ /* 0x0003e40000100a00 */
[C---:B-1----:R-:W-:Y:S02]  /*38710*/  IMAD.WIDE R248, R252.reuse, 0x4, R74 ;  /* 0x00000004fcf87825 */ /* 0x042fe400078e024a */
[----:B------:R-:W3:Y:S04]  /*38720*/  LDL.LU.64 R74, [R1+0x20b0] ;  /* 0x0020b000014a7983 */ /* 0x000ee80000300a00 */
[----:B------:R1:W-:Y:S04]  /*38730*/  STL.64 [R1+0x1220], R248 ;  /* 0x001220f801007387 */ /* 0x0003e80000100a00 */
[----:B-1----:R-:W4:Y:S04]  /*38740*/  LDL.LU.64 R248, [R1+0x30] ;  /* 0x0000300001f87983 */ /* 0x002f280000300a00 */
[----:B------:R1:W-:Y:S04]  /*38750*/  STL.64 [R1+0x14a8], R90 ;  /* 0x0014a85a01007387 */ /* 0x0003e80000100a00 */
[----:B-1----:R-:W2:Y:S04]  /*38760*/  LDL.LU.64 R90, [R1+0x20a8] ;  /* 0x0020a800015a7983 */ /* 0x002ea80000300a00 */
[----:B------:R1:W-:Y:S04]  /*38770*/  STL.64 [R1+0x1670], R106 ;  /* 0x0016706a01007387 */ /* 0x0003e80000100a00 */
[----:B-1----:R-:W3:Y:S04]  /*38780*/  LDL.LU.64 R106, [R1+0x20a0] ;  /* 0x0020a000016a7983 */ /* 0x002ee80000300a00 */
[----:B------:R1:W-:Y:S04]  /*38790*/  STL.64 [R1+0x17e8], R122 ;  /* 0x0017e87a01007387 */ /* 0x0003e80000100a00 */
[----:B-1----:R-:W2:Y:S04]  /*387a0*/  LDL.LU.64 R122, [R1+0x2098] ;  /* 0x00209800017a7983 */ /* 0x002ea80000300a00 */
[----:B------:R1:W-:Y:S04]  /*387b0*/  STL.64 [R1+0x18e8], R138 ;  /* 0x0018e88a01007387 */ /* 0x0003e80000100a00 */
[----:B-1----:R-:W3:Y:S04]  /*387c0*/  LDL.LU.64 R138, [R1+0x2090] ;  /* 0x00209000018a7983 */ /* 0x002ee80000300a00 */
[----:B------:R1:W-:Y:S02]  /*387d0*/  STL.64 [R1+0x460], R250 ;  /* 0x000460fa01007387 */ /* 0x0003e40000100a00 */
[----:B-1----:R-:W-:-:S04]  /*387e0*/  IMAD.WIDE R250, R252, 0x4, R10 ;  /* 0x00000004fcfa7825 */ /* 0x002fc800078e020a */
[C---:B------:R-:W-:Y:S02]  /*387f0*/  IMAD.WIDE R10, R252.reuse, 0x4, R154 ;  /* 0x00000004fc0a7825 */ /* 0x040fe400078e029a */
[----:B------:R-:W2:Y:S04]  /*38800*/  LDL.LU.64 R154, [R1+0x2088] ;  /* 0x00208800019a7983 */ /* 0x000ea80000300a00 */
[----:B------:R1:W-:Y:S02]  /*38810*/  STL.64 [R1+0x488], R250 ;  /* 0x000488fa01007387 */ /* 0x0003e40000100a00 */
[C---:B-1----:R-:W-:Y:S02]  /*38820*/  IMAD.WIDE R250, R252.reuse, 0x4, R170 ;  /* 0x00000004fcfa7825 */ /* 0x042fe400078e02aa */
[----:B------:R-:W3:Y:S04]  /*38830*/  LDL.LU.64 R170, [R1+0x2080] ;  /* 0x0020800001aa7983 */ /* 0x000ee80000300a00 */
[----:B------:R1:W-:Y:S02]  /*38840*/  STL.64 [R1+0x4d8], R10 ;  /* 0x0004d80a01007387 */ /* 0x0003e40000100a00 */
[----:B-1----:R-:W-:-:S02]  /*38850*/  IMAD.WIDE R10, R252, 0x4, R186 ;  /* 0x00000004fc0a7825 */ /* 0x002fc400078e02ba */
        /* <DEDUP_REMOVED lines=10> */
[----:B------:R1:W-:Y:S04]  /*38900*/  STL.64 [R1+0x17c0], R10 ;  /* 0x0017c00a01007387 */ /* 0x0003e80000100a00 */
[----:B------:R-:W-:Y:S01]  /*38910*/  STL.64 [R1+0x18d8], R250 ;  /* 0x0018d8fa01007387 */ /* 0x000fe20000100a00 */
[----:B-1----:R-:W-:-:S04]  /*38920*/  IMAD.WIDE R10, R252, 0x4, R8 ;  /* 0x00000004fc0a7825 */ /* 0x002fc800078e0208 */
[C---:B------:R-:W-:Y:S01]  /*38930*/  IMAD.WIDE R8, R252.reuse, 0x4, R4 ;  /* 0x00000004fc087825 */ /* 0x040fe200078e0204 */
[----:B------:R-:W-:Y:S03]  /*38940*/  STL.64 [R1+0x440], R10 ;  /* 0x0004400a01007387 */ /* 0x000fe60000100a00 */
[C---:B------:R-:W-:Y:S02]  /*38950*/  IMAD.WIDE R4, R252.reuse, 0x4, R188 ;  /* 0x00000004fc047825 */ /* 0x040fe400078e02bc */
[----:B------:R-:W4:Y:S04]  /*38960*/  LDL.LU.64 R188, [R1+0x2058] ;  /* 0x0020580001bc7983 */ /* 0x000f280000300a00 */
[----:B------:R1:W-:Y:S02]  /*38970*/  STL.64 [R1+0x468], R8 ;  /* 0x0004680801007387 */ /* 0x0003e40000100a00 */
[----:B-1----:R-:W-:-:S02]  /*38980*/  IMAD.WIDE R8, R252, 0x4, R76 ;  /* 0x00000004fc087825 */ /* 0x002fc400078e024c */
[----:B------:R-:W2:Y:S04]  /*38990*/  LDL.LU.64 R76, [R1+0x2050] ;  /* 0x00205000014c7983 */ /* 0x000ea80000300a00 */
[----:B------:R1:W-:Y:S01]  /*389a0*/  STL.64 [R1+0x4b8], R4 ;  /* 0x0004b80401007387 */ /* 0x0003e20000100a00 */
[----:B------:R-:W-:-:S04]  /*389b0*/  IMAD.WIDE R10, R252, 0x4, R60 ;  /* 0x00000004fc0a7825 */ /* 0x000fc800078e023c */
[C---:B-1----:R-:W-:Y:S02]  /*389c0*/  IMAD.WIDE R4, R252.reuse, 0x4, R12 ;  /* 0x00000004fc047825 */ /* 0x042fe400078e020c */
[----:B------:R-:W3:Y:S04]  /*389d0*/  LDL.LU.64 R12, [R1+0x2048] ;  /* 0x00204800010c7983 */ /* 0x000ee80000300a00 */
[----:B------:R1:W-:Y:S01]  /*389e0*/  STL.64 [R1+0x1180], R8 ;  /* 0x0011800801007387 */ /* 0x0003e20000100a00 */
[----:B------:R-:W-:-:S04]  /*389f0*/  IMAD.WIDE R2, R252, 0x4, R2 ;  /* 0x00000004fc027825 */ /* 0x000fc800078e0202 */
[C---:B-1----:R-:W-:Y:S02]  /*38a00*/  IMAD.WIDE R8, R252.reuse, 0x4, R28 ;  /* 0x00000004fc087825 */ /* 0x042fe400078e021c */
[----:B------:R-:W3:Y:S04]  /*38a10*/  LDL.LU.64 R28, [R1+0x2040] ;  /* 0x00204000011c7983 */ /* 0x000ee80000300a00 */
[----:B------:R1:W-:Y:S02]  /*38a20*/  STL.64 [R1+0x1438], R4 ;  /* 0x0014380401007387 */ /* 0x0003e40000100a00 */
[C---:B-1----:R-:W-:Y:S02]  /*38a30*/  IMAD.WIDE R4, R252.reuse, 0x4, R44 ;  /* 0x00000004fc047825 */ /* 0x042fe400078e022c */
[----:B------:R-:W3:Y:S04]  /*38a40*/  LDL.LU.64 R44, [R1+0x2038] ;  /* 0x00203800012c7983 */ /* 0x000ee80000300a00 */
[----:B------:R1:W-:Y:S04]  /*38a50*/  STL.64 [R1+0x1618], R8 ;  /* 0x0016180801007387 */ /* 0x0003e80000100a00 */
[----:B------:R-:W3:Y:S04]  /*38a60*/  LDL.LU.64 R60, [R1+0x2030] ;  /* 0x00203000013c7983 */ /* 0x000ee80000300a00 */
[----:B------:R2:W-:Y:S01]  /*38a70*/  STL.64 [R1+0x17a0], R4 ;  /* 0x0017a00401007387 */ /* 0x0005e20000100a00 */
[----:B-1----:R-:W-:-:S04]  /*38a80*/  IMAD.WIDE R8, R252, 0x4, R172 ;  /* 0x00000004fc087825 */ /* 0x002fc800078e02ac */
[C---:B--2---:R-:W-:Y:S02]  /*38a90*/  IMAD.WIDE R4, R252.reuse, 0x4, R76 ;  /* 0x00000004fc047825 */ /* 0x044fe400078e024c */
[----:B------:R-:W2:Y:S04]  /*38aa0*/  LDL.LU.64 R76, [R1+0x2028] ;  /* 0x00202800014c7983 */ /* 0x000ea80000300a00 */
[----:B------:R1:W-:Y:S02]  /*38ab0*/  STL.64 [R1+0x420], R2 ;  /* 0x0004200201007387 */ /* 0x0003e40000100a00 */
[C---:B-1----:R-:W-:Y:S02]  /*38ac0*/  IMAD.WIDE R2, R252.reuse, 0x4, R92 ;  /* 0x00000004fc027825 */ /* 0x042fe400078e025c */
[----:B------:R-:W2:Y:S04]  /*38ad0*/  LDL.LU.64 R92, [R1+0x2020] ;  /* 0x00202000015c7983 */ /* 0x000ea80000300a00 */
[----:B------:R1:W-:Y:S04]  /*38ae0*/  STL.64 [R1+0x448], R4 ;  /* 0x0004480401007387 */ /* 0x0003e80000100a00 */
[----:B------:R-:W-:Y:S04]  /*38af0*/  STL.64 [R1+0x18b8], R10 ;  /* 0x0018b80a01007387 */ /* 0x000fe80000100a00 */
[----:B------:R-:W-:Y:S01]  /*38b00*/  STL.64 [R1+0x1ad0], R10 ;  /* 0x001ad00a01007387 */ /* 0x000fe20000100a00 */
[----:B-1----:R-:W-:-:S03]  /*38b10*/  IMAD.WIDE R4, R252, 0x4, R108 ;  /* 0x00000004fc047825 */ /* 0x002fc600078e026c */
[----:B------:R1:W-:Y:S04]  /*38b20*/  STL.64 [R1+0x498], R2 ;  /* 0x0004980201007387 */ /* 0x0003e80000100a00 */
[----:B------:R-:W2:Y:S01]  /*38b30*/  LDL.LU.64 R108, [R1+0x2018] ;  /* 0x00201800016c7983 */ /* 0x000ea20000300a00 */
[----:B-1----:R-:W-:-:S03]  /*38b40*/  IMAD.WIDE R2, R252, 0x4, R124 ;  /* 0x00000004fc027825 */ /* 0x002fc600078e027c */
[----:B------:R-:W2:Y:S04]  /*38b50*/  LDL.LU.64 R124, [R1+0x2010] ;  /* 0x00201000017c7983 */ /* 0x000ea80000300a00 */
[----:B------:R1:W-:Y:S02]  /*38b60*/  STL.64 [R1+0x1138], R4 ;  /* 0x0011380401007387 */ /* 0x0003e40000100a00 */
[C---:B-1----:R-:W-:Y:S02]  /*38b70*/  IMAD.WIDE R4, R252.reuse, 0x4, R140 ;  /* 0x00000004fc047825 */ /* 0x042fe400078e028c */
[----:B------:R-:W2:Y:S04]  /*38b80*/  LDL.LU.64 R140, [R1+0x2008] ;  /* 0x00200800018c7983 */ /* 0x000ea80000300a00 */
[----:B------:R1:W-:Y:S02]  /*38b90*/  STL.64 [R1+0x1400], R2 ;  /* 0x0014000201007387 */ /* 0x0003e40000100a00 */
[----:B-1----:R-:W-:-:S02]  /*38ba0*/  IMAD.WIDE R2, R252, 0x4, R156 ;  /* 0x00000004fc027825 */ /* 0x002fc400078e029c */
[----:B------:R-:W2:Y:S04]  /*38bb0*/  LDL.LU.64 R156, [R1+0x2000] ;  /* 0x00200000019c7983 */ /* 0x000ea80000300a00 */
[----:B------:R4:W-:Y:S04]  /*38bc0*/  STL.64 [R1+0x15e8], R4 ;  /* 0x0015e80401007387 */ /* 0x0009e80000100a00 */
[----:B------:R-:W2:Y:S04]  /*38bd0*/  LDL.LU.64 R172, [R1+0x1ff8] ;  /* 0x001ff80001ac7983 */ /* 0x000ea80000300a00 */
[----:B------:R1:W-:Y:S01]  /*38be0*/  STL.64 [R1+0x1778], R2 ;  /* 0x0017780201007387 */ /* 0x0003e20000100a00 */
[----:B----4-:R-:W-:-:S03]  /*38bf0*/  IMAD.WIDE R4, R252, 0x4, R188 ;  /* 0x00000004fc047825 */ /* 0x010fc600078e02bc */
[----:B------:R-:W4:Y:S01]  /*38c00*/  LDL.LU.64 R188, [R1+0x1ff0] ;  /* 0x001ff00001bc7983 */ /* 0x000f220000300a00 */
[----:B-1----:R-:W-:-:S05]  /*38c10*/  IMAD.WIDE R2, R252, 0x4, R248 ;  /* 0x00000004fc027825 */ /* 0x002fca00078e02f8 */
[----:B------:R1:W-:Y:S02]  /*38c20*/  STL.64 [R1+0x400], R2 ;  /* 0x0004000201007387 */ /* 0x0003e40000100a00 */
[C---:B-1----:R-:W-:Y:S02]  /*38c30*/  IMAD.WIDE R2, R252.reuse, 0x4, R236 ;  /* 0x00000004fc027825 */ /* 0x042fe400078e02ec */
[----:B------:R-:W2:Y:S04]  /*38c40*/  LDL.LU.64 R236, [R1+0x1fe8] ;  /* 0x001fe80001ec7983 */ /* 0x000ea80000300a00 */
[----:B------:R1:W-:Y:S04]  /*38c50*/  STL.64 [R1+0x428], R4 ;  /* 0x0004280401007387 */ /* 0x0003e80000100a00 */
[----:B------:R-:W-:Y:S04]  /*38c60*/  STL.64 [R1+0x18a8], R8 ;  /* 0x0018a80801007387 */ /* 0x000fe80000100a00 */
[----:B------:R-:W-:Y:S04]  /*38c70*/  STL.64 [R1+0x1ad8], R8 ;  /* 0x001ad80801007387 */ /* 0x000fe80000100a00 */
[----:B------:R3:W-:Y:S01]  /*38c80*/  STL.64 [R1+0x478], R2 ;  /* 0x0004780201007387 */ /* 0x0007e20000100a00 */
[----:B-1----:R-:W-:-:S04]  /*38c90*/  IMAD.WIDE R4, R252, 0x4, R220 ;  /* 0x00000004fc047825 */ /* 0x002fc800078e02dc */
[C---:B---3--:R-:W-:Y:S02]  /*38ca0*/  IMAD.WIDE R2, R252.reuse, 0x4, R204 ;  /* 0x00000004fc027825 */ /* 0x048fe400078e02cc */
[----:B------:R-:W3:Y:S04]  /*38cb0*/  LDL.LU.64 R204, [R1+0x1fe0] ;  /* 0x001fe00001cc7983 */ /* 0x000ee80000300a00 */
[----:B------:R-:W4:Y:S01]  /*38cc0*/  LDL.LU.64 R220, [R1+0x1fd8] ;  /* 0x001fd80001dc7983 */ /* 0x000f220000300a00 */
[----:B------:R-:W-:-:S03]  /*38cd0*/  IMAD.WIDE R6, R252, 0x4, R6 ;  /* 0x00000004fc067825 */ /* 0x000fc600078e0206 */
[----:B------:R1:W-:Y:S04]  /*38ce0*/  STL.64 [R1+0x10f8], R2 ;  /* 0x0010f80201007387 */ /* 0x0003e80000100a00 */
[----:B------:R1:W-:Y:S04]  /*38cf0*/  STL.64 [R1+0x13b8], R4 ;  /* 0x0013b80401007387 */ /* 0x0003e80000100a00 */
[----:B------:R1:W-:Y:S02]  /*38d00*/  STL.64 [R1+0x15b0], R6 ;  /* 0x0015b00601007387 */ /* 0x0003e40000100a00 */
[----:B-1----:R-:W-:-:S04]  /*38d10*/  IMAD.WIDE R2, R252, 0x4, R240 ;  /* 0x00000004fc027825 */ /* 0x002fc800078e02f0 */
[C---:B------:R-:W-:Y:S01]  /*38d20*/  IMAD.WIDE R4, R252.reuse, 0x4, R238 ;  /* 0x00000004fc047825 */ /* 0x040fe200078e02ee */
[----:B------:R1:W-:Y:S03]  /*38d30*/  STL.64 [R1+0x1748], R2 ;  /* 0x0017480201007387 */ /* 0x0003e60000100a00 */
[----:B------:R-:W-:-:S04]  /*38d40*/  IMAD.WIDE R6, R252, 0x4, R234 ;  /* 0x00000004fc067825 */ /* 0x000fc800078e02ea */
[----:B-1----:R-:W-:-:S04]  /*38d50*/  IMAD.WIDE R2, R252, 0x4, R232 ;  /* 0x00000004fc027825 */ /* 0x002fc800078e02e8 */
[----:B------:R-:W-:-:S04]  /*38d60*/  IMAD.WIDE R190, R252, 0x4, R190 ;  /* 0x00000004fcbe7825 */ /* 0x000fc800078e02be */
[----:B------:R-:W-:-:S04]  /*38d70*/  IMAD.WIDE R174, R252, 0x4, R174 ;  /* 0x00000004fcae7825 */ /* 0x000fc800078e02ae */
[----:B------:R-:W-:-:S04]  /*38d80*/  IMAD.WIDE R158, R252, 0x4, R158 ;  /* 0x00000004fc9e7825 */ /* 0x000fc800078e029e */
[----:B--2---:R-:W-:-:S05]  /*38d90*/  IMAD.WIDE R8, R252, 0x4, R236 ;  /* 0x00000004fc087825 */ /* 0x004fca00078e02ec */
[----:B------:R-:W-:Y:S04]  /*38da0*/  STL.64 [R1+0x3e0], R8 ;  /* 0x0003e00801007387 */ /* 0x000fe80000100a00 */
[----:B------:R-:W-:Y:S04]  /*38db0*/  STL.64 [R1+0x1880], R4 ;  /* 0x0018800401007387 */ /* 0x000fe80000100a00 */
[----:B------:R1:W-:Y:S04]  /*38dc0*/  STL.64 [R1+0x408], R6 ;  /* 0x0004080601007387 */ /* 0x0003e80000100a00 */
[----:B------:R2:W-:Y:S04]  /*38dd0*/  STL.64 [R1+0x1ae0], R4 ;  /* 0x001ae00401007387 */ /* 0x0005e80000100a00 */
[----:B------:R3:W-:Y:S01]  /*38de0*/  STL.64 [R1+0x458], R2 ;  /* 0x0004580201007387 */ /* 0x0007e20000100a00 */
[----:B-1----:R-:W-:-:S04]  /*38df0*/  IMAD.WIDE R6, R252, 0x4, R226 ;  /* 0x00000004fc067825 */ /* 0x002fc800078e02e2 */
[----:B--2---:R-:W-:-:S04]  /*38e00*/  IMAD.WIDE R4, R252, 0x4, R230 ;  /* 0x00000004fc047825 */ /* 0x004fc800078e02e6 */
[C---:B---3--:R-:W-:Y:S01]  /*38e10*/  IMAD.WIDE R2, R252.reuse, 0x4, R228 ;  /* 0x00000004fc027825 */ /* 0x048fe200078e02e4 */
[----:B------:R1:W-:Y:S03]  /*38e20*/  STL.64 [R1+0x10a8], R4 ;  /* 0x0010a80401007387 */ /* 0x0003e60000100a00 */
[C---:B----4-:R-:W-:Y:S01]  /*38e30*/  IMAD.WIDE R8, R252.reuse, 0x4, R220 ;  /* 0x00000004fc087825 */ /* 0x050fe200078e02dc */
[----:B------:R2:W-:Y:S04]  /*38e40*/  STL.64 [R1+0x1358], R2 ;  /* 0x0013580201007387 */ /* 0x0005e80000100a00 */
[----:B------:R3:W-:Y:S01]  /*38e50*/  STL.64 [R1+0x1578], R6 ;  /* 0x0015780601007387 */ /* 0x0007e20000100a00 */
[----:B-1----:R-:W-:-:S04]  /*38e60*/  IMAD.WIDE R4, R252, 0x4, R224 ;  /* 0x00000004fc047825 */ /* 0x002fc800078e02e0 */
[C---:B--2---:R-:W-:Y:S01]  /*38e70*/  IMAD.WIDE R2, R252.reuse, 0x4, R222 ;  /* 0x00000004fc027825 */ /* 0x044fe200078e02de */
[----:B------:R1:W-:Y:S03]  /*38e80*/  STL.64 [R1+0x1720], R4 ;  /* 0x0017200401007387 */ /* 0x0003e60000100a00 */
[C---:B---3--:R-:W-:Y:S01]  /*38e90*/  IMAD.WIDE R6, R252.reuse, 0x4, R218 ;  /* 0x00000004fc067825 */ /* 0x048fe200078e02da */
[----:B------:R-:W-:Y:S04]  /*38ea0*/  STL.64 [R1+0x3c8], R8 ;  /* 0x0003c80801007387 */ /* 0x000fe80000100a00 */
[----:B------:R-:W-:Y:S01]  /*38eb0*/  STL.64 [R1+0x1868], R2 ;  /* 0x0018680201007387 */ /* 0x000fe20000100a00 */
[----:B-1----:R-:W-:-:S03]  /*38ec0*/  IMAD.WIDE R4, R252, 0x4, R216 ;  /* 0x00000004fc047825 */ /* 0x002fc600078e02d8 */
[----:B------:R1:W-:Y:S04]  /*38ed0*/  STL.64 [R1+0x3e8], R6 ;  /* 0x0003e80601007387 */ /* 0x0003e80000100a00 */
[----:B------:R2:W-:Y:S04]  /*38ee0*/  STL.64 [R1+0x1ae8], R2 ;  /* 0x001ae80201007387 */ /* 0x0005e80000100a00 */
[----:B------:R3:W-:Y:S01]  /*38ef0*/  STL.64 [R1+0x438], R4 ;  /* 0x0004380401007387 */ /* 0x0007e20000100a00 */
[----:B-1----:R-:W-:-:S04]  /*38f00*/  IMAD.WIDE R6, R252, 0x4, R212 ;  /* 0x00000004fc067825 */ /* 0x002fc800078e02d4 */
[----:B--2---:R-:W-:-:S04]  /*38f10*/  IMAD.WIDE R2, R252, 0x4, R214 ;  /* 0x00000004fc027825 */ /* 0x004fc800078e02d6 */
[C---:B---3--:R-:W-:Y:S01]  /*38f20*/  IMAD.WIDE R4, R252.reuse, 0x4, R210 ;  /* 0x00000004fc047825 */ /* 0x048fe200078e02d2 */
[----:B------:R1:W-:Y:S03]  /*38f30*/  STL.64 [R1+0x1070], R2 ;  /* 0x0010700201007387 */ /* 0x0003e60000100a00 */
[C---:B------:R-:W-:Y:S01]  /*38f40*/  IMAD.WIDE R8, R252.reuse, 0x4, R204 ;  /* 0x00000004fc087825 */ /* 0x040fe200078e02cc */
        /* <DEDUP_REMOVED lines=14> */
[----:B---3--:R-:W-:-:S05]  /*39030*/  IMAD.WIDE R2, R252, 0x4, R198 ;  /* 0x00000004fc027825 */ /* 0x008fca00078e02c6 */
[----:B------:R1:W-:Y:S04]  /*39040*/  STL.64 [R1+0x1018], R2 ;  /* 0x0010180201007387 */ /* 0x0003e80000100a00 */
[----:B------:R2:W-:Y:S04]  /*39050*/  STL.64 [R1+0x12d0], R6 ;  /* 0x0012d00601007387 */ /* 0x0005e80000100a00 */
[----:B------:R3:W-:Y:S01]  /*39060*/  STL.64 [R1+0x1508], R4 ;  /* 0x0015080401007387 */ /* 0x0007e20000100a00 */
[----:B-1----:R-:W-:-:S04]  /*39070*/  IMAD.WIDE R2, R252, 0x4, R192 ;  /* 0x00000004fc027825 */ /* 0x002fc800078e02c0 */
[C---:B--2---:R-:W-:Y:S01]  /*39080*/  IMAD.WIDE R6, R252.reuse, 0x4, R188 ;  /* 0x00000004fc067825 */ /* 0x044fe200078e02bc */
[----:B------:R1:W-:Y:S03]  /*39090*/  STL.64 [R1+0x16c0], R2 ;  /* 0x0016c00201007387 */ /* 0x0003e60000100a00 */
[C---:B---3--:R-:W-:Y:S01]  /*390a0*/  IMAD.WIDE R4, R252.reuse, 0x4, R186 ;  /* 0x00000004fc047825 */ /* 0x048fe200078e02ba */
[----:B------:R2:W-:Y:S04]  /*390b0*/  STL.64 [R1+0x388], R6 ;  /* 0x0003880601007387 */ /* 0x0005e80000100a00 */
[----:B------:R-:W-:Y:S01]  /*390c0*/  STL.64 [R1+0x1828], R190 ;  /* 0x001828be01007387 */ /* 0x000fe20000100a00 */
[----:B-1----:R-:W-:-:S03]  /*390d0*/  IMAD.WIDE R2, R252, 0x4, R184 ;  /* 0x00000004fc027825 */ /* 0x002fc600078e02b8 */
[----:B------:R1:W-:Y:S04]  /*390e0*/  STL.64 [R1+0x3a0], R4 ;  /* 0x0003a00401007387 */ /* 0x0003e80000100a00 */
[----:B------:R-:W-:Y:S01]  /*390f0*/  STL.64 [R1+0x1af8], R190 ;  /* 0x001af8be01007387 */ /* 0x000fe20000100a00 */
[----:B--2---:R-:W-:-:S03]  /*39100*/  IMAD.WIDE R6, R252, 0x4, R180 ;  /* 0x00000004fc067825 */ /* 0x004fc600078e02b4 */
[----:B------:R2:W-:Y:S01]  /*39110*/  STL.64 [R1+0x3f8], R2 ;  /* 0x0003f80201007387 */ /* 0x0005e20000100a00 */
[----:B-1----:R-:W-:-:S04]  /*39120*/  IMAD.WIDE R4, R252, 0x4, R178 ;  /* 0x00000004fc047825 */ /* 0x002fc800078e02b2 */
[----:B--2---:R-:W-:-:S05]  /*39130*/  IMAD.WIDE R2, R252, 0x4, R182 ;  /* 0x00000004fc027825 */ /* 0x004fca00078e02b6 */
        /* <DEDUP_REMOVED lines=32> */
[----:B------:R1:W-:Y:S01]  /*39340*/  STL.64 [R1+0x4d0], R2 ;  /* 0x0004d00201007387 */ /* 0x0003e20000100a00 */
[----:B------:R-:W-:-:S03]  /*39350*/  IMAD.WIDE R194, R252, 0x4, R142 ;  /* 0x00000004fcc27825 */ /* 0x000fc600078e028e */
        /* <DEDUP_REMOVED lines=94> */
[----:B------:R1:W-:Y:S01]  /*39940*/  STL.64 [R1+0x2a0], R4 ;  /* 0x0002a00401007387 */ /* 0x0003e20000100a00 */
[----:B--2---:R-:W-:-:S03]  /*39950*/  IMAD.WIDE R6, R252, 0x4, R52 ;  /* 0x00000004fc067825 */ /* 0x004fc600078e0234 */
[----:B------:R-:W-:Y:S04]  /*39960*/  STL.64 [R1+0x1b38], R204 ;  /* 0x001b38cc01007387 */ /* 0x000fe80000100a00 */
[----:B------:R2:W-:Y:S01]  /*39970*/  STL.64 [R1+0x300], R2 ;  /* 0x0003000201007387 */ /* 0x0005e20000100a00 */
[----:B-1----:R-:W-:-:S05]  /*39980*/  IMAD.WIDE R4, R252, 0x4, R54 ;  /* 0x00000004fc047825 */ /* 0x002fca00078e0236 */
[----:B------:R1:W-:Y:S01]  /*39990*/  STL.64 [R1+0x410], R4 ;  /* 0x0004100401007387 */ /* 0x0003e20000100a00 */
[----:B--2---:R-:W-:-:S03]  /*399a0*/  IMAD.WIDE R2, R252, 0x4, R50 ;  /* 0x00000004fc027825 */ /* 0x004fc600078e0232 */
[----:B------:R-:W-:Y:S04]  /*399b0*/  STL.64 [R1+0x1008], R6 ;  /* 0x0010080601007387 */ /* 0x000fe80000100a00 */
[----:B------:R2:W-:Y:S01]  /*399c0*/  STL.64 [R1+0x12c0], R2 ;  /* 0x0012c00201007387 */ /* 0x0005e20000100a00 */
[----:B-1----:R-:W-:-:S05]  /*399d0*/  IMAD.WIDE R4, R252, 0x4, R48 ;  /* 0x00000004fc047825 */ /* 0x002fca00078e0230 */
[----:B------:R1:W-:Y:S01]  /*399e0*/  STL.64 [R1+0x1500], R4 ;  /* 0x0015000401007387 */ /* 0x0003e20000100a00 */
[----:B--2---:R-:W-:-:S03]  /*399f0*/  IMAD.WIDE R2, R252, 0x4, R44 ;  /* 0x00000004fc027825 */ /* 0x004fc600078e022c */
[----:B------:R-:W2:Y:S01]  /*39a00*/  LDL.LU.64 R10, [R1+0x4e0] ;  /* 0x0004e000010a7983 */ /* 0x000ea20000300a00 */
[----:B------:R-:W-:-:S03]  /*39a10*/  IMAD.WIDE R206, R252, 0x4, R46 ;  /* 0x00000004fcce7825 */ /* 0x000fc600078e022e */
[----:B------:R3:W-:Y:S01]  /*39a20*/  STL.64 [R1+0x298], R2 ;  /* 0x0002980201007387 */ /* 0x0007e20000100a00 */
[----:B-1----:R-:W-:-:S04]  /*39a30*/  IMAD.WIDE R4, R252, 0x4, R42 ;  /* 0x00000004fc047825 */ /* 0x002fc800078e022a */
[C---:B------:R-:W-:Y:S01]  /*39a40*/  IMAD.WIDE R6, R252.reuse, 0x4, R38 ;  /* 0x00000004fc067825 */ /* 0x040fe200078e0226 */
[----:B------:R1:W-:Y:S03]  /*39a50*/  STL.64 [R1+0x290], R4 ;  /* 0x0002900401007387 */ /* 0x0003e60000100a00 */
[C---:B---3--:R-:W-:Y:S01]  /*39a60*/  IMAD.WIDE R2, R252.reuse, 0x4, R40 ;  /* 0x00000004fc027825 */ /* 0x048fe200078e0228 */
[----:B------:R-:W-:Y:S04]  /*39a70*/  STL.64 [R1+0x16b8], R206 ;  /* 0x0016b8ce01007387 */ /* 0x000fe80000100a00 */
[----:B------:R-:W-:Y:S01]  /*39a80*/  STL.64 [R1+0x1b40], R206 ;  /* 0x001b40ce01007387 */ /* 0x000fe20000100a00 */
[----:B-1----:R-:W-:-:S03]  /*39a90*/  IMAD.WIDE R4, R252, 0x4, R36 ;  /* 0x00000004fc047825 */ /* 0x002fc600078e0224 */
[----:B------:R1:W-:Y:S04]  /*39aa0*/  STL.64 [R1+0x2e0], R2 ;  /* 0x0002e00201007387 */ /* 0x0003e80000100a00 */
[----:B------:R-:W-:Y:S04]  /*39ab0*/  STL.64 [R1+0x3f0], R6 ;  /* 0x0003f00601007387 */ /* 0x000fe80000100a00 */
[----:B------:R-:W3:Y:S01]  /*39ac0*/  LDL.LU.64 R8, [R1+0x500] ;  /* 0x0005000001087983 */ /* 0x000ee20000300a00 */
[----:B-1----:R-:W-:-:S03]  /*39ad0*/  IMAD.WIDE R2, R252, 0x4, R34 ;  /* 0x00000004fc027825 */ /* 0x002fc600078e0222 */
[----:B------:R1:W-:Y:S04]  /*39ae0*/  STL.64 [R1+0xe18], R4 ;  /* 0x000e180401007387 */ /* 0x0003e80000100a00 */
[----:B------:R4:W-:Y:S04]  /*39af0*/  STL.64 [R1+0x1270], R2 ;  /* 0x0012700201007387 */ /* 0x0009e80000100a00 */
[----:B------:R-:W3:Y:S01]  /*39b00*/  LDL.LU.64 R224, [R1+0x538] ;  /* 0x0005380001e07983 */ /* 0x000ee20000300a00 */
[----:B-1----:R-:W-:-:S04]  /*39b10*/  IMAD.WIDE R4, R252, 0x4, R28 ;  /* 0x00000004fc047825 */ /* 0x002fc800078e021c */
[C---:B----4-:R-:W-:Y:S01]  /*39b20*/  IMAD.WIDE R2, R252.reuse, 0x4, R26 ;  /* 0x00000004fc027825 */ /* 0x050fe200078e021a */
[----:B------:R-:W-:Y:S04]  /*39b30*/  STL.64 [R1+0x288], R4 ;  /* 0x0002880401007387 */ /* 0x000fe80000100a00 */
[----:B------:R-:W4:Y:S04]  /*39b40*/  LDL.LU.64 R236, [R1+0x530] ;  /* 0x0005300001ec7983 */ /* 0x000f280000300a00 */
[----:B------:R1:W-:Y:S04]  /*39b50*/  STL.64 [R1+0x280], R2 ;  /* 0x0002800201007387 */ /* 0x0003e80000100a00 */
[----:B------:R-:W4:Y:S04]  /*39b60*/  LDL.LU.64 R230, [R1+0x528] ;  /* 0x0005280001e67983 */ /* 0x000f280000300a00 */
[----:B------:R-:W4:Y:S04]  /*39b70*/  LDL.LU.64 R238, [R1+0x520] ;  /* 0x0005200001ee7983 */ /* 0x000f280000300a00 */
[----:B------:R-:W4:Y:S04]  /*39b80*/  LDL.LU.64 R240, [R1+0x518] ;  /* 0x0005180001f07983 */ /* 0x000f280000300a00 */
[----:B------:R-:W4:Y:S01]  /*39b90*/  LDL.LU.64 R250, [R1+0x510] ;  /* 0x0005100001fa7983 */ /* 0x000f220000300a00 */
[----:B------:R-:W-:-:S04]  /*39ba0*/  IMAD.WIDE R204, R252, 0x4, R32 ;  /* 0x00000004fccc7825 */ /* 0x000fc800078e0220 */
[C---:B------:R-:W-:Y:S01]  /*39bb0*/  IMAD.WIDE R208, R252.reuse, 0x4, R30 ;  /* 0x00000004fcd07825 */ /* 0x040fe200078e021e */
[----:B------:R-:W-:Y:S03]  /*39bc0*/  STL.64 [R1+0x14c8], R204 ;  /* 0x0014c8cc01007387 */ /* 0x000fe60000100a00 */
[C---:B-1----:R-:W-:Y:S01]  /*39bd0*/  IMAD.WIDE R2, R252.reuse, 0x4, R24 ;  /* 0x00000004fc027825 */ /* 0x042fe200078e0218 */
[----:B------:R-:W-:Y:S03]  /*39be0*/  STL.64 [R1+0x1b48], R204 ;  /* 0x001b48cc01007387 */ /* 0x000fe60000100a00 */
[C---:B------:R-:W-:Y:S01]  /*39bf0*/  IMAD.WIDE R6, R252.reuse, 0x4, R22 ;  /* 0x00000004fc067825 */ /* 0x040fe200078e0216 */
[----:B------:R-:W4:Y:S03]  /*39c00*/  LDL.LU.64 R248, [R1+0x548] ;  /* 0x0005480001f87983 */ /* 0x000f260000300a00 */
[C---:B------:R-:W-:Y:S01]  /*39c10*/  IMAD.WIDE R4, R252.reuse, 0x4, R20 ;  /* 0x00000004fc047825 */ /* 0x040fe200078e0214 */
[----:B------:R-:W-:Y:S04]  /*39c20*/  STL.64 [R1+0x1688], R208 ;  /* 0x001688d001007387 */ /* 0x000fe80000100a00 */
[----:B------:R1:W-:Y:S04]  /*39c30*/  STL.64 [R1+0x278], R2 ;  /* 0x0002780201007387 */ /* 0x0003e80000100a00 */
[----:B------:R-:W-:Y:S04]  /*39c40*/  STL.64 [R1+0x1b50], R208 ;  /* 0x001b50d001007387 */ /* 0x000fe80000100a00 */
[----:B------:R-:W-:Y:S01]  /*39c50*/  STL.64 [R1+0x3d0], R6 ;  /* 0x0003d00601007387 */ /* 0x000fe20000100a00 */
[----:B-1----:R-:W-:-:S03]  /*39c60*/  IMAD.WIDE R2, R252, 0x4, R18 ;  /* 0x00000004fc027825 */ /* 0x002fc600078e0212 */
[----:B------:R-:W4:Y:S04]  /*39c70*/  LDL.LU.64 R226, [R1+0x558] ;  /* 0x0005580001e27983 */ /* 0x000f280000300a00 */
[----:B------:R1:W-:Y:S04]  /*39c80*/  STL.64 [R1+0xe00], R4 ;  /* 0x000e000401007387 */ /* 0x0003e80000100a00 */
[----:B------:R-:W-:Y:S01]  /*39c90*/  STL.64 [R1+0x1208], R2 ;  /* 0x0012080201007387 */ /* 0x000fe20000100a00 */
[----:B------:R-:W-:-:S03]  /*39ca0*/  IMAD.WIDE R202, R252, 0x4, R16 ;  /* 0x00000004fcca7825 */ /* 0x000fc600078e0210 */
[----:B------:R-:W4:Y:S01]  /*39cb0*/  LDL.LU.64 R228, [R1+0x590] ;  /* 0x0005900001e47983 */ /* 0x000f220000300a00 */
[----:B-1----:R-:W-:-:S05]  /*39cc0*/  IMAD.WIDE R4, R252, 0x4, R12 ;  /* 0x00000004fc047825 */ /* 0x002fca00078e020c */
[----:B------:R1:W-:Y:S01]  /*39cd0*/  STL.64 [R1+0x268], R4 ;  /* 0x0002680401007387 */ /* 0x0003e20000100a00 */
[----:B------:R-:W-:-:S03]  /*39ce0*/  IMAD.WIDE R216, R252, 0x4, R14 ;  /* 0x00000004fcd87825 */ /* 0x000fc600078e020e */
[----:B-1----:R-:W4:Y:S01]  /*39cf0*/  LDL.LU.64 R4, [R1+0x588] ;  /* 0x0005880001047983 */ /* 0x002f220000300a00 */
[----:B--2---:R-:W-:-:S05]  /*39d00*/  IMAD.WIDE R2, R252, 0x4, R10 ;  /* 0x00000004fc027825 */ /* 0x004fca00078e020a */
[----:B------:R3:W-:Y:S04]  /*39d10*/  STL.64 [R1+0x260], R2 ;  /* 0x0002600201007387 */ /* 0x0007e80000100a00 */
[----:B------:R-:W2:Y:S04]  /*39d20*/  LDL.LU.64 R232, [R1+0x580] ;  /* 0x0005800001e87983 */ /* 0x000ea80000300a00 */
[----:B------:R-:W2:Y:S04]  /*39d30*/  LDL.LU.64 R10, [R1+0x578] ;  /* 0x00057800010a7983 */ /* 0x000ea80000300a00 */
[----:B------:R-:W2:Y:S04]  /*39d40*/  LDL.LU.64 R234, [R1+0x570] ;  /* 0x0005700001ea7983 */ /* 0x000ea80000300a00 */
[----:B------:R-:W-:Y:S04]  /*39d50*/  STL.64 [R1+0x1498], R202 ;  /* 0x001498ca01007387 */ /* 0x000fe80000100a00 */
[----:B------:R-:W-:Y:S01]  /*39d60*/  STL.64 [R1+0x1b58], R202 ;  /* 0x001b58ca01007387 */ /* 0x000fe20000100a00 */
[----:B---3--:R-:W-:-:S03]  /*39d70*/  IMAD.WIDE R2, R252, 0x4, R8 ;  /* 0x00000004fc027825 */ /* 0x008fc600078e0208 */
[----:B------:R-:W3:Y:S04]  /*39d80*/  LDL.LU.64 R8, [R1+0x568] ;  /* 0x0005680001087983 */ /* 0x000ee80000300a00 */
[----:B------:R-:W-:Y:S04]  /*39d90*/  STL.64 [R1+0x1660], R216 ;  /* 0x001660d801007387 */ /* 0x000fe80000100a00 */
[----:B------:R4:W-:Y:S01]  /*39da0*/  STL.64 [R1+0x258], R2 ;  /* 0x0002580201007387 */ /* 0x0009e20000100a00 */
[----:B------:R-:W-:-:S03]  /*39db0*/  IMAD.WIDE R6, R252, 0x4, R224 ;  /* 0x00000004fc067825 */ /* 0x000fc600078e02e0 */
[----:B------:R-:W-:Y:S01]  /*39dc0*/  STL.64 [R1+0x1b60], R216 ;  /* 0x001b60d801007387 */ /* 0x000fe20000100a00 */
[----:B----4-:R-:W-:-:S03]  /*39dd0*/  IMAD.WIDE R2, R252, 0x4, R236 ;  /* 0x00000004fc027825 */ /* 0x010fc600078e02ec */
[----:B------:R-:W4:Y:S04]  /*39de0*/  LDL.LU.64 R236, [R1+0x5a0] ;  /* 0x0005a00001ec7983 */ /* 0x000f280000300a00 */
[----:B------:R-:W-:Y:S04]  /*39df0*/  STL.64 [R1+0x3b0], R6 ;  /* 0x0003b00601007387 */ /* 0x000fe80000100a00 */
[----:B------:R1:W-:Y:S01]  /*39e00*/  STL.64 [R1+0xde8], R2 ;  /* 0x000de80201007387 */ /* 0x0003e20000100a00 */
[----:B------:R-:W-:-:S03]  /*39e10*/  IMAD.WIDE R192, R252, 0x4, R238 ;  /* 0x00000004fcc07825 */ /* 0x000fc600078e02ee */
[----:B------:R-:W4:Y:S01]  /*39e20*/  LDL.LU.64 R238, [R1+0x5a8] ;  /* 0x0005a80001ee7983 */ /* 0x000f220000300a00 */
[----:B-1----:R-:W-:-:S03]  /*39e30*/  IMAD.WIDE R2, R252, 0x4, R250 ;  /* 0x00000004fc027825 */ /* 0x002fc600078e02fa */
[----:B------:R-:W4:Y:S01]  /*39e40*/  LDL.LU.64 R250, [R1+0x5d8] ;  /* 0x0005d80001fa7983 */ /* 0x000f220000300a00 */
[----:B------:R-:W-:-:S05]  /*39e50*/  IMAD.WIDE R216, R252, 0x4, R230 ;  /* 0x00000004fcd87825 */ /* 0x000fca00078e02e6 */
[----:B------:R-:W-:Y:S04]  /*39e60*/  STL.64 [R1+0x11c8], R216 ;  /* 0x0011c8d801007387 */ /* 0x000fe80000100a00 */
[----:B------:R1:W-:Y:S01]  /*39e70*/  STL.64 [R1+0x250], R2 ;  /* 0x0002500201007387 */ /* 0x0003e20000100a00 */
[----:B------:R-:W-:-:S03]  /*39e80*/  IMAD.WIDE R150, R252, 0x4, R240 ;  /* 0x00000004fc967825 */ /* 0x000fc600078e02f0 */
[----:B------:R-:W-:Y:S01]  /*39e90*/  STL.64 [R1+0x1c38], R216 ;  /* 0x001c38d801007387 */ /* 0x000fe20000100a00 */
[----:B-1----:R-:W-:-:S03]  /*39ea0*/  IMAD.WIDE R2, R252, 0x4, R248 ;  /* 0x00000004fc027825 */ /* 0x002fc600078e02f8 */
[----:B------:R-:W4:Y:S04]  /*39eb0*/  LDL.LU.64 R248, [R1+0x5d0] ;  /* 0x0005d00001f87983 */ /* 0x000f280000300a00 */
[----:B------:R-:W4:Y:S04]  /*39ec0*/  LDL.LU.64 R230, [R1+0x5c8] ;  /* 0x0005c80001e67983 */ /* 0x000f280000300a00 */
[----:B------:R1:W-:Y:S04]  /*39ed0*/  STL.64 [R1+0x248], R2 ;  /* 0x0002480201007387 */ /* 0x0003e80000100a00 */
[----:B------:R-:W4:Y:S04]  /*39ee0*/  LDL.LU.64 R240, [R1+0x5c0] ;  /* 0x0005c00001f07983 */ /* 0x000f280000300a00 */
[----:B------:R-:W-:Y:S01]  /*39ef0*/  STL.64 [R1+0x1460], R192 ;  /* 0x001460c001007387 */ /* 0x000fe20000100a00 */
[----:B-1----:R-:W-:-:S03]  /*39f00*/  IMAD.WIDE R2, R252, 0x4, R226 ;  /* 0x00000004fc027825 */ /* 0x002fc600078e02e2 */
[----:B------:R-:W-:Y:S04]  /*39f10*/  STL.64 [R1+0x1b68], R192 ;  /* 0x001b68c001007387 */ /* 0x000fe80000100a00 */
[----:B------:R-:W-:Y:S04]  /*39f20*/  STL.64 [R1+0x1630], R150 ;  /* 0x0016309601007387 */ /* 0x000fe80000100a00 */
[----:B------:R-:W-:Y:S04]  /*39f30*/  STL.64 [R1+0x1b70], R150 ;  /* 0x001b709601007387 */ /* 0x000fe80000100a00 */
[----:B------:R1:W-:Y:S01]  /*39f40*/  STL.64 [R1+0x240], R2 ;  /* 0x0002400201007387 */ /* 0x0003e20000100a00 */
[----:B------:R-:W-:-:S04]  /*39f50*/  IMAD.WIDE R216, R252, 0x4, R4 ;  /* 0x00000004fcd87825 */ /* 0x000fc800078e0204 */
[----:B-1----:R-:W-:-:S05]  /*39f60*/  IMAD.WIDE R2, R252, 0x4, R228 ;  /* 0x00000004fc027825 */ /* 0x002fca00078e02e4 */
[----:B------:R3:W-:Y:S01]  /*39f70*/  STL.64 [R1+0x390], R2 ;  /* 0x0003900201007387 */ /* 0x0007e20000100a00 */
[----:B--2---:R-:W-:-:S04]  /*39f80*/  IMAD.WIDE R208, R252, 0x4, R232 ;  /* 0x00000004fcd07825 */ /* 0x004fc800078e02e8 */
[C---:B------:R-:W-:Y:S02]  /*39f90*/  IMAD.WIDE R188, R252.reuse, 0x4, R10 ;  /* 0x00000004fcbc7825 */ /* 0x040fe400078e020a */
        /* <DEDUP_REMOVED lines=13> */
[----:B------:R1:W-:Y:S04]  /*3a070*/  STL.64 [R1+0x230], R2 ;  /* 0x0002300201007387 */ /* 0x0003e80000100a00 */
[----:B------:R-:W-:Y:S04]  /*3a080*/  STL.64 [R1+0x1b78], R188 ;  /* 0x001b78bc01007387 */ /* 0x000fe80000100a00 */
[----:B------:R-:W-:Y:S01]  /*3a090*/  STL.64 [R1+0x1600], R148 ;  /* 0x0016009401007387 */ /* 0x000fe20000100a00 */
[----:B-1----:R-:W-:-:S03]  /*3a0a0*/  IMAD.WIDE R2, R252, 0x4, R238 ;  /* 0x00000004fc027825 */ /* 0x002fc600078e02ee */
[----:B------:R-:W-:Y:S01]  /*3a0b0*/  STL.64 [R1+0x1b80], R148 ;  /* 0x001b809401007387 */ /* 0x000fe20000100a00 */
[----:B------:R-:W-:-:S03]  /*3a0c0*/  IMAD.WIDE R208, R252, 0x4, R250 ;  /* 0x00000004fcd07825 */ /* 0x000fc600078e02fa */
[----:B------:R2:W-:Y:S04]  /*3a0d0*/  STL.64 [R1+0x228], R2 ;  /* 0x0002280201007387 */ /* 0x0005e80000100a00 */
[----:B------:R-:W4:Y:S04]  /*3a0e0*/  LDL.LU.64 R4, [R1+0x620] ;  /* 0x0006200001047983 */ /* 0x000f280000300a00 */
[----:B------:R-:W4:Y:S04]  /*3a0f0*/  LDL.LU.64 R250, [R1+0x618] ;  /* 0x0006180001fa7983 */ /* 0x000f280000300a00 */
[----:B------:R-:W4:Y:S04]  /*3a100*/  LDL.LU.64 R234, [R1+0x610] ;  /* 0x0006100001ea7983 */ /* 0x000f280000300a00 */
[----:B------:R-:W4:Y:S01]  /*3a110*/  LDL.LU.64 R238, [R1+0x608] ;  /* 0x0006080001ee7983 */ /* 0x000f220000300a00 */
[----:B------:R-:W-:-:S04]  /*3a120*/  IMAD.WIDE R146, R252, 0x4, R246 ;  /* 0x00000004fc927825 */ /* 0x000fc800078e02f6 */
[----:B------:R-:W-:-:S04]  /*3a130*/  IMAD.WIDE R248, R252, 0x4, R248 ;  /* 0x00000004fcf87825 */ /* 0x000fc800078e02f8 */
[----:B------:R-:W-:-:S04]  /*3a140*/  IMAD.WIDE R206, R252, 0x4, R230 ;  /* 0x00000004fcce7825 */ /* 0x000fc800078e02e6 */
[C---:B------:R-:W-:Y:S02]  /*3a150*/  IMAD.WIDE R186, R252.reuse, 0x4, R240 ;  /* 0x00000004fcba7825 */ /* 0x040fe400078e02f0 */
[----:B------:R-:W4:Y:S04]  /*3a160*/  LDL.LU.64 R240, [R1+0x600] ;  /* 0x0006000001f07983 */ /* 0x000f280000300a00 */
[----:B------:R-:W-:Y:S04]  /*3a170*/  STL.64 [R1+0x378], R208 ;  /* 0x000378d001007387 */ /* 0x000fe80000100a00 */
[----:B------:R-:W-:Y:S04]  /*3a180*/  STL.64 [R1+0x1dd0], R208 ;  /* 0x001dd0d001007387 */ /* 0x000fe80000100a00 */
[----:B------:R-:W4:Y:S04]  /*3a190*/  LDL.LU.64 R246, [R1+0x650] ;  /* 0x0006500001f67983 */ /* 0x000f280000300a00 */
[----:B------:R-:W-:Y:S04]  /*3a1a0*/  STL.64 [R1+0xdc0], R248 ;  /* 0x000dc0f801007387 */ /* 0x000fe80000100a00 */
[----:B------:R-:W-:Y:S01]  /*3a1b0*/  STL.64 [R1+0x1d40], R248 ;  /* 0x001d40f801007387 */ /* 0x000fe20000100a00 */
[----:B--2---:R-:W-:-:S03]  /*3a1c0*/  IMAD.WIDE R2, R252, 0x4, R10 ;  /* 0x00000004fc027825 */ /* 0x004fc600078e020a */
[----:B------:R-:W2:Y:S04]  /*3a1d0*/  LDL.LU.64 R10, [R1+0x660] ;  /* 0x00066000010a7983 */ /* 0x000ea80000300a00 */
[----:B------:R-:W-:Y:S04]  /*3a1e0*/  STL.64 [R1+0x1128], R206 ;  /* 0x001128ce01007387 */ /* 0x000fe80000100a00 */
[----:B------:R1:W-:Y:S04]  /*3a1f0*/  STL.64 [R1+0x220], R2 ;  /* 0x0002200201007387 */ /* 0x0003e80000100a00 */
[----:B------:R-:W-:Y:S04]  /*3a200*/  STL.64 [R1+0x1c48], R206 ;  /* 0x001c48ce01007387 */ /* 0x000fe80000100a00 */
[----:B------:R-:W-:Y:S01]  /*3a210*/  STL.64 [R1+0x13f0], R186 ;  /* 0x0013f0ba01007387 */ /* 0x000fe20000100a00 */
[----:B-1----:R-:W-:-:S03]  /*3a220*/  IMAD.WIDE R2, R252, 0x4, R232 ;  /* 0x00000004fc027825 */ /* 0x002fc600078e02e8 */
[----:B------:R-:W-:Y:S01]  /*3a230*/  STL.64 [R1+0x1b88], R186 ;  /* 0x001b88ba01007387 */ /* 0x000fe20000100a00 */
[----:B---3--:R-:W-:-:S03]  /*3a240*/  IMAD.WIDE R248, R252, 0x4, R8 ;  /* 0x00000004fcf87825 */ /* 0x008fc600078e0208 */
[----:B------:R4:W-:Y:S04]  /*3a250*/  STL.64 [R1+0x218], R2 ;  /* 0x0002180201007387 */ /* 0x0009e80000100a00 */
[----:B------:R-:W3:Y:S04]  /*3a260*/  LDL.LU.64 R8, [R1+0x698] ;  /* 0x0006980001087983 */ /* 0x000ee80000300a00 */
[----:B------:R-:W-:Y:S04]  /*3a270*/  STL.64 [R1+0x15d8], R146 ;  /* 0x0015d89201007387 */ /* 0x000fe80000100a00 */
[----:B------:R-:W-:Y:S04]  /*3a280*/  STL.64 [R1+0x1b90], R146 ;  /* 0x001b909201007387 */ /* 0x000fe80000100a00 */
[----:B------:R-:W3:Y:S04]  /*3a290*/  LDL.LU.64 R230, [R1+0x690] ;  /* 0x0006900001e67983 */ /* 0x000ee80000300a00 */
[----:B------:R-:W3:Y:S01]  /*3a2a0*/  LDL.LU.64 R232, [R1+0x688] ;  /* 0x0006880001e87983 */ /* 0x000ee20000300a00 */
[----:B----4-:R-:W-:-:S05]  /*3a2b0*/  IMAD.WIDE R2, R252, 0x4, R236 ;  /* 0x00000004fc027825 */ /* 0x010fca00078e02ec */
[----:B------:R1:W-:Y:S04]  /*3a2c0*/  STL.64 [R1+0x358], R2 ;  /* 0x0003580201007387 */ /* 0x0003e80000100a00 */
[----:B------:R-:W4:Y:S04]  /*3a2d0*/  LDL.LU.64 R236, [R1+0x680] ;  /* 0x0006800001ec7983 */ /* 0x000f280000300a00 */
[----:B------:R-:W-:Y:S04]  /*3a2e0*/  STL.64 [R1+0x210], R248 ;  /* 0x000210f801007387 */ /* 0x000fe80000100a00 */
[----:B------:R1:W-:Y:S01]  /*3a2f0*/  STL.64 [R1+0x1e58], R248 ;  /* 0x001e58f801007387 */ /* 0x0003e20000100a00 */
[----:B------:R-:W-:-:S03]  /*3a300*/  IMAD.WIDE R204, R252, 0x4, R250 ;  /* 0x00000004fccc7825 */ /* 0x000fc600078e02fa */
[----:B------:R-:W4:Y:S01]  /*3a310*/  LDL.LU.64 R250, [R1+0x678] ;  /* 0x0006780001fa7983 */ /* 0x000f220000300a00 */
[----:B------:R-:W-:-:S04]  /*3a320*/  IMAD.WIDE R206, R252, 0x4, R4 ;  /* 0x00000004fcce7825 */ /* 0x000fc800078e0204 */
[C---:B------:R-:W-:Y:S02]  /*3a330*/  IMAD.WIDE R144, R252.reuse, 0x4, R238 ;  /* 0x00000004fc907825 */ /* 0x040fe400078e02ee */
[----:B------:R-:W4:Y:S04]  /*3a340*/  LDL.LU.64 R238, [R1+0x670] ;  /* 0x0006700001ee7983 */ /* 0x000f280000300a00 */
[----:B------:R-:W-:Y:S04]  /*3a350*/  STL.64 [R1+0xd68], R206 ;  /* 0x000d68ce01007387 */ /* 0x000fe80000100a00 */
[----:B------:R3:W-:Y:S01]  /*3a360*/  STL.64 [R1+0x1d48], R206 ;  /* 0x001d48ce01007387 */ /* 0x0007e20000100a00 */
[----:B------:R-:W-:-:S04]  /*3a370*/  IMAD.WIDE R184, R252, 0x4, R234 ;  /* 0x00000004fcb87825 */ /* 0x000fc800078e02ea */
[C---:B-1----:R-:W-:Y:S02]  /*3a380*/  IMAD.WIDE R2, R252.reuse, 0x4, R240 ;  /* 0x00000004fc027825 */ /* 0x042fe400078e02f0 */
[----:B------:R-:W4:Y:S04]  /*3a390*/  LDL.LU.64 R240, [R1+0x6a8] ;  /* 0x0006a80001f07983 */ /* 0x000f280000300a00 */
[----:B------:R-:W-:Y:S04]  /*3a3a0*/  STL.64 [R1+0x10d8], R204 ;  /* 0x0010d8cc01007387 */ /* 0x000fe80000100a00 */
[----:B------:R-:W-:Y:S01]  /*3a3b0*/  STL.64 [R1+0x208], R2 ;  /* 0x0002080201007387 */ /* 0x000fe20000100a00 */
[----:B------:R-:W-:-:S03]  /*3a3c0*/  IMAD.WIDE R248, R252, 0x4, R246 ;  /* 0x00000004fcf87825 */ /* 0x000fc600078e02f6 */
[----:B------:R1:W-:Y:S04]  /*3a3d0*/  STL.64 [R1+0x1c50], R204 ;  /* 0x001c50cc01007387 */ /* 0x0003e80000100a00 */
[----:B------:R-:W4:Y:S04]  /*3a3e0*/  LDL.LU.64 R246, [R1+0x6b8] ;  /* 0x0006b80001f67983 */ /* 0x000f280000300a00 */
[----:B------:R-:W-:Y:S04]  /*3a3f0*/  STL.64 [R1+0x1398], R184 ;  /* 0x001398b801007387 */ /* 0x000fe80000100a00 */
[----:B------:R-:W-:Y:S01]  /*3a400*/  STL.64 [R1+0x1b98], R184 ;  /* 0x001b98b801007387 */ /* 0x000fe20000100a00 */
[----:B--2---:R-:W-:-:S03]  /*3a410*/  IMAD.WIDE R208, R252, 0x4, R10 ;  /* 0x00000004fcd07825 */ /* 0x004fc600078e020a */
[----:B------:R-:W2:Y:S04]  /*3a420*/  LDL.LU.64 R10, [R1+0x6f0] ;  /* 0x0006f000010a7983 */ /* 0x000ea80000300a00 */
[----:B------:R-:W-:Y:S04]  /*3a430*/  STL.64 [R1+0x200], R248 ;  /* 0x000200f801007387 */ /* 0x000fe80000100a00 */
[----:B------:R-:W-:Y:S04]  /*3a440*/  STL.64 [R1+0x1ee8], R248 ;  /* 0x001ee8f801007387 */ /* 0x000fe80000100a00 */
[----:B------:R-:W-:Y:S04]  /*3a450*/  STL.64 [R1+0x15a0], R144 ;  /* 0x0015a09001007387 */ /* 0x000fe80000100a00 */
[----:B------:R-:W-:Y:S04]  /*3a460*/  STL.64 [R1+0x1ba0], R144 ;  /* 0x001ba09001007387 */ /* 0x000fe80000100a00 */
[----:B------:R-:W2:Y:S04]  /*3a470*/  LDL.LU.64 R234, [R1+0x6e8] ;  /* 0x0006e80001ea7983 */ /* 0x000ea80000300a00 */
[----:B------:R-:W2:Y:S01]  /*3a480*/  LDL.LU.64 R4, [R1+0x6e0] ;  /* 0x0006e00001047983 */ /* 0x000ea20000300a00 */
[----:B---3--:R-:W-:-:S03]  /*3a490*/  IMAD.WIDE R206, R252, 0x4, R8 ;  /* 0x00000004fcce7825 */ /* 0x008fc600078e0208 */
[----:B------:R-:W3:Y:S04]  /*3a4a0*/  LDL.LU.64 R8, [R1+0x6d8] ;  /* 0x0006d80001087983 */ /* 0x000ee80000300a00 */
[----:B------:R-:W-:Y:S04]  /*3a4b0*/  STL.64 [R1+0x1f8], R208 ;  /* 0x0001f8d001007387 */ /* 0x000fe80000100a00 */
[----:B------:R-:W-:Y:S04]  /*3a4c0*/  STL.64 [R1+0x1e60], R208 ;  /* 0x001e60d001007387 */ /* 0x000fe80000100a00 */
[----:B------:R-:W-:Y:S04]  /*3a4d0*/  STL.64 [R1+0x338], R206 ;  /* 0x000338ce01007387 */ /* 0x000fe80000100a00 */
[----:B------:R-:W-:Y:S01]  /*3a4e0*/  STL.64 [R1+0x1dd8], R206 ;  /* 0x001dd8ce01007387 */ /* 0x000fe20000100a00 */
[----:B----4-:R-:W-:-:S03]  /*3a4f0*/  IMAD.WIDE R142, R252, 0x4, R250 ;  /* 0x00000004fc8e7825 */ /* 0x010fc600078e02fa */
[----:B------:R-:W4:Y:S01]  /*3a500*/  LDL.LU.64 R250, [R1+0x6c8] ;  /* 0x0006c80001fa7983 */ /* 0x000f220000300a00 */
[----:B-1----:R-:W-:-:S04]  /*3a510*/  IMAD.WIDE R204, R252, 0x4, R230 ;  /* 0x00000004fccc7825 */ /* 0x002fc800078e02e6 */
[C---:B------:R-:W-:Y:S01]  /*3a520*/  IMAD.WIDE R202, R252.reuse, 0x4, R232 ;  /* 0x00000004fcca7825 */ /* 0x040fe200078e02e8 */
[----:B------:R-:W-:Y:S03]  /*3a530*/  STL.64 [R1+0xd18], R204 ;  /* 0x000d18cc01007387 */ /* 0x000fe60000100a00 */
[C---:B------:R-:W-:Y:S01]  /*3a540*/  IMAD.WIDE R2, R252.reuse, 0x4, R238 ;  /* 0x00000004fc027825 */ /* 0x040fe200078e02ee */
[----:B------:R-:W-:Y:S04]  /*3a550*/  STL.64 [R1+0x1d50], R204 ;  /* 0x001d50cc01007387 */ /* 0x000fe80000100a00 */
[----:B------:R-:W4:Y:S01]  /*3a560*/  LDL.LU.64 R238, [R1+0x700] ;  /* 0x0007000001ee7983 */ /* 0x000f220000300a00 */
[----:B------:R-:W-:-:S03]  /*3a570*/  IMAD.WIDE R182, R252, 0x4, R236 ;  /* 0x00000004fcb67825 */ /* 0x000fc600078e02ec */
[----:B------:R-:W-:Y:S04]  /*3a580*/  STL.64 [R1+0x1098], R202 ;  /* 0x001098ca01007387 */ /* 0x000fe80000100a00 */
[----:B------:R1:W-:Y:S04]  /*3a590*/  STL.64 [R1+0x1f0], R2 ;  /* 0x0001f00201007387 */ /* 0x0003e80000100a00 */
[----:B------:R2:W-:Y:S04]  /*3a5a0*/  STL.64 [R1+0x1c58], R202 ;  /* 0x001c58ca01007387 */ /* 0x0005e80000100a00 */
[----:B------:R-:W4:Y:S01]  /*3a5b0*/  LDL.LU.64 R232, [R1+0x710] ;  /* 0x0007100001e87983 */ /* 0x000f220000300a00 */
[----:B-1----:R-:W-:-:S03]  /*3a5c0*/  IMAD.WIDE R2, R252, 0x4, R240 ;  /* 0x00000004fc027825 */ /* 0x002fc600078e02f0 */
[----:B------:R-:W-:Y:S04]  /*3a5d0*/  STL.64 [R1+0x1348], R182 ;  /* 0x001348b601007387 */ /* 0x000fe80000100a00 */
[----:B------:R1:W-:Y:S01]  /*3a5e0*/  STL.64 [R1+0x1e8], R2 ;  /* 0x0001e80201007387 */ /* 0x0003e20000100a00 */
[----:B------:R-:W-:-:S03]  /*3a5f0*/  IMAD.WIDE R246, R252, 0x4, R246 ;  /* 0x00000004fcf67825 */ /* 0x000fc600078e02f6 */
[----:B------:R-:W-:Y:S04]  /*3a600*/  STL.64 [R1+0x1ba8], R182 ;  /* 0x001ba8b601007387 */ /* 0x000fe80000100a00 */
[----:B------:R-:W4:Y:S04]  /*3a610*/  LDL.LU.64 R240, [R1+0x748] ;  /* 0x0007480001f07983 */ /* 0x000f280000300a00 */
[----:B------:R-:W-:Y:S04]  /*3a620*/  STL.64 [R1+0x1568], R142 ;  /* 0x0015688e01007387 */ /* 0x000fe80000100a00 */
[----:B------:R-:W-:Y:S04]  /*3a630*/  STL.64 [R1+0x1bb0], R142 ;  /* 0x001bb08e01007387 */ /* 0x000fe80000100a00 */
[----:B------:R-:W4:Y:S01]  /*3a640*/  LDL.LU.64 R236, [R1+0x740] ;  /* 0x0007400001ec7983 */ /* 0x000f220000300a00 */
[----:B------:R-:W-:-:S04]  /*3a650*/  IMAD.WIDE R138, R252, 0x4, R244 ;  /* 0x00000004fc8a7825 */ /* 0x000fc800078e02f4 */
[C---:B--2---:R-:W-:Y:S02]  /*3a660*/  IMAD.WIDE R204, R252.reuse, 0x4, R10 ;  /* 0x00000004fccc7825 */ /* 0x044fe400078e020a */
[----:B------:R-:W2:Y:S04]  /*3a670*/  LDL.LU.64 R10, [R1+0x738] ;  /* 0x00073800010a7983 */ /* 0x000ea80000300a00 */
[----:B------:R-:W-:Y:S04]  /*3a680*/  STL.64 [R1+0x1e0], R246 ;  /* 0x0001e0f601007387 */ /* 0x000fe80000100a00 */
[----:B------:R-:W-:Y:S01]  /*3a690*/  STL.64 [R1+0x1e68], R246 ;  /* 0x001e68f601007387 */ /* 0x000fe20000100a00 */
[----:B------:R-:W-:-:S03]  /*3a6a0*/  IMAD.WIDE R202, R252, 0x4, R234 ;  /* 0x00000004fcca7825 */ /* 0x000fc600078e02ea */
[----:B------:R-:W2:Y:S01]  /*3a6b0*/  LDL.LU.64 R234, [R1+0x730] ;  /* 0x0007300001ea7983 */ /* 0x000ea20000300a00 */
[----:B---3--:R-:W-:-:S03]  /*3a6c0*/  IMAD.WIDE R180, R252, 0x4, R8 ;  /* 0x00000004fcb47825 */ /* 0x008fc600078e0208 */
[----:B------:R-:W3:Y:S04]  /*3a6d0*/  LDL.LU.64 R8, [R1+0x728] ;  /* 0x0007280001087983 */ /* 0x000ee80000300a00 */
[----:B------:R-:W-:Y:S04]  /*3a6e0*/  STL.64 [R1+0x318], R204 ;  /* 0x000318cc01007387 */ /* 0x000fe80000100a00 */
[----:B------:R-:W-:Y:S04]  /*3a6f0*/  STL.64 [R1+0x1de0], R204 ;  /* 0x001de0cc01007387 */ /* 0x000fe80000100a00 */
[----:B------:R-:W3:Y:S04]  /*3a700*/  LDL.LU.64 R244, [R1+0x720] ;  /* 0x0007200001f47983 */ /* 0x000ee80000300a00 */
[----:B------:R-:W-:Y:S04]  /*3a710*/  STL.64 [R1+0xce8], R202 ;  /* 0x000ce8ca01007387 */ /* 0x000fe80000100a00 */
[----:B------:R1:W-:Y:S01]  /*3a720*/  STL.64 [R1+0x1d58], R202 ;  /* 0x001d58ca01007387 */ /* 0x0003e20000100a00 */
[----:B----4-:R-:W-:-:S03]  /*3a730*/  IMAD.WIDE R206, R252, 0x4, R250 ;  /* 0x00000004fcce7825 */ /* 0x010fc600078e02fa */
[----:B------:R-:W4:Y:S01]  /*3a740*/  LDL.LU.64 R250, [R1+0x758] ;  /* 0x0007580001fa7983 */ /* 0x000f220000300a00 */
[----:B------:R-:W-:-:S05]  /*3a750*/  IMAD.WIDE R192, R252, 0x4, R4 ;  /* 0x00000004fcc07825 */ /* 0x000fca00078e0204 */
[----:B------:R-:W-:Y:S04]  /*3a760*/  STL.64 [R1+0x1048], R192 ;  /* 0x001048c001007387 */ /* 0x000fe80000100a00 */
[----:B------:R1:W-:Y:S02]  /*3a770*/  STL.64 [R1+0x1c60], R192 ;  /* 0x001c60c001007387 */ /* 0x0003e40000100a00 */
[C---:B-1----:R-:W-:Y:S02]  /*3a780*/  IMAD.WIDE R2, R252.reuse, 0x4, R238 ;  /* 0x00000004fc027825 */ /* 0x042fe400078e02ee */
[----:B------:R-:W4:Y:S04]  /*3a790*/  LDL.LU.64 R238, [R1+0x760] ;  /* 0x0007600001ee7983 */ /* 0x000f280000300a00 */
[----:B------:R-:W-:Y:S04]  /*3a7a0*/  STL.64 [R1+0x1d8], R206 ;  /* 0x0001d8ce01007387 */ /* 0x000fe80000100a00 */
[----:B------:R-:W-:Y:S04]  /*3a7b0*/  STL.64 [R1+0x1d0], R2 ;  /* 0x0001d00201007387 */ /* 0x000fe80000100a00 */
[----:B------:R-:W-:Y:S01]  /*3a7c0*/  STL.64 [R1+0x1f58], R206 ;  /* 0x001f58ce01007387 */ /* 0x000fe20000100a00 */
[----:B------:R-:W-:-:S03]  /*3a7d0*/  IMAD.WIDE R216, R252, 0x4, R232 ;  /* 0x00000004fcd87825 */ /* 0x000fc600078e02e8 */
[----:B------:R-:W-:Y:S04]  /*3a7e0*/  STL.64 [R1+0x12f0], R180 ;  /* 0x0012f0b401007387 */ /* 0x000fe80000100a00 */
[----:B------:R-:W-:Y:S04]  /*3a7f0*/  STL.64 [R1+0x1bb8], R180 ;  /* 0x001bb8b401007387 */ /* 0x000fe80000100a00 */
[----:B------:R-:W-:Y:S04]  /*3a800*/  STL.64 [R1+0x1530], R138 ;  /* 0x0015308a01007387 */ /* 0x000fe80000100a00 */
[----:B------:R-:W-:Y:S01]  /*3a810*/  STL.64 [R1+0x1bc0], R138 ;  /* 0x001bc08a01007387 */ /* 0x000fe20000100a00 */
[----:B------:R-:W-:-:S03]  /*3a820*/  IMAD.WIDE R202, R252, 0x4, R240 ;  /* 0x00000004fcca7825 */ /* 0x000fc600078e02f0 */
[----:B------:R-:W4:Y:S04]  /*3a830*/  LDL.LU.64 R240, [R1+0x790] ;  /* 0x0007900001f07983 */ /* 0x000f280000300a00 */
[----:B------:R-:W-:Y:S04]  /*3a840*/  STL.64 [R1+0x1c8], R216 ;  /* 0x0001c8d801007387 */ /* 0x000fe80000100a00 */
[----:B------:R4:W-:Y:S01]  /*3a850*/  STL.64 [R1+0x1e70], R216 ;  /* 0x001e70d801007387 */ /* 0x0009e20000100a00 */
[----:B------:R-:W-:-:S03]  /*3a860*/  IMAD.WIDE R192, R252, 0x4, R236 ;  /* 0x00000004fcc07825 */ /* 0x000fc600078e02ec */
[----:B------:R-:W4:Y:S01]  /*3a870*/  LDL.LU.64 R236, [R1+0x788] ;  /* 0x0007880001ec7983 */ /* 0x000f220000300a00 */
[----:B--2---:R-:W-:-:S03]  /*3a880*/  IMAD.WIDE R188, R252, 0x4, R10 ;  /* 0x00000004fcbc7825 */ /* 0x004fc600078e020a */
[----:B------:R-:W2:Y:S01]  /*3a890*/  LDL.LU.64 R10, [R1+0x780] ;  /* 0x00078000010a7983 */ /* 0x000ea20000300a00 */
[----:B------:R-:W-:-:S03]  /*3a8a0*/  IMAD.WIDE R178, R252, 0x4, R234 ;  /* 0x00000004fcb27825 */ /* 0x000fc600078e02ea */
[----:B------:R-:W2:Y:S04]  /*3a8b0*/  LDL.LU.64 R234, [R1+0x778] ;  /* 0x0007780001ea7983 */ /* 0x000ea80000300a00 */
[----:B------:R-:W-:Y:S01]  /*3a8c0*/  STL.64 [R1+0x2f8], R202 ;  /* 0x0002f8ca01007387 */ /* 0x000fe20000100a00 */
[----:B---3--:R-:W-:-:S03]  /*3a8d0*/  IMAD.WIDE R136, R252, 0x4, R8 ;  /* 0x00000004fc887825 */ /* 0x008fc600078e0208 */
[----:B------:R1:W-:Y:S04]  /*3a8e0*/  STL.64 [R1+0x1de8], R202 ;  /* 0x001de8ca01007387 */ /* 0x0003e80000100a00 */
[----:B------:R-:W3:Y:S04]  /*3a8f0*/  LDL.LU.64 R8, [R1+0x770] ;  /* 0x0007700001087983 */ /* 0x000ee80000300a00 */
[----:B------:R-:W-:Y:S01]  /*3a900*/  STL.64 [R1+0xca8], R192 ;  /* 0x000ca8c001007387 */ /* 0x000fe20000100a00 */
[----:B------:R-:W-:-:S03]  /*3a910*/  IMAD.WIDE R204, R252, 0x4, R244 ;  /* 0x00000004fccc7825 */ /* 0x000fc600078e02f4 */
[----:B------:R1:W-:Y:S04]  /*3a920*/  STL.64 [R1+0x1d60], R192 ;  /* 0x001d60c001007387 */ /* 0x0003e80000100a00 */
[----:B------:R-:W3:Y:S04]  /*3a930*/  LDL.LU.64 R244, [R1+0x768] ;  /* 0x0007680001f47983 */ /* 0x000ee80000300a00 */
[----:B------:R-:W-:Y:S04]  /*3a940*/  STL.64 [R1+0x1000], R188 ;  /* 0x001000bc01007387 */ /* 0x000fe80000100a00 */
[----:B------:R1:W-:Y:S01]  /*3a950*/  STL.64 [R1+0x1c68], R188 ;  /* 0x001c68bc01007387 */ /* 0x0003e20000100a00 */
[----:B----4-:R-:W-:-:S03]  /*3a960*/  IMAD.WIDE R216, R252, 0x4, R250 ;  /* 0x00000004fcd87825 */ /* 0x010fc600078e02fa */
[----:B------:R-:W4:Y:S04]  /*3a970*/  LDL.LU.64 R250, [R1+0x798] ;  /* 0x0007980001fa7983 */ /* 0x000f280000300a00 */
[----:B------:R-:W-:Y:S04]  /*3a980*/  STL.64 [R1+0x1c0], R204 ;  /* 0x0001c0cc01007387 */ /* 0x000fe80000100a00 */
[----:B------:R-:W-:Y:S04]  /*3a990*/  STL.64 [R1+0x1f60], R204 ;  /* 0x001f60cc01007387 */ /* 0x000fe80000100a00 */
[----:B------:R-:W-:Y:S01]  /*3a9a0*/  STL.64 [R1+0x12a8], R178 ;  /* 0x0012a8b201007387 */ /* 0x000fe20000100a00 */
[----:B-1----:R-:W-:-:S03]  /*3a9b0*/  IMAD.WIDE R202, R252, 0x4, R238 ;  /* 0x00000004fcca7825 */ /* 0x002fc600078e02ee */
[----:B------:R-:W-:Y:S04]  /*3a9c0*/  STL.64 [R1+0x1bc8], R178 ;  /* 0x001bc8b201007387 */ /* 0x000fe80000100a00 */
[----:B------:R-:W4:Y:S04]  /*3a9d0*/  LDL.LU.64 R238, [R1+0x7a0] ;  /* 0x0007a00001ee7983 */ /* 0x000f280000300a00 */
        /* <DEDUP_REMOVED lines=11> */
[----:B------:R-:W2:Y:S04]  /*3aa90*/  LDL.LU.64 R10, [R1+0x7c8] ;  /* 0x0007c800010a7983 */ /* 0x000ea80000300a00 */
[----:B------:R-:W2:Y:S04]  /*3aaa0*/  LDL.LU.64 R232, [R1+0x7c0] ;  /* 0x0007c00001e87983 */ /* 0x000ea80000300a00 */
[----:B------:R-:W-:Y:S04]  /*3aab0*/  STL.64 [R1+0x2d8], R192 ;  /* 0x0002d8c001007387 */ /* 0x000fe80000100a00 */
[----:B------:R1:W-:Y:S01]  /*3aac0*/  STL.64 [R1+0x1df0], R192 ;  /* 0x001df0c001007387 */ /* 0x0003e20000100a00 */
[----:B------:R-:W-:-:S03]  /*3aad0*/  IMAD.WIDE R176, R252, 0x4, R234 ;  /* 0x00000004fcb07825 */ /* 0x000fc600078e02ea */
[----:B------:R-:W2:Y:S04]  /*3aae0*/  LDL.LU.64 R234, [R1+0x7b8] ;  /* 0x0007b80001ea7983 */ /* 0x000ea80000300a00 */
[----:B------:R-:W-:Y:S04]  /*3aaf0*/  STL.64 [R1+0xc68], R188 ;  /* 0x000c68bc01007387 */ /* 0x000fe80000100a00 */
[----:B------:R1:W-:Y:S01]  /*3ab00*/  STL.64 [R1+0x1d68], R188 ;  /* 0x001d68bc01007387 */ /* 0x0003e20000100a00 */
[----:B---3--:R-:W-:-:S03]  /*3ab10*/  IMAD.WIDE R134, R252, 0x4, R8 ;  /* 0x00000004fc867825 */ /* 0x008fc600078e0208 */
[----:B------:R-:W3:Y:S04]  /*3ab20*/  LDL.LU.64 R8, [R1+0x7b0] ;  /* 0x0007b00001087983 */ /* 0x000ee80000300a00 */
[----:B------:R-:W-:Y:S04]  /*3ab30*/  STL.64 [R1+0xe10], R186 ;  /* 0x000e10ba01007387 */ /* 0x000fe80000100a00 */
[----:B------:R1:W-:Y:S01]  /*3ab40*/  STL.64 [R1+0x1c70], R186 ;  /* 0x001c70ba01007387 */ /* 0x0003e20000100a00 */
[----:B----4-:R-:W-:-:S03]  /*3ab50*/  IMAD.WIDE R202, R252, 0x4, R250 ;  /* 0x00000004fcca7825 */ /* 0x010fc600078e02fa */
[----:B------:R-:W4:Y:S01]  /*3ab60*/  LDL.LU.64 R250, [R1+0x7d8] ;  /* 0x0007d80001fa7983 */ /* 0x000f220000300a00 */
[----:B------:R-:W-:-:S05]  /*3ab70*/  IMAD.WIDE R244, R252, 0x4, R244 ;  /* 0x00000004fcf47825 */ /* 0x000fca00078e02f4 */
        /* <DEDUP_REMOVED lines=31> */
[----:B------:R-:W4:Y:S04]  /*3ad70*/  LDL.LU.64 R250, [R1+0x818] ;  /* 0x0008180001fa7983 */ /* 0x000f280000300a00 */
[----:B------:R-:W-:Y:S04]  /*3ad80*/  STL.64 [R1+0x188], R248 ;  /* 0x000188f801007387 */ /* 0x000fe80000100a00 */
[----:B------:R-:W-:Y:S04]  /*3ad90*/  STL.64 [R1+0x1f70], R248 ;  /* 0x001f70f801007387 */ /* 0x000fe80000100a00 */
[----:B------:R-:W-:Y:S04]  /*3ada0*/  STL.64 [R1+0x1200], R172 ;  /* 0x001200ac01007387 */ /* 0x000fe80000100a00 */
[----:B------:R-:W-:Y:S01]  /*3adb0*/  STL.64 [R1+0x1be8], R172 ;  /* 0x001be8ac01007387 */ /* 0x000fe20000100a00 */
[----:B-1----:R-:W-:-:S03]  /*3adc0*/  IMAD.WIDE R188, R252, 0x4, R238 ;  /* 0x00000004fcbc7825 */ /* 0x002fc600078e02ee */
        /* <DEDUP_REMOVED lines=34> */
[----:B------:R3:W-:Y:S04]  /*3aff0*/  STL.64 [R1+0x1f08], R188 ;  /* 0x001f08bc01007387 */ /* 0x0007e80000100a00 */
        /* <DEDUP_REMOVED lines=123> */
[----:B------:R1:W-:Y:S02]  /*3b7b0*/  STL.64 [R1+0x1ca8], R162 ;  /* 0x001ca8a201007387 */ /* 0x0003e40000100a00 */
[----:B-1----:R-:W-:-:S02]  /*3b7c0*/  IMAD.WIDE R176, R252, 0x4, R238 ;  /* 0x00000004fcb07825 */ /* 0x002fc400078e02ee */
        /* <DEDUP_REMOVED lines=23> */
[----:B------:R-:W-:Y:S01]  /*3b940*/  STL.64 [R1+0x1cb8], R170 ;  /* 0x001cb8aa01007387 */ /* 0x000fe20000100a00 */
[----:B----4-:R-:W-:-:S03]  /*3b950*/  IMAD.WIDE R172, R252, 0x4, R250 ;  /* 0x00000004fcac7825 */ /* 0x010fc600078e02fa */
[----:B------:R-:W4:Y:S01]  /*3b960*/  LDL.LU.64 R250, [R1+0x998] ;  /* 0x0009980001fa7983 */ /* 0x000f220000300a00 */
[----:B------:R-:W-:-:S03]  /*3b970*/  IMAD.WIDE R160, R252, 0x4, R232 ;  /* 0x00000004fca07825 */ /* 0x000fc600078e02e8 */
        /* <DEDUP_REMOVED lines=15> */
[----:B------:R-:W4:Y:S04]  /*3ba70*/  LDL.LU.64 R236, [R1+0x9d0] ;  /* 0x0009d00001ec7983 */ /* 0x000f280000300a00 */
[----:B------:R-:W4:Y:S01]  /*3ba80*/  LDL.LU.64 R232, [R1+0x9c8] ;  /* 0x0009c80001e87983 */ /* 0x000f220000300a00 */
[----:B--2---:R-:W-:-:S03]  /*3ba90*/  IMAD.WIDE R168, R252, 0x4, R10 ;  /* 0x00000004fca87825 */ /* 0x004fc600078e020a */
        /* <DEDUP_REMOVED lines=31> */
[----:B------:R-:W-:-:S04]  /*3bc90*/  IMAD.WIDE R166, R252, 0x4, R232 ;  /* 0x00000004fca67825 */ /* 0x000fc800078e02e8 */
[C---:B--2---:R-:W-:Y:S02]  /*3bca0*/  IMAD.WIDE R200, R252.reuse, 0x4, R10 ;  /* 0x00000004fcc87825 */ /* 0x044fe400078e020a */
        /* <DEDUP_REMOVED lines=61> */
[----:B------:R-:W-:-:S03]  /*3c080*/  IMAD.WIDE R150, R252, 0x4, R236 ;  /* 0x00000004fc967825 */ /* 0x000fc600078e02ec */
        /* <DEDUP_REMOVED lines=18> */
[----:B------:R-:W-:Y:S04]  /*3c1b0*/  STL.64 [R1+0x1d20], R196 ;  /* 0x001d20c401007387 */ /* 0x000fe80000100a00 */
[----:B------:R-:W4:Y:S01]  /*3c1c0*/  LDL.LU.64 R4, [R1+0xaa0] ;  /* 0x000aa00001047983 */ /* 0x000f220000300a00 */
[----:B-1----:R-:W-:-:S03]  /*3c1d0*/  IMAD.WIDE R118, R252, 0x4, R238 ;  /* 0x00000004fc767825 */ /* 0x002fc600078e02ee */
[----:B------:R-:W-:Y:S04]  /*3c1e0*/  STL.64 [R1+0x30], R120 ;  /* 0x0000307801007387 */ /* 0x000fe80000100a00 */
[----:B------:R-:W-:Y:S04]  /*3c1f0*/  STL.64 [R1+0x1fc8], R120 ;  /* 0x001fc87801007387 */ /* 0x000fe80000100a00 */
[----:B------:R-:W-:Y:S04]  /*3c200*/  STL.64 [R1+0x11a8], R112 ;  /* 0x0011a87001007387 */ /* 0x000fe80000100a00 */
[----:B------:R-:W-:Y:S01]  /*3c210*/  STL.64 [R1+0x1d28], R112 ;  /* 0x001d287001007387 */ /* 0x000fe20000100a00 */
[----:B------:R-:W-:-:S03]  /*3c220*/  IMAD.WIDE R116, R252, 0x4, R240 ;  /* 0x00000004fc747825 */ /* 0x000fc600078e02f0 */
[----:B------:R-:W4:Y:S04]  /*3c230*/  LDL.LU.64 R240, [R1+0xaa8] ;  /* 0x000aa80001f07983 */ /* 0x000f280000300a00 */
[----:B------:R-:W4:Y:S04]  /*3c240*/  LDL.LU.64 R238, [R1+0xab0] ;  /* 0x000ab00001ee7983 */ /* 0x000f280000300a00 */
[----:B------:R-:W-:Y:S01]  /*3c250*/  STL.64 [R1+0x28], R118 ;  /* 0x0000287601007387 */ /* 0x000fe20000100a00 */
[----:B------:R-:W-:-:S03]  /*3c260*/  IMAD.WIDE R114, R252, 0x4, R232 ;  /* 0x00000004fc727825 */ /* 0x000fc600078e02e8 */
[----:B------:R3:W-:Y:S01]  /*3c270*/  STL.64 [R1+0x1ed8], R118 ;  /* 0x001ed87601007387 */ /* 0x0007e20000100a00 */
[----:B------:R-:W-:-:S03]  /*3c280*/  IMAD.WIDE R148, R252, 0x4, R236 ;  /* 0x00000004fc947825 */ /* 0x000fc600078e02ec */
[----:B------:R-:W4:Y:S04]  /*3c290*/  LDL.LU.64 R228, [R1+0xad0] ;  /* 0x000ad00001e47983 */ /* 0x000f280000300a00 */
[----:B------:R-:W4:Y:S04]  /*3c2a0*/  LDL.LU.64 R230, [R1+0xac8] ;  /* 0x000ac80001e67983 */ /* 0x000f280000300a00 */
[----:B------:R-:W4:Y:S01]  /*3c2b0*/  LDL.LU.64 R236, [R1+0xac0] ;  /* 0x000ac00001ec7983 */ /* 0x000f220000300a00 */
[----:B--2---:R-:W-:-:S03]  /*3c2c0*/  IMAD.WIDE R194, R252, 0x4, R10 ;  /* 0x00000004fcc27825 */ /* 0x004fc600078e020a */
[----:B------:R-:W2:Y:S04]  /*3c2d0*/  LDL.LU.64 R10, [R1+0xab8] ;  /* 0x000ab800010a7983 */ /* 0x000ea80000300a00 */
[----:B------:R-:W-:Y:S04]  /*3c2e0*/  STL.64 [R1+0x20], R116 ;  /* 0x0000207401007387 */ /* 0x000fe80000100a00 */
[----:B------:R4:W-:Y:S04]  /*3c2f0*/  STL.64 [R1+0x1ee0], R116 ;  /* 0x001ee07401007387 */ /* 0x0009e80000100a00 */
[----:B------:R-:W-:Y:S04]  /*3c300*/  STL.64 [R1+0x18], R114 ;  /* 0x0000187201007387 */ /* 0x000fe80000100a00 */
[----:B------:R1:W-:Y:S01]  /*3c310*/  STL.64 [R1+0x1dc8], R114 ;  /* 0x001dc87201007387 */ /* 0x0003e20000100a00 */
[----:B------:R-:W-:-:S03]  /*3c320*/  IMAD.WIDE R110, R252, 0x4, R234 ;  /* 0x00000004fc6e7825 */ /* 0x000fc600078e02ea */
[----:B------:R-:W2:Y:S04]  /*3c330*/  LDL.LU.64 R234, [R1+0xad8] ;  /* 0x000ad80001ea7983 */ /* 0x000ea80000300a00 */
[----:B------:R-:W2:Y:S04]  /*3c340*/  LDL.LU.64 R232, [R1+0xae0] ;  /* 0x000ae00001e87983 */ /* 0x000ea80000300a00 */
[----:B------:R-:W-:Y:S01]  /*3c350*/  STL.64 [R1+0x930], R148 ;  /* 0x0009309401007387 */ /* 0x000fe20000100a00 */
[----:B---3--:R-:W-:-:S03]  /*3c360*/  IMAD.WIDE R118, R252, 0x4, R8 ;  /* 0x00000004fc767825 */ /* 0x008fc600078e0208 */
[----:B------:R3:W-:Y:S04]  /*3c370*/  STL.64 [R1+0x1fd0], R148 ;  /* 0x001fd09401007387 */ /* 0x0007e80000100a00 */
[----:B------:R-:W3:Y:S01]  /*3c380*/  LDL.LU.64 R8, [R1+0xae8] ;  /* 0x000ae80001087983 */ /* 0x000ee20000300a00 */
[----:B----4-:R-:W-:-:S03]  /*3c390*/  IMAD.WIDE R116, R252, 0x4, R250 ;  /* 0x00000004fc747825 */ /* 0x010fc600078e02fa */
[----:B------:R-:W4:Y:S04]  /*3c3a0*/  LDL.LU.64 R250, [R1+0xaf0] ;  /* 0x000af00001fa7983 */ /* 0x000f280000300a00 */
[----:B------:R-:W4:Y:S04]  /*3c3b0*/  LDL.LU.64 R212, [R1+0xb10] ;  /* 0x000b100001d47983 */ /* 0x000f280000300a00 */
[----:B------:R-:W4:Y:S04]  /*3c3c0*/  LDL.LU.64 R214, [R1+0xb08] ;  /* 0x000b080001d67983 */ /* 0x000f280000300a00 */
[----:B------:R-:W4:Y:S04]  /*3c3d0*/  LDL.LU.64 R224, [R1+0xb00] ;  /* 0x000b000001e07983 */ /* 0x000f280000300a00 */
[----:B------:R-:W-:Y:S01]  /*3c3e0*/  STL.64 [R1+0xa10], R194 ;  /* 0x000a10c201007387 */ /* 0x000fe20000100a00 */
[----:B-1----:R-:W-:-:S03]  /*3c3f0*/  IMAD.WIDE R114, R252, 0x4, R4 ;  /* 0x00000004fc727825 */ /* 0x002fc600078e0204 */
[----:B------:R1:W-:Y:S04]  /*3c400*/  STL.64 [R1+0x10], R118 ;  /* 0x0000107601007387 */ /* 0x0003e80000100a00 */
[----:B------:R-:W4:Y:S04]  /*3c410*/  LDL.LU.64 R226, [R1+0xaf8] ;  /* 0x000af80001e27983 */ /* 0x000f280000300a00 */
[----:B------:R-:W-:Y:S04]  /*3c420*/  STL.64 [R1+0x1160], R110 ;  /* 0x0011606e01007387 */ /* 0x000fe80000100a00 */
[----:B------:R1:W-:Y:S04]  /*3c430*/  STL.64 [R1+0x8], R116 ;  /* 0x0000087401007387 */ /* 0x0003e80000100a00 */
[----:B------:R-:W4:Y:S04]  /*3c440*/  LDL.LU.64 R4, [R1+0xb18] ;  /* 0x000b180001047983 */ /* 0x000f280000300a00 */
[----:B------:R1:W-:Y:S04]  /*3c450*/  STL.64 [R1], R114 ;  /* 0x0000007201007387 */ /* 0x0003e80000100a00 */
[----:B------:R-:W4:Y:S04]  /*3c460*/  LDL.LU.64 R222, [R1+0xb20] ;  /* 0x000b200001de7983 */ /* 0x000f280000300a00 */
[----:B------:R-:W4:Y:S04]  /*3c470*/  LDL.LU.64 R220, [R1+0xb28] ;  /* 0x000b280001dc7983 */ /* 0x000f280000300a00 */
[----:B------:R-:W4:Y:S04]  /*3c480*/  LDL.LU.64 R218, [R1+0xb30] ;  /* 0x000b300001da7983 */ /* 0x000f280000300a00 */
[----:B------:R-:W4:Y:S04]  /*3c490*/  LDL.LU.64 R154, [R1+0xb50] ;  /* 0x000b5000019a7983 */ /* 0x000f280000300a00 */
[----:B------:R-:W4:Y:S01]  /*3c4a0*/  LDL.LU.64 R190, [R1+0xb48] ;  /* 0x000b480001be7983 */ /* 0x000f220000300a00 */
[----:B------:R-:W-:-:S03]  /*3c4b0*/  IMAD.WIDE R146, R252, 0x4, R228 ;  /* 0x00000004fc927825 */ /* 0x000fc600078e02e4 */
[----:B------:R-:W4:Y:S01]  /*3c4c0*/  LDL.LU.64 R2, [R1+0xb40] ;  /* 0x000b400001027983 */ /* 0x000f220000300a00 */
[----:B------:R-:W-:-:S04]  /*3c4d0*/  IMAD.WIDE R158, R252, 0x4, R230 ;  /* 0x00000004fc9e7825 */ /* 0x000fc800078e02e6 */
[----:B------:R-:W-:-:S04]  /*3c4e0*/  IMAD.WIDE R108, R252, 0x4, R236 ;  /* 0x00000004fc6c7825 */ /* 0x000fc800078e02ec */
[C---:B--2---:R-:W-:Y:S02]  /*3c4f0*/  IMAD.WIDE R236, R252.reuse, 0x4, R10 ;  /* 0x00000004fcec7825 */ /* 0x044fe400078e020a */
[----:B------:R-:W2:Y:S04]  /*3c500*/  LDL.LU.64 R10, [R1+0xb38] ;  /* 0x000b3800010a7983 */ /* 0x000ea80000300a00 */
[----:B------:R-:W-:Y:S04]  /*3c510*/  STL.64 [R1+0x918], R146 ;  /* 0x0009189201007387 */ /* 0x000fe80000100a00 */
[----:B------:R-:W-:Y:S04]  /*3c520*/  STL.64 [R1+0x9f0], R158 ;  /* 0x0009f09e01007387 */ /* 0x000fe80000100a00 */
[----:B------:R-:W-:Y:S01]  /*3c530*/  STL.64 [R1+0xa90], R108 ;  /* 0x000a906c01007387 */ /* 0x000fe20000100a00 */
[----:B---3--:R-:W-:-:S03]  /*3c540*/  IMAD.WIDE R230, R252, 0x4, R8 ;  /* 0x00000004fce67825 */ /* 0x008fc600078e0208 */
[----:B------:R-:W3:Y:S01]  /*3c550*/  LDL.LU.64 R8, [R1+0xb58] ;  /* 0x000b580001087983 */ /* 0x000ee20000300a00 */
[----:B----4-:R-:W-:-:S03]  /*3c560*/  IMAD.WIDE R228, R252, 0x4, R250 ;  /* 0x00000004fce47825 */ /* 0x010fc600078e02fa */
[----:B------:R-:W4:Y:S04]  /*3c570*/  LDL.LU.64 R250, [R1+0xb60] ;  /* 0x000b600001fa7983 */ /* 0x000f280000300a00 */
[----:B------:R-:W4:Y:S04]  /*3c580*/  LDL.LU.64 R102, [R1+0xb68] ;  /* 0x000b680001667983 */ /* 0x000f280000300a00 */
[----:B------:R-:W4:Y:S01]  /*3c590*/  LDL.LU.64 R152, [R1+0xb70] ;  /* 0x000b700001987983 */ /* 0x000f220000300a00 */
[----:B------:R-:W-:-:S03]  /*3c5a0*/  IMAD.WIDE R144, R252, 0x4, R212 ;  /* 0x00000004fc907825 */ /* 0x000fc600078e02d4 */
[----:B------:R-:W4:Y:S01]  /*3c5b0*/  LDL.LU.64 R6, [R1+0xb90] ;  /* 0x000b900001067983 */ /* 0x000f220000300a00 */
[----:B------:R-:W-:-:S03]  /*3c5c0*/  IMAD.WIDE R174, R252, 0x4, R214 ;  /* 0x00000004fcae7825 */ /* 0x000fc600078e02d6 */
[----:B------:R-:W4:Y:S01]  /*3c5d0*/  LDL.LU.64 R210, [R1+0xb88] ;  /* 0x000b880001d27983 */ /* 0x000f220000300a00 */
[----:B------:R-:W-:-:S03]  /*3c5e0*/  IMAD.WIDE R106, R252, 0x4, R224 ;  /* 0x00000004fc6a7825 */ /* 0x000fc600078e02e0 */
[----:B------:R-:W4:Y:S04]  /*3c5f0*/  LDL.LU.64 R212, [R1+0xb80] ;  /* 0x000b800001d47983 */ /* 0x000f280000300a00 */
[----:B------:R-:W-:Y:S01]  /*3c600*/  STL.64 [R1+0x900], R144 ;  /* 0x0009009001007387 */ /* 0x000fe20000100a00 */
[----:B------:R-:W-:-:S03]  /*3c610*/  IMAD.WIDE R224, R252, 0x4, R4 ;  /* 0x00000004fce07825 */ /* 0x000fc600078e0204 */
[----:B------:R-:W4:Y:S04]  /*3c620*/  LDL.LU.64 R4, [R1+0xb78] ;  /* 0x000b780001047983 */ /* 0x000f280000300a00 */
[----:B------:R-:W-:Y:S04]  /*3c630*/  STL.64 [R1+0x9e0], R174 ;  /* 0x0009e0ae01007387 */ /* 0x000fe80000100a00 */
[----:B------:R-:W-:Y:S04]  /*3c640*/  STL.64 [R1+0xa78], R106 ;  /* 0x000a786a01007387 */ /* 0x000fe80000100a00 */
[----:B------:R-:W4:Y:S04]  /*3c650*/  LDL.LU.64 R214, [R1+0xb98] ;  /* 0x000b980001d67983 */ /* 0x000f280000300a00 */
[----:B------:R-:W4:Y:S01]  /*3c660*/  LDL.LU.64 R140, [R1+0xba0] ;  /* 0x000ba000018c7983 */ /* 0x000f220000300a00 */
[----:B------:R-:W-:-:S04]  /*3c670*/  IMAD.WIDE R142, R252, 0x4, R154 ;  /* 0x00000004fc8e7825 */ /* 0x000fc800078e029a */
[----:B------:R-:W-:-:S04]  /*3c680*/  IMAD.WIDE R190, R252, 0x4, R190 ;  /* 0x00000004fcbe7825 */ /* 0x000fc800078e02be */
[----:B------:R-:W-:-:S04]  /*3c690*/  IMAD.WIDE R104, R252, 0x4, R2 ;  /* 0x00000004fc687825 */ /* 0x000fc800078e0202 */
[C---:B--2---:R-:W-:Y:S02]  /*3c6a0*/  IMAD.WIDE R12, R252.reuse, 0x4, R10 ;  /* 0x00000004fc0c7825 */ /* 0x044fe400078e020a */
[----:B------:R-:W2:Y:S04]  /*3c6b0*/  LDL.LU.64 R10, [R1+0xba8] ;  /* 0x000ba800010a7983 */ /* 0x000ea80000300a00 */
[----:B------:R-:W2:Y:S04]  /*3c6c0*/  LDL.LU.64 R100, [R1+0xbb0] ;  /* 0x000bb00001647983 */ /* 0x000ea80000300a00 */
[----:B------:R-:W2:Y:S04]  /*3c6d0*/  LDL.LU.64 R154, [R1+0xbd8] ;  /* 0x000bd800019a7983 */ /* 0x000ea80000300a00 */
[----:B------:R-:W2:Y:S04]  /*3c6e0*/  LDL.LU.64 R2, [R1+0xbd0] ;  /* 0x000bd00001027983 */ /* 0x000ea80000300a00 */
[----:B------:R-:W-:Y:S04]  /*3c6f0*/  STL.64 [R1+0x8d8], R142 ;  /* 0x0008d88e01007387 */ /* 0x000fe80000100a00 */
[----:B------:R-:W-:Y:S01]  /*3c700*/  STL.64 [R1+0x9c0], R190 ;  /* 0x0009c0be01007387 */ /* 0x000fe20000100a00 */
[----:B---3--:R-:W-:-:S03]  /*3c710*/  IMAD.WIDE R14, R252, 0x4, R8 ;  /* 0x00000004fc0e7825 */ /* 0x008fc600078e0208 */
[----:B------:R-:W3:Y:S01]  /*3c720*/  LDL.LU.64 R8, [R1+0xbc8] ;  /* 0x000bc80001087983 */ /* 0x000ee20000300a00 */
[----:B----4-:R-:W-:-:S03]  /*3c730*/  IMAD.WIDE R16, R252, 0x4, R250 ;  /* 0x00000004fc107825 */ /* 0x010fc600078e02fa */
[----:B------:R-:W4:Y:S04]  /*3c740*/  LDL.LU.64 R250, [R1+0xbc0] ;  /* 0x000bc00001fa7983 */ /* 0x000f280000300a00 */
[----:B------:R-:W-:Y:S01]  /*3c750*/  STL.64 [R1+0xa70], R104 ;  /* 0x000a706801007387 */ /* 0x000fe20000100a00 */
[----:B------:R-:W-:-:S03]  /*3c760*/  IMAD.WIDE R20, R252, 0x4, R152 ;  /* 0x00000004fc147825 */ /* 0x000fc600078e0298 */
[----:B------:R-:W4:Y:S04]  /*3c770*/  LDL.LU.64 R88, [R1+0xbe0] ;  /* 0x000be00001587983 */ /* 0x000f280000300a00 */
[----:B------:R-:W4:Y:S04]  /*3c780*/  LDL.LU.64 R94, [R1+0xbe8] ;  /* 0x000be800015e7983 */ /* 0x000f280000300a00 */
[----:B------:R-:W4:Y:S01]  /*3c790*/  LDL.LU.64 R152, [R1+0xbf8] ;  /* 0x000bf80001987983 */ /* 0x000f220000300a00 */
[----:B------:R-:W-:-:S03]  /*3c7a0*/  IMAD.WIDE R138, R252, 0x4, R6 ;  /* 0x00000004fc8a7825 */ /* 0x000fc600078e0206 */
[----:B------:R-:W4:Y:S01]  /*3c7b0*/  LDL.LU.64 R98, [R1+0xc00] ;  /* 0x000c000001627983 */ /* 0x000f220000300a00 */
[----:B------:R-:W-:-:S03]  /*3c7c0*/  IMAD.WIDE R6, R252, 0x4, R210 ;  /* 0x00000004fc067825 */ /* 0x000fc600078e02d2 */
[----:B------:R-:W4:Y:S01]  /*3c7d0*/  LDL.LU.64 R210, [R1+0xc20] ;  /* 0x000c200001d27983 */ /* 0x000f220000300a00 */
[----:B------:R-:W-:-:S04]  /*3c7e0*/  IMAD.WIDE R18, R252, 0x4, R102 ;  /* 0x00000004fc127825 */ /* 0x000fc800078e0266 */
[----:B------:R-:W-:-:S04]  /*3c7f0*/  IMAD.WIDE R102, R252, 0x4, R212 ;  /* 0x00000004fc667825 */ /* 0x000fc800078e02d4 */
[C---:B------:R-:W-:Y:S02]  /*3c800*/  IMAD.WIDE R22, R252.reuse, 0x4, R4 ;  /* 0x00000004fc167825 */ /* 0x040fe400078e0204 */
[----:B------:R-:W4:Y:S04]  /*3c810*/  LDL.LU.64 R4, [R1+0xc18] ;  /* 0x000c180001047983 */ /* 0x000f280000300a00 */
[----:B------:R-:W4:Y:S04]  /*3c820*/  LDL.LU.64 R212, [R1+0xc10] ;  /* 0x000c100001d47983 */ /* 0x000f280000300a00 */
[----:B------:R-:W-:Y:S01]  /*3c830*/  STL.64 [R1+0x8c0], R138 ;  /* 0x0008c08a01007387 */ /* 0x000fe20000100a00 */
[----:B------:R-:W-:-:S03]  /*3c840*/  IMAD.WIDE R24, R252, 0x4, R214 ;  /* 0x00000004fc187825 */ /* 0x000fc600078e02d6 */
[----:B------:R-:W4:Y:S01]  /*3c850*/  LDL.LU.64 R214, [R1+0xc08] ;  /* 0x000c080001d67983 */ /* 0x000f220000300a00 */
[----:B------:R-:W-:-:S03]  /*3c860*/  IMAD.WIDE R26, R252, 0x4, R140 ;  /* 0x00000004fc1a7825 */ /* 0x000fc600078e028c */
[----:B------:R-:W-:Y:S04]  /*3c870*/  STL.64 [R1+0x9b0], R6 ;  /* 0x0009b00601007387 */ /* 0x000fe80000100a00 */
[----:B------:R-:W4:Y:S04]  /*3c880*/  LDL.LU.64 R140, [R1+0xc30] ;  /* 0x000c3000018c7983 */ /* 0x000f280000300a00 */
[----:B------:R-:W-:Y:S01]  /*3c890*/  STL.64 [R1+0xa68], R102 ;  /* 0x000a686601007387 */ /* 0x000fe20000100a00 */
[----:B--2---:R-:W-:-:S03]  /*3c8a0*/  IMAD.WIDE R28, R252, 0x4, R10 ;  /* 0x00000004fc1c7825 */ /* 0x004fc600078e020a */
[----:B------:R-:W2:Y:S04]  /*3c8b0*/  LDL.LU.64 R10, [R1+0xc38] ;  /* 0x000c3800010a7983 */ /* 0x000ea80000300a00 */
[----:B------:R-:W2:Y:S01]  /*3c8c0*/  LDL.LU.64 R90, [R1+0xc40] ;  /* 0x000c4000015a7983 */ /* 0x000ea20000300a00 */
[----:B------:R-:W-:-:S03]  /*3c8d0*/  IMAD.WIDE R136, R252, 0x4, R154 ;  /* 0x00000004fc887825 */ /* 0x000fc600078e029a */
[----:B------:R-:W2:Y:S04]  /*3c8e0*/  LDL.LU.64 R92, [R1+0xc58] ;  /* 0x000c5800015c7983 */ /* 0x000ea80000300a00 */
[----:B------:R-:W2:Y:S01]  /*3c8f0*/  LDL.LU.64 R154, [R1+0xc60] ;  /* 0x000c6000019a7983 */ /* 0x000ea20000300a00 */
[----:B------:R-:W-:-:S04]  /*3c900*/  IMAD.WIDE R30, R252, 0x4, R100 ;  /* 0x00000004fc1e7825 */ /* 0x000fc800078e0264 */
[----:B------:R-:W-:-:S04]  /*3c910*/  IMAD.WIDE R2, R252, 0x4, R2 ;  /* 0x00000004fc027825 */ /* 0x000fc800078e0202 */
[C---:B---3--:R-:W-:Y:S02]  /*3c920*/  IMAD.WIDE R100, R252.reuse, 0x4, R8 ;  /* 0x00000004fc647825 */ /* 0x048fe400078e0208 */
[----:B------:R-:W3:Y:S04]  /*3c930*/  LDL.LU.64 R8, [R1+0xc80] ;  /* 0x000c800001087983 */ /* 0x000ee80000300a00 */
[----:B------:R-:W3:Y:S01]  /*3c940*/  LDL.LU.64 R96, [R1+0xc78] ;  /* 0x000c780001607983 */ /* 0x000ee20000300a00 */
[----:B----4-:R-:W-:-:S03]  /*3c950*/  IMAD.WIDE R32, R252, 0x4, R250 ;  /* 0x00000004fc207825 */ /* 0x010fc600078e02fa */
[----:B------:R-:W4:Y:S04]  /*3c960*/  LDL.LU.64 R250, [R1+0xc70] ;  /* 0x000c700001fa7983 */ /* 0x000f280000300a00 */
[----:B------:R-:W-:Y:S04]  /*3c970*/  STL.64 [R1+0x898], R136 ;  /* 0x0008988801007387 */ /* 0x000fe80000100a00 */
[----:B------:R-:W-:Y:S04]  /*3c980*/  STL.64 [R1+0x9a0], R2 ;  /* 0x0009a00201007387 */ /* 0x000fe80000100a00 */
[----:B------:R-:W-:Y:S01]  /*3c990*/  STL.64 [R1+0xa60], R100 ;  /* 0x000a606401007387 */ /* 0x000fe20000100a00 */
[----:B------:R-:W-:-:S03]  /*3c9a0*/  IMAD.WIDE R38, R252, 0x4, R152 ;  /* 0x00000004fc267825 */ /* 0x000fc600078e0298 */
[----:B------:R-:W3:Y:S01]  /*3c9b0*/  LDL.LU.64 R152, [R1+0xc88] ;  /* 0x000c880001987983 */ /* 0x000ee20000300a00 */
[----:B------:R-:W-:-:S04]  /*3c9c0*/  IMAD.WIDE R40, R252, 0x4, R98 ;  /* 0x00000004fc287825 */ /* 0x000fc800078e0262 */
[C---:B------:R-:W-:Y:S02]  /*3c9d0*/  IMAD.WIDE R134, R252.reuse, 0x4, R210 ;  /* 0x00000004fc867825 */ /* 0x040fe400078e02d2 */
[----:B------:R-:W3:Y:S02]  /*3c9e0*/  LDL.LU.64 R210, [R1+0xc98] ;  /* 0x000c980001d27983 */ /* 0x000ee40000300a00 */
[----:B------:R-:W-:-:S04]  /*3c9f0*/  IMAD.WIDE R36, R252, 0x4, R94 ;  /* 0x00000004fc247825 */ /* 0x000fc800078e025e */
[----:B------:R-:W-:-:S04]  /*3ca00*/  IMAD.WIDE R4, R252, 0x4, R4 ;  /* 0x00000004fc047825 */ /* 0x000fc800078e0204 */
[C---:B------:R-:W-:Y:S02]  /*3ca10*/  IMAD.WIDE R98, R252.reuse, 0x4, R212 ;  /* 0x00000004fc627825 */ /* 0x040fe400078e02d4 */
[----:B------:R-:W3:Y:S04]  /*3ca20*/  LDL.LU.64 R212, [R1+0xca0] ;  /* 0x000ca00001d47983 */ /* 0x000ee80000300a00 */
[----:B------:R-:W3:Y:S01]  /*3ca30*/  LDL.LU.64 R94, [R1+0xcb0] ;  /* 0x000cb000015e7983 */ /* 0x000ee20000300a00 */
[----:B------:R-:W-:-:S03]  /*3ca40*/  IMAD.WIDE R42, R252, 0x4, R214 ;  /* 0x00000004fc2a7825 */ /* 0x000fc600078e02d6 */
[----:B------:R-:W3:Y:S04]  /*3ca50*/  LDL.LU.64 R214, [R1+0xcb8] ;  /* 0x000cb80001d67983 */ /* 0x000ee80000300a00 */
[----:B------:R-:W-:Y:S01]  /*3ca60*/  STL.64 [R1+0x890], R134 ;  /* 0x0008908601007387 */ /* 0x000fe20000100a00 */
[----:B------:R-:W-:-:S03]  /*3ca70*/  IMAD.WIDE R44, R252, 0x4, R140 ;  /* 0x00000004fc2c7825 */ /* 0x000fc600078e028c */
[----:B------:R-:W-:Y:S01]  /*3ca80*/  STL.64 [R1+0x980], R4 ;  /* 0x0009800401007387 */ /* 0x000fe20000100a00 */
[----:B------:R-:W-:-:S04]  /*3ca90*/  IMAD.WIDE R34, R252, 0x4, R88 ;  /* 0x00000004fc227825 */ /* 0x000fc800078e0258 */
[C---:B--2---:R-:W-:Y:S02]  /*3caa0*/  IMAD.WIDE R46, R252.reuse, 0x4, R10 ;  /* 0x00000004fc2e7825 */ /* 0x044fe400078e020a */
[----:B------:R-:W2:Y:S04]  /*3cab0*/  LDL.LU.64 R10, [R1+0xcd0] ;  /* 0x000cd000010a7983 */ /* 0x000ea80000300a00 */
[----:B------:R-:W2:Y:S04]  /*3cac0*/  LDL.LU.64 R140, [R1+0xcc8] ;  /* 0x000cc800018c7983 */ /* 0x000ea80000300a00 */
[----:B------:R-:W-:Y:S01]  /*3cad0*/  STL.64 [R1+0xa48], R98 ;  /* 0x000a486201007387 */ /* 0x000fe20000100a00 */
[----:B------:R-:W-:-:S03]  /*3cae0*/  IMAD.WIDE R132, R252, 0x4, R154 ;  /* 0x00000004fc847825 */ /* 0x000fc600078e029a */
[----:B------:R-:W2:Y:S04]  /*3caf0*/  LDL.LU.64 R154, [R1+0xcc0] ;  /* 0x000cc000019a7983 */ /* 0x000ea80000300a00 */
[----:B------:R-:W2:Y:S01]  /*3cb00*/  LDL.LU.64 R82, [R1+0xce0] ;  /* 0x000ce00001527983 */ /* 0x000ea20000300a00 */
[----:B------:R-:W-:-:S03]  /*3cb10*/  IMAD.WIDE R48, R252, 0x4, R90 ;  /* 0x00000004fc307825 */ /* 0x000fc600078e025a */
[----:B------:R-:W2:Y:S04]  /*3cb20*/  LDL.LU.64 R84, [R1+0xcf0] ;  /* 0x000cf00001547983 */ /* 0x000ea80000300a00 */
[----:B------:R-:W2:Y:S04]  /*3cb30*/  LDL.LU.64 R86, [R1+0xd00] ;  /* 0x000d000001567983 */ /* 0x000ea80000300a00 */
[----:B------:R-:W2:Y:S04]  /*3cb40*/  LDL.LU.64 R88, [R1+0xd08] ;  /* 0x000d080001587983 */ /* 0x000ea80000300a00 */
[----:B------:R-:W2:Y:S01]  /*3cb50*/  LDL.LU.64 R90, [R1+0xd10] ;  /* 0x000d1000015a7983 */ /* 0x000ea20000300a00 */
[----:B------:R-:W-:-:S04]  /*3cb60*/  IMAD.WIDE R50, R252, 0x4, R92 ;  /* 0x00000004fc327825 */ /* 0x000fc800078e025c */
[C---:B----4-:R-:W-:Y:S02]  /*3cb70*/  IMAD.WIDE R52, R252.reuse, 0x4, R250 ;  /* 0x00000004fc347825 */ /* 0x050fe400078e02fa */
[----:B------:R-:W4:Y:S04]  /*3cb80*/  LDL.LU.64 R250, [R1+0xd30] ;  /* 0x000d300001fa7983 */ /* 0x000f280000300a00 */
[----:B------:R-:W-:Y:S04]  /*3cb90*/  STL.64 [R1+0x868], R132 ;  /* 0x0008688401007387 */ /* 0x000fe80000100a00 */
[----:B------:R-:W4:Y:S01]  /*3cba0*/  LDL.LU.64 R92, [R1+0xd28] ;  /* 0x000d2800015c7983 */ /* 0x000f220000300a00 */
[----:B---3--:R-:W-:-:S03]  /*3cbb0*/  IMAD.WIDE R54, R252, 0x4, R152 ;  /* 0x00000004fc367825 */ /* 0x008fc600078e0298 */
[----:B------:R-:W3:Y:S01]  /*3cbc0*/  LDL.LU.64 R152, [R1+0xd20] ;  /* 0x000d200001987983 */ /* 0x000ee20000300a00 */
[----:B------:R-:W-:-:S04]  /*3cbd0*/  IMAD.WIDE R8, R252, 0x4, R8 ;  /* 0x00000004fc087825 */ /* 0x000fc800078e0208 */
[C---:B------:R-:W-:Y:S01]  /*3cbe0*/  IMAD.WIDE R96, R252.reuse, 0x4, R96 ;  /* 0x00000004fc607825 */ /* 0x040fe200078e0260 */
[----:B------:R-:W-:Y:S03]  /*3cbf0*/  STL.64 [R1+0x960], R8 ;  /* 0x0009600801007387 */ /* 0x000fe60000100a00 */
[C---:B------:R-:W-:Y:S01]  /*3cc00*/  IMAD.WIDE R56, R252.reuse, 0x4, R210 ;  /* 0x00000004fc387825 */ /* 0x040fe200078e02d2 */
[----:B------:R-:W-:Y:S04]  /*3cc10*/  STL.64 [R1+0xa40], R96 ;  /* 0x000a406001007387 */ /* 0x000fe80000100a00 */
[----:B------:R-:W3:Y:S01]  /*3cc20*/  LDL.64 R210, [R1+0xee0] ;  /* 0x000ee00001d27983 */ /* 0x000ee20000100a00 */
[----:B------:R-:W-:-:S03]  /*3cc30*/  IMAD.WIDE R58, R252, 0x4, R212 ;  /* 0x00000004fc3a7825 */ /* 0x000fc600078e02d4 */
[----:B------:R-:W3:Y:S01]  /*3cc40*/  LDL.64 R212, [R1+0xed8] ;  /* 0x000ed80001d47983 */ /* 0x000ee20000100a00 */
[----:B------:R-:W-:-:S03]  /*3cc50*/  IMAD.WIDE R60, R252, 0x4, R94 ;  /* 0x00000004fc3c7825 */ /* 0x000fc600078e025e */
[----:B------:R-:W3:Y:S01]  /*3cc60*/  LDL.LU.64 R74, [R1+0xd38] ;  /* 0x000d3800014a7983 */ /* 0x000ee20000300a00 */
[----:B------:R-:W-:-:S03]  /*3cc70*/  IMAD.WIDE R130, R252, 0x4, R214 ;  /* 0x00000004fc827825 */ /* 0x000fc600078e02d6 */
[----:B------:R-:W3:Y:S04]  /*3cc80*/  LDL.LU.64 R76, [R1+0xd48] ;  /* 0x000d4800014c7983 */ /* 0x000ee80000300a00 */
[----:B------:R-:W3:Y:S04]  /*3cc90*/  LDL.64 R214, [R1+0x668] ;  /* 0x0006680001d67983 */ /* 0x000ee80000100a00 */
[----:B------:R-:W3:Y:S01]  /*3cca0*/  LDL.LU.64 R78, [R1+0xd50] ;  /* 0x000d5000014e7983 */ /* 0x000ee20000300a00 */
[----:B--2---:R-:W-:-:S04]  /*3ccb0*/  IMAD.WIDE R10, R252, 0x4, R10 ;  /* 0x00000004fc0a7825 */ /* 0x004fc800078e020a */
[C---:B------:R-:W-:Y:S02]  /*3ccc0*/  IMAD.WIDE R94, R252.reuse, 0x4, R140 ;  /* 0x00000004fc5e7825 */ /* 0x040fe400078e028c */
[----:B------:R-:W2:Y:S04]  /*3ccd0*/  LDL.LU.64 R140, [R1+0xd58] ;  /* 0x000d5800018c7983 */ /* 0x000ea80000300a00 */
[----:B------:R-:W2:Y:S01]  /*3cce0*/  LDL.LU.64 R246, [R1+0xd60] ;  /* 0x000d600001f67983 */ /* 0x000ea20000300a00 */
[----:B------:R-:W-:-:S03]  /*3ccf0*/  IMAD.WIDE R62, R252, 0x4, R154 ;  /* 0x00000004fc3e7825 */ /* 0x000fc600078e029a */
[----:B------:R-:W-:Y:S04]  /*3cd00*/  STL.64 [R1+0x870], R130 ;  /* 0x0008708201007387 */ /* 0x000fe80000100a00 */
[----:B------:R-:W2:Y:S01]  /*3cd10*/  LDL.LU.64 R154, [R1+0xd80] ;  /* 0x000d8000019a7983 */ /* 0x000ea20000300a00 */
[----:B------:R-:W-:-:S03]  /*3cd20*/  IMAD.WIDE R64, R252, 0x4, R82 ;  /* 0x00000004fc407825 */ /* 0x000fc600078e0252 */
[----:B------:R-:W-:Y:S01]  /*3cd30*/  STL.64 [R1+0x940], R10 ;  /* 0x0009400a01007387 */ /* 0x000fe20000100a00 */
[----:B------:R-:W-:-:S03]  /*3cd40*/  IMAD.WIDE R66, R252, 0x4, R84 ;  /* 0x00000004fc427825 */ /* 0x000fc600078e0254 */
[----:B------:R-:W-:Y:S01]  /*3cd50*/  STL.64 [R1+0xa20], R94 ;  /* 0x000a205e01007387 */ /* 0x000fe20000100a00 */
[----:B------:R-:W-:-:S04]  /*3cd60*/  IMAD.WIDE R68, R252, 0x4, R86 ;  /* 0x00000004fc447825 */ /* 0x000fc800078e0256 */
[C---:B------:R-:W-:Y:S02]  /*3cd70*/  IMAD.WIDE R128, R252.reuse, 0x4, R90 ;  /* 0x00000004fc807825 */ /* 0x040fe400078e025a */
[----:B------:R-:W2:Y:S04]  /*3cd80*/  LDL.LU.64 R90, [R1+0xd78] ;  /* 0x000d7800015a7983 */ /* 0x000ea80000300a00 */
[----:B------:R-:W2:Y:S04]  /*3cd90*/  LDL.LU.64 R80, [R1+0xd70] ;  /* 0x000d700001507983 */ /* 0x000ea80000300a00 */
[----:B------:R-:W2:Y:S04]  /*3cda0*/  LDL.LU.64 R82, [R1+0xd88] ;  /* 0x000d880001527983 */ /* 0x000ea80000300a00 */
[----:B------:R-:W2:Y:S01]  /*3cdb0*/  LDL.LU.64 R84, [R1+0xd90] ;  /* 0x000d900001547983 */ /* 0x000ea20000300a00 */
[----:B------:R-:W-:-:S03]  /*3cdc0*/  IMAD.WIDE R70, R252, 0x4, R88 ;  /* 0x00000004fc467825 */ /* 0x000fc600078e0258 */
[----:B------:R-:W2:Y:S04]  /*3cdd0*/  LDL.LU.64 R86, [R1+0xda0] ;  /* 0x000da00001567983 */ /* 0x000ea80000300a00 */
[----:B------:R-:W2:Y:S04]  /*3cde0*/  LDL.LU.64 R182, [R1+0xda8] ;  /* 0x000da80001b67983 */ /* 0x000ea80000300a00 */
[----:B------:R-:W2:Y:S01]  /*3cdf0*/  LDL.LU.64 R184, [R1+0xdb8] ;  /* 0x000db80001b87983 */ /* 0x000ea20000300a00 */
[----:B----4-:R-:W-:-:S04]  /*3ce00*/  IMAD.WIDE R250, R252, 0x4, R250 ;  /* 0x00000004fcfa7825 */ /* 0x010fc800078e02fa */
[----:B------:R-:W-:-:S04]  /*3ce10*/  IMAD.WIDE R92, R252, 0x4, R92 ;  /* 0x00000004fc5c7825 */ /* 0x000fc800078e025c */
[C---:B---3--:R-:W-:Y:S02]  /*3ce20*/  IMAD.WIDE R72, R252.reuse, 0x4, R152 ;  /* 0x00000004fc487825 */ /* 0x048fe400078e0298 */
[----:B------:R-:W3:Y:S04]  /*3ce30*/  LDL.LU.64 R152, [R1+0xdb0] ;  /* 0x000db00001987983 */ /* 0x000ee80000300a00 */
[----:B------:R-:W4:Y:S04]  /*3ce40*/  LDL.LU.64 R88, [R1+0xdc8] ;  /* 0x000dc80001587983 */ /* 0x000f280000300a00 */
[----:B------:R-:W-:Y:S04]  /*3ce50*/  STL.64 [R1+0x878], R128 ;  /* 0x0008788001007387 */ /* 0x000fe80000100a00 */
[----:B------:R-:W-:Y:S04]  /*3ce60*/  STL.64 [R1+0x928], R250 ;  /* 0x000928fa01007387 */ /* 0x000fe80000100a00 */
[----:B------:R-:W-:Y:S04]  /*3ce70*/  STL.64 [R1+0xa08], R92 ;  /* 0x000a085c01007387 */ /* 0x000fe80000100a00 */
        /* <DEDUP_REMOVED lines=11> */
[----:B------:R-:W-:Y:S01]  /*3cf30*/  LDGSTS.E [R242+0x4a008], desc[UR48][R212.64], P1 ;  /* 0x4a008000d4f27fae */ /* 0x000fe20008921870 */
[----:B--2---:R-:W-:-:S03]  /*3cf40*/  IMAD.WIDE R126, R252, 0x4, R246 ;  /* 0x00000004fc7e7825 */ /* 0x004fc600078e02f6 */
[----:B------:R-:W2:Y:S01]  /*3cf50*/  LDL.64 R246, [R1+0x640] ;  /* 0x0006400001f67983 */ /* 0x000ea20000100a00 */
[----:B------:R-:W-:-:S03]  /*3cf60*/  IMAD.WIDE R154, R252, 0x4, R154 ;  /* 0x00000004fc9a7825 */ /* 0x000fc600078e029a */
[----:B------:R-:W-:Y:S04]  /*3cf70*/  STL.64 [R1+0x880], R126 ;  /* 0x0008807e01007387 */ /* 0x000fe80000100a00 */
[----:B------:R-:W-:Y:S01]  /*3cf80*/  STL.64 [R1+0x910], R154 ;  /* 0x0009109a01007387 */ /* 0x000fe20000100a00 */
[----:B------:R-:W-:-:S05]  /*3cf90*/  IMAD.WIDE R90, R252, 0x4, R90 ;  /* 0x00000004fc5a7825 */ /* 0x000fca00078e025a */
[----:B------:R-:W-:Y:S01]  /*3cfa0*/  STL.64 [R1+0x9e8], R90 ;  /* 0x0009e85a01007387 */ /* 0x000fe20000100a00 */
[----:B------:R-:W-:-:S04]  /*3cfb0*/  IMAD.WIDE R112, R252, 0x4, R182 ;  /* 0x00000004fc707825 */ /* 0x000fc800078e02b6 */
[C---:B------:R-:W-:Y:S01]  /*3cfc0*/  IMAD.WIDE R124, R252.reuse, 0x4, R184 ;  /* 0x00000004fc7c7825 */ /* 0x040fe200078e02b8 */
[----:B------:R1:W-:Y:S04]  /*3cfd0*/  STL.64 [R1+0x270], R112 ;  /* 0x0002707001007387 */ /* 0x0003e80000100a00 */
[----:B------:R1:W-:Y:S01]  /*3cfe0*/  STL.64 [R1+0x888], R124 ;  /* 0x0008887c01007387 */ /* 0x0003e20000100a00 */
[----:B---3--:R-:W-:-:S04]  /*3cff0*/  IMAD.WIDE R152, R252, 0x4, R152 ;  /* 0x00000004fc987825 */ /* 0x008fc800078e0298 */
[C---:B----4-:R-:W-:Y:S01]  /*3d000*/  IMAD.WIDE R88, R252.reuse, 0x4, R88 ;  /* 0x00000004fc587825 */ /* 0x050fe200078e0258 */
[----:B------:R-:W-:Y:S04]  /*3d010*/  STL.64 [R1+0x8f0], R152 ;  /* 0x0008f09801007387 */ /* 0x000fe80000100a00 */
[----:B------:R3:W-:Y:S04]  /*3d020*/  STL.64 [R1+0x9d8], R88 ;  /* 0x0009d85801007387 */ /* 0x0007e80000100a00 */
[----:B------:R-:W4:Y:S04]  /*3d030*/  LDL.64 R148, [R1+0x630] ;  /* 0x0006300001947983 */ /* 0x000f280000100a00 */
[----:B------:R-:W3:Y:S04]  /*3d040*/  LDL.64 R120, [R1+0x560] ;  /* 0x0005600001787983 */ /* 0x000ee80000100a00 */
[----:B------:R-:W3:Y:S04]  /*3d050*/  LDL.64 R122, [R1+0x4f8] ;  /* 0x0004f800017a7983 */ /* 0x000ee80000100a00 */
[----:B------:R-:W-:Y:S04]  /*3d060*/  LDGSTS.E [R242+0x4c000], desc[UR48][R186.64], P0 ;  /* 0x4c000000baf27fae */ /* 0x000fe80008121870 */
[----:B------:R-:W3:Y:S04]  /*3d070*/  LDL.64 R156, [R1+0x4e8] ;  /* 0x0004e800019c7983 */ /* 0x000ee80000100a00 */
[----:B------:R-:W-:Y:S04]  /*3d080*/  LDGSTS.E [R242+0x4c008], desc[UR48][R188.64], P3 ;  /* 0x4c008000bcf27fae */ /* 0x000fe80009921870 */
[----:B------:R-:W3:Y:S04]  /*3d090*/  LDL.64 R160, [R1+0x4c0] ;  /* 0x0004c00001a07983 */ /* 0x000ee80000100a00 */
[----:B------:R-:W-:Y:S04]  /*3d0a0*/  LDGSTS.E [R242+0x4e000], desc[UR48][R214.64], P2 ;  /* 0x4e000000d6f27fae */ /* 0x000fe80009121870 */
[----:B------:R-:W3:Y:S04]  /*3d0b0*/  LDL.64 R170, [R1+0x4a0] ;  /* 0x0004a00001aa7983 */ /* 0x000ee80000100a00 */
[----:B------:R-:W-:Y:S04]  /*3d0c0*/  LDGSTS.E [R242+0x4e008], desc[UR48][R208.64], P5 ;  /* 0x4e008000d0f27fae */ /* 0x000fe8000a921870 */
[----:B------:R-:W3:Y:S04]  /*3d0d0*/  LDL.64 R176, [R1+0x480] ;  /* 0x0004800001b07983 */ /* 0x000ee80000100a00 */
[----:B------:R-:W0:Y:S04]  /*3d0e0*/  LDGDEPBAR ;  /* 0x00000000000079af */ /* 0x000e280000000000 */
        /* <DEDUP_REMOVED lines=30> */
[----:B--2---:R-:W-:Y:S04]  /*3d2d0*/  LDGSTS.E [R243+0x41c00], desc[UR48][R246.64], P6 ;  /* 0x41c00000f6f37fae */ /* 0x004fe8000b121870 */
[----:B------:R-:W2:Y:S04]  /*3d2e0*/  LDL.64 R246, [R1+0x1f0] ;  /* 0x0001f00001f67983 */ /* 0x000ea80000100a00 */
[----:B----4-:R-:W-:Y:S04]  /*3d2f0*/  LDGSTS.E [R243+0x42000], desc[UR48][R148.64], P6 ;  /* 0x4200000094f37fae */ /* 0x010fe8000b121870 */
[----:B---3--:R-:W-:Y:S04]  /*3d300*/  LDGSTS.E [R243+0x42400], desc[UR48][R120.64], P6 ;  /* 0x4240000078f37fae */ /* 0x008fe8000b121870 */
[----:B------:R-:W-:Y:S04]  /*3d310*/  LDGSTS.E [R243+0x42800], desc[UR48][R122.64], P6 ;  /* 0x428000007af37fae */ /* 0x000fe8000b121870 */
[----:B------:R-:W3:Y:S04]  /*3d320*/  LDL.LU.64 R148, [R1+0x1fd0] ;  /* 0x001fd00001947983 */ /* 0x000ee80000300a00 */
[----:B------:R-:W4:Y:S04]  /*3d330*/  LDL.LU.64 R120, [R1+0x1fc8] ;  /* 0x001fc80001787983 */ /* 0x000f280000300a00 */
[----:B------:R-:W3:Y:S04]  /*3d340*/  LDL.LU.64 R122, [R1+0x1fc0] ;  /* 0x001fc000017a7983 */ /* 0x000ee80000300a00 */
[----:B------:R-:W-:Y:S04]  /*3d350*/  LDGSTS.E [R243+0x42c00], desc[UR48][R156.64], P6 ;  /* 0x42c000009cf37fae */ /* 0x000fe8000b121870 */
[----:B------:R-:W-:Y:S04]  /*3d360*/  LDGSTS.E [R243+0x43000], desc[UR48][R160.64], P6 ;  /* 0x43000000a0f37fae */ /* 0x000fe8000b121870 */
[----:B------:R-:W-:Y:S04]  /*3d370*/  LDGSTS.E [R243+0x43400], desc[UR48][R170.64], P6 ;  /* 0x43400000aaf37fae */ /* 0x000fe8000b121870 */
[----:B------:R-:W4:Y:S04]  /*3d380*/  LDL.LU.64 R156, [R1+0x1fb8] ;  /* 0x001fb800019c7983 */ /* 0x000f280000300a00 */
[----:B------:R-:W3:Y:S04]  /*3d390*/  LDL.LU.64 R160, [R1+0x1fb0] ;  /* 0x001fb00001a07983 */ /* 0x000ee80000300a00 */
[----:B------:R-:W4:Y:S04]  /*3d3a0*/  LDL.LU.64 R170, [R1+0x1fa8] ;  /* 0x001fa80001aa7983 */ /* 0x000f280000300a00 */
[----:B------:R-:W-:Y:S04]  /*3d3b0*/  LDGSTS.E [R243+0x43800], desc[UR48][R176.64], P6 ;  /* 0x43800000b0f37fae */ /* 0x000fe8000b121870 */
[----:B------:R-:W-:Y:S04]  /*3d3c0*/  LDGSTS.E [R243+0x43c00], desc[UR48][R180.64], P6 ;  /* 0x43c00000b4f37fae */ /* 0x000fe8000b121870 */
        /* <DEDUP_REMOVED lines=40> */
[----:B------:R-:W3:Y:S04]  /*3d650*/  LDL.64 R206, [R1+0x10b0] ;  /* 0x0010b00001ce7983 */ /* 0x000ee80000100a00 */
[----:B------:R-:W4:Y:S04]  /*3d660*/  LDL.64 R204, [R1+0x1118] ;  /* 0x0011180001cc7983 */ /* 0x000f280000100a00 */
[----:B------:R-:W2:Y:S04]  /*3d670*/  LDL.LU.64 R244, [R1+0x1f50] ;  /* 0x001f500001f47983 */ /* 0x000ea80000300a00 */
[----:B------:R-:W-:Y:S04]  /*3d680*/  LDGSTS.E [R243+0x62800], desc[UR48][R248.64], P6 ;  /* 0x62800000f8f37fae */ /* 0x000fe8000b121870 */
[----:B------:R-:W-:Y:S04]  /*3d690*/  LDGSTS.E [R243+0x62c00], desc[UR48][R208.64], P6 ;  /* 0x62c00000d0f37fae */ /* 0x000fe8000b121870 */
[----:B------:R-:W-:Y:S04]  /*3d6a0*/  LDGSTS.E [R243+0x63000], desc[UR48][R188.64], P6 ;  /* 0x63000000bcf37fae */ /* 0x000fe8000b121870 */
[----:B------:R-:W3:Y:S04]  /*3d6b0*/  LDL.64 R248, [R1+0x1030] ;  /* 0x0010300001f87983 */ /* 0x000ee80000100a00 */
[----:B------:R-:W3:Y:S04]  /*3d6c0*/  LDL.64 R208, [R1+0x1068] ;  /* 0x0010680001d07983 */ /* 0x000ee80000100a00 */
[----:B------:R-:W-:Y:S04]  /*3d6d0*/  LDGSTS.E [R243+0x63400], desc[UR48][R186.64], P6 ;  /* 0x63400000baf37fae */ /* 0x000fe8000b121870 */
[----:B------:R-:W-:Y:S01]  /*3d6e0*/  LDGSTS.E [R243+0x63800], desc[UR48][R184.64], P6 ;  /* 0x63800000b8f37fae */ /* 0x000fe2000b121870 */
[----:B------:R-:W-:-:S03]  /*3d6f0*/  IMAD.WIDE R226, R252, 0x4, R226 ;  /* 0x00000004fce27825 */ /* 0x000fc600078e02e2 */
[----:B------:R-:W-:Y:S04]  /*3d700*/  LDGSTS.E [R243+0x63c00], desc[UR48][R180.64], P6 ;  /* 0x63c00000b4f37fae */ /* 0x000fe8000b121870 */
[----:B------:R-:W-:Y:S04]  /*3d710*/  LDGSTS.E [R243+0x64000], desc[UR48][R176.64], P6 ;  /* 0x64000000b0f37fae */ /* 0x000fe8000b121870 */
[----:B------:R-:W-:Y:S04]  /*3d720*/  LDGSTS.E [R243+0x64400], desc[UR48][R170.64], P6 ;  /* 0x64400000aaf37fae */ /* 0x000fe8000b121870 */
[----:B------:R-:W-:Y:S04]  /*3d730*/  LDGSTS.E [R243+0x64800], desc[UR48][R160.64], P6 ;  /* 0x64800000a0f37fae */ /* 0x000fe8000b121870 */
[----:B------:R-:W-:Y:S04]  /*3d740*/  LDGSTS.E [R243+0x64c00], desc[UR48][R156.64], P6 ;  /* 0x64c000009cf37fae */ /* 0x000fe8000b121870 */
[----:B------:R-:W-:Y:S04]  /*3d750*/  LDGSTS.E [R243+0x65000], desc[UR48][R122.64], P6 ;  /* 0x650000007af37fae */ /* 0x000fe8000b121870 */
[----:B------:R-:W-:Y:S04]  /*3d760*/  LDGSTS.E [R243+0x65400], desc[UR48][R118.64], P6 ;  /* 0x6540000076f37fae */ /* 0x000fe8000b121870 */
[----:B------:R-:W-:Y:S01]  /*3d770*/  LDGSTS.E [R243+0x65800], desc[UR48][R236.64], P6 ;  /* 0x65800000ecf37fae */ /* 0x000fe2000b121870 */
[----:B------:R-:W-:-:S03]  /*3d780*/  IMAD.WIDE R80, R252, 0x4, R80 ;  /* 0x00000004fc507825 */ /* 0x000fc600078e0250 */
[----:B------:R-:W-:Y:S04]  /*3d790*/  LDGSTS.E [R243+0x65c00], desc[UR48][R226.64], P6 ;  /* 0x65c00000e2f37fae */ /* 0x000fe8000b121870 */
[----:B------:R-:W-:Y:S04]  /*3d7a0*/  LDGSTS.E [R243+0x66000], desc[UR48][R12.64], P6 ;  /* 0x660000000cf37fae */ /* 0x000fe8000b121870 */
[----:B------:R-:W-:Y:S04]  /*3d7b0*/  LDGSTS.E [R243+0x66400], desc[UR48][R22.64], P6 ;  /* 0x6640000016f37fae */ /* 0x000fe8000b121870 */
        /* <DEDUP_REMOVED lines=17> */
[----:B-1----:R-:W3:Y:S04]  /*3d8d0*/  LDL.64 R118, [R1+0x370] ;  /* 0x0003700001767983 */ /* 0x002ee80000100a00 */
        /* <DEDUP_REMOVED lines=10> */
[----:B------:R-:W-:Y:S04]  /*3d980*/  LDGSTS.E [R244+0x40480], desc[UR48][R202.64], P6 ;  /* 0x40480000caf47fae */ /* 0x000fe8000b121870 */
[----:B------:R-:W-:Y:S04]  /*3d990*/  LDGSTS.E [R244+0x40880], desc[UR48][R216.64], P6 ;  /* 0x40880000d8f47fae */ /* 0x000fe8000b121870 */
[----:B----4-:R-:W-:Y:S04]  /*3d9a0*/  LDGSTS.E [R244+0x40c80], desc[UR48][R204.64], P6 ;  /* 0x40c80000ccf47fae */ /* 0x010fe8000b121870 */
[----:B------:R-:W-:Y:S04]  /*3d9b0*/  LDGSTS.E [R244+0x41080], desc[UR48][R246.64], P6 ;  /* 0x41080000f6f47fae */ /* 0x000fe8000b121870 */
[----:B---3--:R-:W-:Y:S04]  /*3d9c0*/  LDGSTS.E [R244+0x41480], desc[UR48][R206.64], P6 ;  /* 0x41480000cef47fae */ /* 0x008fe8000b121870 */
[----:B------:R-:W2:Y:S04]  /*3d9d0*/  LDL.64 R192, [R1+0x408] ;  /* 0x0004080001c07983 */ /* 0x000ea80000100a00 */
[----:B------:R-:W-:Y:S04]  /*3d9e0*/  LDGSTS.E [R244+0x41880], desc[UR48][R208.64], P6 ;  /* 0x41880000d0f47fae */ /* 0x000fe8000b121870 */
[----:B------:R-:W3:Y:S04]  /*3d9f0*/  LDL.64 R202, [R1+0x3e8] ;  /* 0x0003e80001ca7983 */ /* 0x000ee80000100a00 */
[----:B------:R-:W-:Y:S04]  /*3da00*/  LDGSTS.E [R244+0x41c80], desc[UR48][R248.64], P6 ;  /* 0x41c80000f8f47fae */ /* 0x000fe8000b121870 */
[----:B------:R-:W4:Y:S04]  /*3da10*/  LDL.64 R216, [R1+0x3c0] ;  /* 0x0003c00001d87983 */ /* 0x000f280000100a00 */
[----:B------:R-:W4:Y:S04]  /*3da20*/  LDL.64 R204, [R1+0x260] ;  /* 0x0002600001cc7983 */ /* 0x000f280000100a00 */
[----:B------:R-:W4:Y:S04]  /*3da30*/  LDL.64 R248, [R1+0x3a0] ;  /* 0x0003a00001f87983 */ /* 0x000f280000100a00 */
[----:B------:R-:W4:Y:S04]  /*3da40*/  LDL.64 R246, [R1+0x248] ;  /* 0x0002480001f67983 */ /* 0x000f280000100a00 */
[----:B------:R-:W4:Y:S04]  /*3da50*/  LDL.64 R206, [R1+0x230] ;  /* 0x0002300001ce7983 */ /* 0x000f280000100a00 */
[----:B------:R-:W4:Y:S04]  /*3da60*/  LDL.64 R208, [R1+0x218] ;  /* 0x0002180001d07983 */ /* 0x000f280000100a00 */
[----:B------:R-:W-:Y:S04]  /*3da70*/  LDGSTS.E [R244+0x42080], desc[UR48][R122.64], P6 ;  /* 0x420800007af47fae */ /* 0x000fe8000b121870 */
        /* <DEDUP_REMOVED lines=9> */
[----:B------:R-:W4:Y:S04]  /*3db10*/  LDL.64 R176, [R1+0x1e8] ;  /* 0x0001e80001b07983 */ /* 0x000f280000100a00 */
[----:B------:R-:W-:Y:S04]  /*3db20*/  LDGSTS.E [R244+0x43880], desc[UR48][R178.64], P6 ;  /* 0x43880000b2f47fae */ /* 0x000fe8000b121870 */
[----:B------:R-:W4:Y:S04]  /*3db30*/  LDL.64 R180, [R1+0x1d0] ;  /* 0x0001d00001b47983 */ /* 0x000f280000100a00 */
        /* <DEDUP_REMOVED lines=8> */
[----:B------:R-:W4:Y:S04]  /*3dbc0*/  LDL.LU.64 R188, [R1+0x1f08] ;  /* 0x001f080001bc7983 */ /* 0x000f280000300a00 */
[----:B--2---:R-:W-:Y:S04]  /*3dbd0*/  LDGSTS.E [R244+0x44c80], desc[UR48][R192.64], P6 ;  /* 0x44c80000c0f47fae */ /* 0x004fe8000b121870 */
[----:B---3--:R-:W-:Y:S04]  /*3dbe0*/  LDGSTS.E [R244+0x45080], desc[UR48][R202.64], P6 ;  /* 0x45080000caf47fae */ /* 0x008fe8000b121870 */
[----:B------:R-:W2:Y:S04]  /*3dbf0*/  LDL.LU.64 R192, [R1+0x1f00] ;  /* 0x001f000001c07983 */ /* 0x000ea80000300a00 */
[----:B----4-:R-:W-:Y:S04]  /*3dc00*/  LDGSTS.E [R244+0x45480], desc[UR48][R216.64], P6 ;  /* 0x45480000d8f47fae */ /* 0x010fe8000b121870 */
[----:B------:R-:W3:Y:S04]  /*3dc10*/  LDL.LU.64 R202, [R1+0x1ef8] ;  /* 0x001ef80001ca7983 */ /* 0x000ee80000300a00 */
[----:B------:R-:W-:Y:S04]  /*3dc20*/  LDGSTS.E [R244+0x45880], desc[UR48][R248.64], P6 ;  /* 0x45880000f8f47fae */ /* 0x000fe8000b121870 */
[----:B------:R-:W4:Y:S04]  /*3dc30*/  LDL.LU.64 R216, [R1+0x1ef0] ;  /* 0x001ef00001d87983 */ /* 0x000f280000300a00 */
[----:B------:R-:W-:Y:S04]  /*3dc40*/  LDGSTS.E [R244+0x45c80], desc[UR48][R118.64], P6 ;  /* 0x45c8000076f47fae */ /* 0x000fe8000b121870 */
[----:B------:R-:W2:Y:S04]  /*3dc50*/  LDL.LU.64 R248, [R1+0x1ee8] ;  /* 0x001ee80001f87983 */ /* 0x000ea80000300a00 */
        /* <DEDUP_REMOVED lines=14> */
[----:B------:R-:W-:Y:S04]  /*3dd40*/  LDGSTS.E [R244+0x61080], desc[UR48][R208.64], P6 ;  /* 0x61080000d0f47fae */ /* 0x000fe8000b121870 */
[----:B------:R-:W3:Y:S01]  /*3dd50*/  LDL.64 R206, [R1+0x1330] ;  /* 0x0013300001ce7983 */ /* 0x000ee20000100a00 */
[----:B------:R-:W-:-:S03]  /*3dd60*/  IMAD.WIDE R234, R252, 0x4, R234 ;  /* 0x00000004fcea7825 */ /* 0x000fc600078e02ea */
[----:B------:R-:W3:Y:S04]  /*3dd70*/  LDL.64 R118, [R1+0x11e8] ;  /* 0x0011e80001767983 */ /* 0x000ee80000100a00 */
[----:B------:R-:W3:Y:S01]  /*3dd80*/  LDL.64 R208, [R1+0x12e0] ;  /* 0x0012e00001d07983 */ /* 0x000ee20000100a00 */
[----:B------:R-:W-:-:S03]  /*3dd90*/  IMAD.WIDE R74, R252, 0x4, R74 ;  /* 0x00000004fc4a7825 */ /* 0x000fc600078e024a */
[----:B------:R-:W3:Y:S01]  /*3dda0*/  LDL.64 R160, [R1+0x1100] ;  /* 0x0011000001a07983 */ /* 0x000ee20000100a00 */
[----:B------:R-:W-:-:S03]  /*3ddb0*/  IMAD.WIDE R82, R252, 0x4, R82 ;  /* 0x00000004fc527825 */ /* 0x000fc600078e0252 */
        /* <DEDUP_REMOVED lines=11> */
[----:B------:R-:W2:Y:S04]  /*3de70*/  LDL.64 R248, [R1+0x1288] ;  /* 0x0012880001f87983 */ /* 0x000ea80000100a00 */
        /* <DEDUP_REMOVED lines=16> */
[----:B------:R-:W4:Y:S04]  /*3df80*/  LDL.64 R116, [R1+0x1250] ;  /* 0x0012500001747983 */ /* 0x000f280000100a00 */
[----:B------:R-:W-:Y:S04]  /*3df90*/  LDGSTS.E [R244+0x65c80], desc[UR48][R224.64], P6 ;  /* 0x65c80000e0f47fae */ /* 0x000fe8000b121870 */
[----:B------:R-:W3:Y:S04]  /*3dfa0*/  LDL.64 R122, [R1+0x1148] ;  /* 0x00114800017a7983 */ /* 0x000ee80000100a00 */
        /* <DEDUP_REMOVED lines=32> */
[----:B------:R-:W-:Y:S04]  /*3e1b0*/  LDGSTS.E [R245+0x41900], desc[UR48][R118.64], P6 ;  /* 0x4190000076f57fae */ /* 0x000fe8000b121870 */
[----:B---3--:R-:W-:Y:S04]  /*3e1c0*/  LDGSTS.E [R245+0x41d00], desc[UR48][R120.64], P6 ;  /* 0x41d0000078f57fae */ /* 0x008fe8000b121870 */
        /* <DEDUP_REMOVED lines=29> */
[----:B------:R-:W4:Y:S04]  /*3e3a0*/  LDL.LU.64 R246, [R1+0x1e68] ;  /* 0x001e680001f67983 */ /* 0x000f280000300a00 */
[----:B------:R-:W3:Y:S04]  /*3e3b0*/  LDL.LU.64 R208, [R1+0x1e60] ;  /* 0x001e600001d07983 */ /* 0x000ee80000300a00 */
[----:B--2---:R-:W-:Y:S04]  /*3e3c0*/  LDGSTS.E [R245+0x45900], desc[UR48][R248.64], P6 ;  /* 0x45900000f8f57fae */ /* 0x004fe8000b121870 */
[----:B------:R-:W-:Y:S04]  /*3e3d0*/  LDGSTS.E [R245+0x45d00], desc[UR48][R196.64], P6 ;  /* 0x45d00000c4f57fae */ /* 0x000fe8000b121870 */
        /* <DEDUP_REMOVED lines=13> */
[----:B------:R-:W4:Y:S04]  /*3e4b0*/  LDL.64 R204, [R1+0x15c0] ;  /* 0x0015c00001cc7983 */ /* 0x000f280000100a00 */
[----:B------:R-:W4:Y:S04]  /*3e4c0*/  LDL.64 R206, [R1+0x1588] ;  /* 0x0015880001ce7983 */ /* 0x000f280000100a00 */
[----:B--2---:R-:W-:Y:S04]  /*3e4d0*/  LDGSTS.E [R245+0x61100], desc[UR48][R248.64], P6 ;  /* 0x61100000f8f57fae */ /* 0x004fe8000b121870 */
[----:B---3--:R-:W-:Y:S04]  /*3e4e0*/  LDGSTS.E [R245+0x61500], desc[UR48][R208.64], P6 ;  /* 0x61500000d0f57fae */ /* 0x008fe8000b121870 */
[----:B----4-:R-:W-:Y:S04]  /*3e4f0*/  LDGSTS.E [R245+0x61900], desc[UR48][R246.64], P6 ;  /* 0x61900000f6f57fae */ /* 0x010fe8000b121870 */
[----:B------:R-:W2:Y:S04]  /*3e500*/  LDL.64 R248, [R1+0x1558] ;  /* 0x0015580001f87983 */ /* 0x000ea80000100a00 */
[----:B------:R-:W3:Y:S04]  /*3e510*/  LDL.64 R208, [R1+0x1520] ;  /* 0x0015200001d07983 */ /* 0x000ee80000100a00 */
        /* <DEDUP_REMOVED lines=18> */
[----:B------:R-:W-:Y:S04]  /*3e640*/  LDGSTS.E [R245+0x65500], desc[UR48][R114.64], P6 ;  /* 0x6550000072f57fae */ /* 0x000fe8000b121870 */
[----:B------:R-:W3:Y:S04]  /*3e650*/  LDL.64 R120, [R1+0x1478] ;  /* 0x0014780001787983 */ /* 0x000ee80000100a00 */
[----:B------:R-:W3:Y:S01]  /*3e660*/  LDL.64 R118, [R1+0x14b0] ;  /* 0x0014b00001767983 */ /* 0x000ee20000100a00 */
[----:B------:R-:W-:-:S03]  /*3e670*/  IMAD.WIDE R76, R252, 0x4, R76 ;  /* 0x00000004fc4c7825 */ /* 0x000fc600078e024c */
[----:B------:R-:W-:Y:S04]  /*3e680*/  LDGSTS.E [R245+0x65900], desc[UR48][R232.64], P6 ;  /* 0x65900000e8f57fae */ /* 0x000fe8000b121870 */
[----:B------:R-:W3:Y:S01]  /*3e690*/  LDL.64 R122, [R1+0x1440] ;  /* 0x00144000017a7983 */ /* 0x000ee20000100a00 */
[----:B------:R-:W-:-:S03]  /*3e6a0*/  IMAD.WIDE R84, R252, 0x4, R84 ;  /* 0x00000004fc547825 */ /* 0x000fc600078e0254 */
        /* <DEDUP_REMOVED lines=32> */
[----:B------:R-:W-:Y:S04]  /*3e8b0*/  LDGSTS.E [R246+0x40580], desc[UR48][R206.64], P6 ;  /* 0x40580000cef67fae */ /* 0x000fe8000b121870 */
[----:B--2---:R-:W-:Y:S04]  /*3e8c0*/  LDGSTS.E [R246+0x40980], desc[UR48][R248.64], P6 ;  /* 0x40980000f8f67fae */ /* 0x004fe8000b121870 */
[----:B------:R-:W2:Y:S04]  /*3e8d0*/  LDL.64 R204, [R1+0x10a8] ;  /* 0x0010a80001cc7983 */ /* 0x000ea80000100a00 */
[----:B---3--:R-:W-:Y:S04]  /*3e8e0*/  LDGSTS.E [R246+0x40d80], desc[UR48][R208.64], P6 ;  /* 0x40d80000d0f67fae */ /* 0x008fe8000b121870 */
[----:B------:R-:W3:Y:S04]  /*3e8f0*/  LDL.64 R206, [R1+0x1070] ;  /* 0x0010700001ce7983 */ /* 0x000ee80000100a00 */
[----:B------:R-:W4:Y:S04]  /*3e900*/  LDL.64 R248, [R1+0x3b0] ;  /* 0x0003b00001f87983 */ /* 0x000f280000100a00 */
[----:B------:R-:W4:Y:S04]  /*3e910*/  LDL.64 R208, [R1+0x1018] ;  /* 0x0010180001d07983 */ /* 0x000f280000100a00 */
[----:B------:R-:W-:Y:S04]  /*3e920*/  LDGSTS.E [R246+0x41180], desc[UR48][R216.64], P6 ;  /* 0x41180000d8f67fae */ /* 0x000fe8000b121870 */
        /* <DEDUP_REMOVED lines=10> */
[----:B------:R-:W4:Y:S04]  /*3e9d0*/  LDL.64 R176, [R1+0x358] ;  /* 0x0003580001b07983 */ /* 0x000f280000100a00 */
        /* <DEDUP_REMOVED lines=38> */
[----:B------:R-:W2:Y:S04]  /*3ec40*/  LDL.64 R114, [R1+0x16d8] ;  /* 0x0016d80001727983 */ /* 0x000ea80000100a00 */
[----:B------:R-:W2:Y:S04]  /*3ec50*/  LDL.64 R248, [R1+0x1760] ;  /* 0x0017600001f87983 */ /* 0x000ea80000100a00 */
[----:B------:R-:W2:Y:S01]  /*3ec60*/  LDL.64 R216, [R1+0x1700] ;  /* 0x0017000001d87983 */ /* 0x000ea20000100a00 */
[----:B------:R-:W-:-:S03]  /*3ec70*/  IMAD.WIDE R220, R252, 0x4, R220 ;  /* 0x00000004fcdc7825 */ /* 0x000fc600078e02dc */
[----:B------:R-:W2:Y:S01]  /*3ec80*/  LDL.64 R162, [R1+0x15f0] ;  /* 0x0015f00001a27983 */ /* 0x000ea20000100a00 */
[----:B------:R-:W-:-:S03]  /*3ec90*/  IMAD.WIDE R78, R252, 0x4, R78 ;  /* 0x00000004fc4e7825 */ /* 0x000fc600078e024e */
[----:B------:R-:W2:Y:S01]  /*3eca0*/  LDL.64 R196, [R1+0x1278] ;  /* 0x0012780001c47983 */ /* 0x000ea20000100a00 */
[----:B------:R-:W-:-:S03]  /*3ecb0*/  IMAD.WIDE R86, R252, 0x4, R86 ;  /* 0x00000004fc567825 */ /* 0x000fc600078e0256 */
[----:B------:R-:W2:Y:S04]  /*3ecc0*/  LDL.64 R150, [R1+0x1210] ;  /* 0x0012100001967983 */ /* 0x000ea80000100a00 */
[----:B------:R-:W2:Y:S04]  /*3ecd0*/  LDL.64 R198, [R1+0x11d0] ;  /* 0x0011d00001c67983 */ /* 0x000ea80000100a00 */
[----:B------:R-:W2:Y:S04]  /*3ece0*/  LDL.64 R164, [R1+0x1178] ;  /* 0x0011780001a47983 */ /* 0x000ea80000100a00 */
[----:B------:R-:W2:Y:S04]  /*3ecf0*/  LDL.64 R200, [R1+0x1130] ;  /* 0x0011300001c87983 */ /* 0x000ea80000100a00 */
[----:B------:R-:W2:Y:S04]  /*3ed00*/  LDL.64 R166, [R1+0x10e8] ;  /* 0x0010e80001a67983 */ /* 0x000ea80000100a00 */
[----:B------:R-:W2:Y:S04]  /*3ed10*/  LDL.64 R156, [R1+0x10a0] ;  /* 0x0010a000019c7983 */ /* 0x000ea80000100a00 */
[----:B------:R-:W2:Y:S04]  /*3ed20*/  LDL.64 R168, [R1+0x1050] ;  /* 0x0010500001a87983 */ /* 0x000ea80000100a00 */
[----:B------:R-:W2:Y:S04]  /*3ed30*/  LDL.64 R170, [R1+0xe18] ;  /* 0x000e180001aa7983 */ /* 0x000ea80000100a00 */
[----:B----4-:R-:W-:Y:S04]  /*3ed40*/  LDGSTS.E [R246+0x60d80], desc[UR48][R208.64], P6 ;  /* 0x60d80000d0f67fae */ /* 0x010fe8000b121870 */
[----:B------:R-:W-:Y:S04]  /*3ed50*/  LDGSTS.E [R246+0x61180], desc[UR48][R176.64], P6 ;  /* 0x61180000b0f67fae */ /* 0x000fe8000b121870 */
[----:B---3--:R-:W-:Y:S04]  /*3ed60*/  LDGSTS.E [R246+0x61580], desc[UR48][R206.64], P6 ;  /* 0x61580000cef67fae */ /* 0x008fe8000b121870 */
[----:B------:R-:W3:Y:S04]  /*3ed70*/  LDL.64 R208, [R1+0x1730] ;  /* 0x0017300001d07983 */ /* 0x000ee80000100a00 */
[----:B--2---:R-:W-:Y:S04]  /*3ed80*/  LDGSTS.E [R246+0x61980], desc[UR48][R204.64], P6 ;  /* 0x61980000ccf67fae */ /* 0x004fe8000b121870 */
        /* <DEDUP_REMOVED lines=15> */
[----:B------:R-:W4:Y:S04]  /*3ee80*/  LDL.64 R118, [R1+0x1678] ;  /* 0x0016780001767983 */ /* 0x000f280000100a00 */
[----:B------:R-:W2:Y:S04]  /*3ee90*/  LDL.64 R116, [R1+0x16a8] ;  /* 0x0016a80001747983 */ /* 0x000ea80000100a00 */
[----:B------:R-:W-:Y:S04]  /*3eea0*/  LDGSTS.E [R246+0x65580], desc[UR48][R240.64], P6 ;  /* 0x65580000f0f67fae */ /* 0x000fe8000b121870 */
[----:B------:R-:W4:Y:S04]  /*3eeb0*/  LDL.64 R122, [R1+0x1620] ;  /* 0x00162000017a7983 */ /* 0x000f280000100a00 */
[----:B------:R-:W-:Y:S04]  /*3eec0*/  LDGSTS.E [R246+0x65980], desc[UR48][R230.64], P6 ;  /* 0x65980000e6f67fae */ /* 0x000fe8000b121870 */
        /* <DEDUP_REMOVED lines=20> */
[----:B------:R-:W4:Y:S04]  /*3f010*/  LDL.64 R206, [R1+0x1358] ;  /* 0x0013580001ce7983 */ /* 0x000f280000100a00 */
[----:B------:R-:W4:Y:S04]  /*3f020*/  LDL.64 R248, [R1+0x1308] ;  /* 0x0013080001f87983 */ /* 0x000f280000100a00 */
[----:B------:R-:W4:Y:S04]  /*3f030*/  LDL.64 R160, [R1+0x1008] ;  /* 0x0010080001a07983 */ /* 0x000f280000100a00 */
[----:B------:R-:W4:Y:S04]  /*3f040*/  LDL.64 R172, [R1+0xe00] ;  /* 0x000e000001ac7983 */ /* 0x000f280000100a00 */
[----:B---3--:R-:W-:Y:S04]  /*3f050*/  LDGSTS.E [R247+0x40600], desc[UR48][R208.64], P6 ;  /* 0x40600000d0f77fae */ /* 0x008fe8000b121870 */
[----:B------:R-:W-:Y:S04]  /*3f060*/  LDGSTS.E [R247+0x40a00], desc[UR48][R216.64], P6 ;  /* 0x40a00000d8f77fae */ /* 0x000fe8000b121870 */
[----:B------:R-:W-:Y:S04]  /*3f070*/  LDGSTS.E [R247+0x40e00], desc[UR48][R114.64], P6 ;  /* 0x40e0000072f77fae */ /* 0x000fe8000b121870 */
[----:B------:R-:W3:Y:S04]  /*3f080*/  LDL.64 R208, [R1+0xde8] ;  /* 0x000de80001d07983 */ /* 0x000ee80000100a00 */
[----:B------:R-:W3:Y:S04]  /*3f090*/  LDL.64 R216, [R1+0x12d0] ;  /* 0x0012d00001d87983 */ /* 0x000ee80000100a00 */
[----:B------:R-:W3:Y:S04]  /*3f0a0*/  LDL.LU.64 R114, [R1+0x1dc8] ;  /* 0x001dc80001727983 */ /* 0x000ee80000300a00 */
[----:B--2---:R-:W-:Y:S04]  /*3f0b0*/  LDGSTS.E [R247+0x41200], desc[UR48][R116.64], P6 ;  /* 0x4120000074f77fae */ /* 0x004fe8000b121870 */
[----:B----4-:R-:W-:Y:S04]  /*3f0c0*/  LDGSTS.E [R247+0x41600], desc[UR48][R118.64], P6 ;  /* 0x4160000076f77fae */ /* 0x010fe8000b121870 */
[----:B------:R-:W-:Y:S04]  /*3f0d0*/  LDGSTS.E [R247+0x41a00], desc[UR48][R120.64], P6 ;  /* 0x41a0000078f77fae */ /* 0x000fe8000b121870 */
[----:B------:R-:W2:Y:S04]  /*3f0e0*/  LDL.LU.64 R116, [R1+0x1dc0] ;  /* 0x001dc00001747983 */ /* 0x000ea80000300a00 */
[----:B------:R-:W4:Y:S04]  /*3f0f0*/  LDL.LU.64 R118, [R1+0x1db8] ;  /* 0x001db80001767983 */ /* 0x000f280000300a00 */
[----:B------:R-:W2:Y:S04]  /*3f100*/  LDL.LU.64 R120, [R1+0x1db0] ;  /* 0x001db00001787983 */ /* 0x000ea80000300a00 */
[----:B------:R-:W-:Y:S04]  /*3f110*/  LDGSTS.E [R247+0x41e00], desc[UR48][R122.64], P6 ;  /* 0x41e000007af77fae */ /* 0x000fe8000b121870 */
[----:B------:R-:W-:Y:S04]  /*3f120*/  LDGSTS.E [R247+0x42200], desc[UR48][R162.64], P6 ;  /* 0x42200000a2f77fae */ /* 0x000fe8000b121870 */
[----:B------:R-:W-:Y:S04]  /*3f130*/  LDGSTS.E [R247+0x42600], desc[UR48][R176.64], P6 ;  /* 0x42600000b0f77fae */ /* 0x000fe8000b121870 */
[----:B------:R-:W4:Y:S04]  /*3f140*/  LDL.LU.64 R122, [R1+0x1da8] ;  /* 0x001da800017a7983 */ /* 0x000f280000300a00 */
[----:B------:R-:W2:Y:S04]  /*3f150*/  LDL.LU.64 R162, [R1+0x1da0] ;  /* 0x001da00001a27983 */ /* 0x000ea80000300a00 */
[----:B------:R-:W4:Y:S04]  /*3f160*/  LDL.LU.64 R176, [R1+0x1d98] ;  /* 0x001d980001b07983 */ /* 0x000f280000300a00 */
[----:B------:R-:W-:Y:S04]  /*3f170*/  LDGSTS.E [R247+0x42a00], desc[UR48][R178.64], P6 ;  /* 0x42a00000b2f77fae */ /* 0x000fe8000b121870 */
[----:B------:R-:W-:Y:S04]  /*3f180*/  LDGSTS.E [R247+0x42e00], desc[UR48][R180.64], P6 ;  /* 0x42e00000b4f77fae */ /* 0x000fe8000b121870 */
        /* <DEDUP_REMOVED lines=18> */
[----:B------:R-:W4:Y:S04]  /*3f2b0*/  LDL.LU.64 R206, [R1+0x1d48] ;  /* 0x001d480001ce7983 */ /* 0x000f280000300a00 */
[----:B------:R-:W2:Y:S04]  /*3f2c0*/  LDL.LU.64 R248, [R1+0x1d40] ;  /* 0x001d400001f87983 */ /* 0x000ea80000300a00 */
[----:B---3--:R-:W-:Y:S04]  /*3f2d0*/  LDGSTS.E [R247+0x45600], desc[UR48][R216.64], P6 ;  /* 0x45600000d8f77fae */ /* 0x008fe8000b121870 */
[----:B------:R-:W-:Y:S04]  /*3f2e0*/  LDGSTS.E [R247+0x45a00], desc[UR48][R196.64], P6 ;  /* 0x45a00000c4f77fae */ /* 0x000fe8000b121870 */
        /* <DEDUP_REMOVED lines=13> */
[----:B---3--:R-:W-:Y:S04]  /*3f3c0*/  LDGSTS.E [R247+0x60a00], desc[UR48][R216.64], P6 ;  /* 0x60a00000d8f77fae */ /* 0x008fe8000b121870 */
[----:B--2---:R-:W-:Y:S04]  /*3f3d0*/  LDGSTS.E [R247+0x60e00], desc[UR48][R248.64], P6 ;  /* 0x60e00000f8f77fae */ /* 0x004fe8000b121870 */
[----:B----4-:R-:W-:Y:S04]  /*3f3e0*/  LDGSTS.E [R247+0x61200], desc[UR48][R206.64], P6 ;  /* 0x61200000cef77fae */ /* 0x010fe8000b121870 */
[----:B------:R-:W2:Y:S04]  /*3f3f0*/  LDL.64 R216, [R1+0x1878] ;  /* 0x0018780001d87983 */ /* 0x000ea80000100a00 */
        /* <DEDUP_REMOVED lines=60> */
[----:B---3--:R-:W-:Y:S04]  /*3f7c0*/  LDGSTS.E [R248+0x40280], desc[UR48][R208.64], P6 ;  /* 0x40280000d0f87fae */ /* 0x008fe8000b121870 */
[----:B--2---:R-:W-:Y:S04]  /*3f7d0*/  LDGSTS.E [R248+0x40680], desc[UR48][R216.64], P6 ;  /* 0x40680000d8f87fae */ /* 0x004fe8000b121870 */
[----:B------:R-:W2:Y:S04]  /*3f7e0*/  LDL.64 R208, [R1+0x1270] ;  /* 0x0012700001d07983 */ /* 0x000ea80000100a00 */
[----:B------:R-:W3:Y:S04]  /*3f7f0*/  LDL.64 R216, [R1+0x1208] ;  /* 0x0012080001d87983 */ /* 0x000ee80000100a00 */
[----:B----4-:R-:W-:Y:S04]  /*3f800*/  LDGSTS.E [R248+0x40a80], desc[UR48][R112.64], P6 ;  /* 0x40a8000070f87fae */ /* 0x010fe8000b121870 */
        /* <DEDUP_REMOVED lines=55> */
[----:B--2---:R-:W-:Y:S04]  /*3fb80*/  LDGSTS.E [R248+0x47e80], desc[UR48][R208.64], P6 ;  /* 0x47e80000d0f87fae */ /* 0x004fe8000b121870 */
[----:B------:R-:W2:Y:S04]  /*3fb90*/  LDL.LU.64 R204, [R1+0x1c50] ;  /* 0x001c500001cc7983 */ /* 0x000ea80000300a00 */
[----:B------:R-:W4:Y:S04]  /*3fba0*/  LDL.LU.64 R206, [R1+0x1c48] ;  /* 0x001c480001ce7983 */ /* 0x000f280000300a00 */
[----:B------:R-:W2:Y:S04]  /*3fbb0*/  LDL.LU.64 R208, [R1+0x1c40] ;  /* 0x001c400001d07983 */ /* 0x000ea80000300a00 */
[----:B---3--:R-:W-:Y:S04]  /*3fbc0*/  LDGSTS.E [R248+0x60280], desc[UR48][R216.64], P6 ;  /* 0x60280000d8f87fae */ /* 0x008fe8000b121870 */
[----:B------:R-:W3:Y:S04]  /*3fbd0*/  LDL.LU.64 R216, [R1+0x1c38] ;  /* 0x001c380001d87983 */ /* 0x000ee80000300a00 */
[----:B---3--:R-:W-:Y:S04]  /*3fbe0*/  LDGSTS.E [R248+0x60680], desc[UR48][R216.64], P6 ;  /* 0x60680000d8f87fae */ /* 0x008fe8000b121870 */
[----:B--2---:R-:W-:Y:S04]  /*3fbf0*/  LDGSTS.E [R248+0x60a80], desc[UR48][R208.64], P6 ;  /* 0x60a80000d0f87fae */ /* 0x004fe8000b121870 */
        /* <DEDUP_REMOVED lines=31> */
[----:B------:R-:W4:Y:S04]  /*3fdf0*/  LDL.64 R124, [R1+0x1940] ;  /* 0x00194000017c7983 */ /* 0x000f280000100a00 */
        /* <DEDUP_REMOVED lines=31> */
[----:B------:R-:W2:Y:S04]  /*3fff0*/  LDL.LU.64 R124, [R1+0x1c30] ;  /* 0x001c3000017c7983 */ /* 0x000ea80000300a00 */
[----:B------:R-:W3:Y:S04]  /*40000*/  LDL.LU.64 R164, [R1+0x1c28] ;  /* 0x001c280001a47983 */ /* 0x000ee80000300a00 */
[----:B------:R-:W4:Y:S04]  /*40010*/  LDL.LU.64 R126, [R1+0x1c20] ;  /* 0x001c2000017e7983 */ /* 0x000f280000300a00 */
[----:B------:R-:W-:Y:S04]  /*40020*/  LDGSTS.E [R249+0x40f00], desc[UR48][R166.64], P6 ;  /* 0x40f00000a6f97fae */ /* 0x000fe8000b121870 */
[----:B------:R-:W-:Y:S04]  /*40030*/  LDGSTS.E [R249+0x41300], desc[UR48][R128.64], P6 ;  /* 0x4130000080f97fae */ /* 0x000fe8000b121870 */
[----:B------:R-:W-:Y:S04]  /*40040*/  LDGSTS.E [R249+0x41700], desc[UR48][R168.64], P6 ;  /* 0x41700000a8f97fae */ /* 0x000fe8000b121870 */
[----:B------:R-:W2:Y:S04]  /*40050*/  LDL.LU.64 R166, [R1+0x1c18] ;  /* 0x001c180001a67983 */ /* 0x000ea80000300a00 */
[----:B------:R-:W4:Y:S04]  /*40060*/  LDL.LU.64 R128, [R1+0x1c10] ;  /* 0x001c100001807983 */ /* 0x000f280000300a00 */
[----:B------:R-:W3:Y:S04]  /*40070*/  LDL.LU.64 R168, [R1+0x1c08] ;  /* 0x001c080001a87983 */ /* 0x000ee80000300a00 */
        /* <DEDUP_REMOVED lines=9> */
[----:B------:R-:W3:Y:S04]  /*40110*/  LDL.LU.64 R172, [R1+0x1be8] ;  /* 0x001be80001ac7983 */ /* 0x000ee80000300a00 */
[----:B------:R-:W4:Y:S04]  /*40120*/  LDL.LU.64 R134, [R1+0x1be0] ;  /* 0x001be00001867983 */ /* 0x000f280000300a00 */
[----:B------:R-:W2:Y:S04]  /*40130*/  LDL.LU.64 R176, [R1+0x1bd8] ;  /* 0x001bd80001b07983 */ /* 0x000ea80000300a00 */
        /* <DEDUP_REMOVED lines=37> */
[----:B------:R-:W4:Y:S04]  /*40390*/  LDL.LU.64 R206, [R1+0x1b40] ;  /* 0x001b400001ce7983 */ /* 0x000f280000300a00 */
[----:B---3--:R-:W-:Y:S04]  /*403a0*/  LDGSTS.E [R249+0x47f00], desc[UR48][R204.64], P6 ;  /* 0x47f00000ccf97fae */ /* 0x008fe8000b121870 */
        /* <DEDUP_REMOVED lines=16> */
[----:B------:R-:W-:Y:S04]  /*404b0*/  LDGSTS.E [R249+0x63f00], desc[UR48][R160.64], P6 ;  /* 0x63f00000a0f97fae */ /* 0x000fe8000b121870 */
[----:B------:R-:W3:Y:S04]  /*404c0*/  LDL.LU.64 R202, [R1+0x1b30] ;  /* 0x001b300001ca7983 */ /* 0x000ee80000300a00 */
[----:B------:R-:W-:Y:S04]  /*404d0*/  LDGSTS.E [R249+0x64300], desc[UR48][R156.64], P6 ;  /* 0x643000009cf97fae */ /* 0x000fe8000b121870 */
[----:B------:R-:W4:Y:S04]  /*404e0*/  LDL.64 R160, [R1+0x1980] ;  /* 0x0019800001a07983 */ /* 0x000f280000100a00 */
[----:B------:R-:W2:Y:S04]  /*404f0*/  LDL.64 R162, [R1+0x1978] ;  /* 0x0019780001a27983 */ /* 0x000ea80000100a00 */
[----:B------:R-:W3:Y:S04]  /*40500*/  LDL.64 R156, [R1+0x1988] ;  /* 0x00198800019c7983 */ /* 0x000ee80000100a00 */
        /* <DEDUP_REMOVED lines=40> */
[----:B------:R-:W3:Y:S04]  /*40790*/  LDL.LU.64 R250, [R1+0x1ac8] ;  /* 0x001ac80001fa7983 */ /* 0x000ee80000300a00 */
[----:B---3--:R-:W-:Y:S04]  /*407a0*/  LDGSTS.E [R250+0x40380], desc[UR48][R156.64], P6 ;  /* 0x403800009cfa7fae */ /* 0x008fe8000b121870 */
[----:B----4-:R-:W-:Y:S04]  /*407b0*/  LDGSTS.E [R250+0x40780], desc[UR48][R160.64], P6 ;  /* 0x40780000a0fa7fae */ /* 0x010fe8000b121870 */
        /* <DEDUP_REMOVED lines=23> */
[----:B------:R-:W2:Y:S04]  /*40930*/  LDL.LU.64 R2, [R1+0x1aa8] ;  /* 0x001aa80001027983 */ /* 0x000ea80000300a00 */
        /* <DEDUP_REMOVED lines=11> */
[----:B------:R1:W-:Y:S04]  /*409f0*/  LDGSTS.E [R250+0x60380], desc[UR48][R216.64], P6 ;  /* 0x60380000d8fa7fae */ /* 0x0003e8000b121870 */
        /* <DEDUP_REMOVED lines=31> */
[----:B------:R-:W0:Y:S04]  /*40bf0*/  LDGDEPBAR ;  /* 0x00000000000079af */ /* 0x000e280000000000 */
[----:B------:R-:W4:Y:S01]  /*40c00*/  LDL.LU.64 R200, [R1+0xfd0] ;  /* 0x000fd00001c87983 */ /* 0x000f220000300a00 */
[----:B-1----:R-:W1:Y:S01]  /*40c10*/  LDC R217, c[0x0][0x230] ;  /* 0x00008c00ffd97b82 */ /* 0x002e620000000800 */
[----:B------:R-:W-:Y:S01]  /*40c20*/  ULDC UR5, c[0x0][0x230] ;  /* 0x00008c0000057ab9 */ /* 0x000fe20000000800 */
[----:B---3--:R-:W-:Y:S01]  /*40c30*/  LOP3.LUT R207, R7, 0x2, RZ, 0xfc, !PT ;  /* 0x0000000207cf7812 */ /* 0x008fe200078efcff */
[----:B------:R-:W3:Y:S01]  /*40c40*/  LDL.LU.64 R208, [R1+0xfc8] ;  /* 0x000fc80001d07983 */ /* 0x000ee20000300a00 */
[----:B------:R-:W-:Y:S01]  /*40c50*/  UIADD3 UR5, UR5, -0x100, URZ ;  /* 0xffffff0005057890 */ /* 0x000fe2000fffe03f */
[----:B------:R-:W-:-:S02]  /*40c60*/  ULDC UR6, c[0x0][0x230] ;  /* 0x00008c0000067ab9 */ /* 0x000fc40000000800 */
[----:B------:R-:W2:Y:S03]  /*40c70*/  LDL.LU.64 R204, [R1+0xf50] ;  /* 0x000f500001cc7983 */ /* 0x000ea60000300a00 */
[----:B------:R-:W-:Y:S01]  /*40c80*/  ISETP.GE.AND P0, PT, R7, UR5, PT ;  /* 0x0000000507007c0c */ /* 0x000fe2000bf06270 */
[----:B------:R-:W2:Y:S03]  /*40c90*/  LDL.LU.64 R202, [R1+0xf48] ;  /* 0x000f480001ca7983 */ /* 0x000ea60000300a00 */
[----:B------:R-:W-:Y:S02]  /*40ca0*/  SEL R88, RZ, 0x4, P0 ;  /* 0x00000004ff587807 */ /* 0x000fe40000000000 */
[----:B------:R-:W-:Y:S02]  /*40cb0*/  ISETP.GE.AND P0, PT, R207, UR5, PT ;  /* 0x00000005cf007c0c */ /* 0x000fe4000bf06270 */
[----:B-1----:R-:W-:-:S04]  /*40cc0*/  IADD3 R216, R217, 0x7f, RZ ;  /* 0x0000007fd9d87810 */ /* 0x002fc80007ffe0ff */
[----:B------:R-:W-:Y:S02]  /*40cd0*/  ISETP.GT.AND P1, PT, R216, 0x17f, PT ;  /* 0x0000017fd800780c */ /* 0x000fe40003f24270 */
[C---:B------:R-:W-:Y:S02]  /*40ce0*/  LOP3.LUT R206, R7.reuse, 0x40, RZ, 0xfc, !PT ;  /* 0x0000004007ce7812 */ /* 0x040fe400078efcff */
[----:B------:R-:W-:Y:S02]  /*40cf0*/  SEL R89, R88, RZ, P1 ;  /* 0x000000ff58597207 */ /* 0x000fe40000800000 */
[----:B------:R-:W-:Y:S02]  /*40d00*/  SEL R88, RZ, 0x4, P0 ;  /* 0x00000004ff587807 */ /* 0x000fe40000000000 */
[C---:B------:R-:W-:Y:S01]  /*40d10*/  LOP3.LUT R217, R7.reuse, 0x20, RZ, 0xfc, !PT ;  /* 0x0000002007d97812 */ /* 0x040fe200078efcff */
[----:B------:R-:W-:Y:S01]  /*40d20*/  UIADD3 UR8, UR6, -0x180, URZ ;  /* 0xfffffe8006087890 */ /* 0x000fe2000fffe03f */
[----:B------:R-:W-:-:S02]  /*40d30*/  LOP3.LUT R199, R7, 0x22, RZ, 0xfc, !PT ;  /* 0x0000002207c77812 */ /* 0x000fc400078efcff */
[----:B------:R-:W-:Y:S02]  /*40d40*/  SEL R88, R88, RZ, P1 ;  /* 0x000000ff58587207 */ /* 0x000fe40000800000 */
[----:B------:R-:W-:Y:S02]  /*40d50*/  ISETP.GE.AND P5, PT, R206, UR5, PT ;  /* 0x00000005ce007c0c */ /* 0x000fe4000bfa6270 */
[----:B------:R-:W-:Y:S02]  /*40d60*/  ISETP.GE.AND P0, PT, R217, UR5, PT ;  /* 0x00000005d9007c0c */ /* 0x000fe4000bf06270 */
[----:B------:R-:W-:Y:S02]  /*40d70*/  ISETP.NE.U32.AND P4, PT, R88, RZ, PT ;  /* 0x000000ff5800720c */ /* 0x000fe40003f85070 */
[----:B------:R-:W-:Y:S02]  /*40d80*/  ISETP.GE.AND P2, PT, R199, UR5, PT ;  /* 0x00000005c7007c0c */ /* 0x000fe4000bf46270 */
[----:B------:R-:W-:Y:S01]  /*40d90*/  SEL R88, RZ, 0x4, P5 ;  /* 0x00000004ff587807 */ /* 0x000fe20002800000 */
[----:B------:R-:W2:Y:S01]  /*40da0*/  LDL.LU.64 R198, [R1+0xed0] ;  /* 0x000ed00001c67983 */ /* 0x000ea20000300a00 */
[----:B------:R-:W-:-:S02]  /*40db0*/  SEL R90, RZ, 0x4, P0 ;  /* 0x00000004ff5a7807 */ /* 0x000fc40000000000 */
[----:B------:R-:W-:Y:S02]  /*40dc0*/  ISETP.GE.AND P5, PT, R207, UR8, PT ;  /* 0x00000008cf007c0c */ /* 0x000fe4000bfa6270 */
[----:B------:R-:W2:Y:S01]  /*40dd0*/  LDL.LU.64 R206, [R1+0xec8] ;  /* 0x000ec80001ce7983 */ /* 0x000ea20000300a00 */
[----:B------:R-:W-:Y:S02]  /*40de0*/  SEL R91, R90, RZ, P1 ;  /* 0x000000ff5a5b7207 */ /* 0x000fe40000800000 */
[----:B------:R-:W-:Y:S02]  /*40df0*/  SEL R90, R88, RZ, P1 ;  /* 0x000000ff585a7207 */ /* 0x000fe40000800000 */
[----:B------:R-:W-:Y:S02]  /*40e00*/  ISETP.NE.U32.AND P3, PT, R89, RZ, PT ;  /* 0x000000ff5900720c */ /* 0x000fe40003f65070 */
[----:B------:R-:W-:Y:S02]  /*40e10*/  SEL R89, RZ, 0x4, P2 ;  /* 0x00000004ff597807 */ /* 0x000fe40001000000 */
[----:B------:R-:W-:-:S02]  /*40e20*/  ISETP.NE.U32.AND P2, PT, R91, RZ, PT ;  /* 0x000000ff5b00720c */ /* 0x000fc40003f45070 */
[----:B------:R-:W-:Y:S02]  /*40e30*/  ISETP.NE.U32.AND P6, PT, R90, RZ, PT ;  /* 0x000000ff5a00720c */ /* 0x000fe40003fc5070 */
[----:B------:R-:W-:-:S04]  /*40e40*/  SEL R89, R89, RZ, P1 ;  /* 0x000000ff59597207 */ /* 0x000fc80000800000 */
[----:B------:R-:W-:Y:S01]  /*40e50*/  ISETP.NE.U32.AND P0, PT, R89, RZ, PT ;  /* 0x000000ff5900720c */ /* 0x000fe20003f05070 */
[----:B------:R-:W-:Y:S01]  /*40e60*/  BAR.SYNC.DEFER_BLOCKING 0x0 ;  /* 0x0000000000007b1d */ /* 0x000fe20000010000 */
[----:B---3--:R-:W-:-:S05]  /*40e70*/  IMAD.WIDE R90, R251, 0x4, R208 ;  /* 0x00000004fb5a7825 */ /* 0x008fca00078e02d0 */
[----:B------:R-:W3:Y:S01]  /*40e80*/  LDL.LU.64 R208, [R1+0xe60] ;  /* 0x000e600001d07983 */ /* 0x000ee20000300a00 */
[----:B----4-:R-:W-:-:S03]  /*40e90*/  IMAD.WIDE R88, R251, 0x4, R200 ;  /* 0x00000004fb587825 */ /* 0x010fc600078e02c8 */
[----:B------:R-:W4:Y:S01]  /*40ea0*/  LDL.LU.64 R200, [R1+0xe58] ;  /* 0x000e580001c87983 */ /* 0x000f220000300a00 */
[----:B--2---:R-:W-:Y:S01]  /*40eb0*/  IMAD.WIDE R92, R251, 0x4, R204 ;  /* 0x00000004fb5c7825 */ /* 0x004fe200078e02cc */
[C---:B------:R-:W-:Y:S02]  /*40ec0*/  LOP3.LUT R204, R7.reuse, 0x42, RZ, 0xfc, !PT ;  /* 0x0000004207cc7812 */ /* 0x040fe400078efcff */
[----:B------:R-:W-:Y:S01]  /*40ed0*/  @!PT LDS RZ, [RZ] ;  /* 0x00000000fffff984 */ /* 0x000fe20000000800 */
[----:B------:R-:W-:Y:S01]  /*40ee0*/  @!PT LDS RZ, [RZ] ;  /* 0x00000000fffff984 */ /* 0x000fe20000000800 */
[----:B------:R-:W-:Y:S01]  /*40ef0*/  @!PT LDS RZ, [RZ] ;  /* 0x00000000fffff984 */ /* 0x000fe20000000800 */
[----:B------:R-:W-:Y:S01]  /*40f00*/  LDGSTS.E [R0+0x50000], desc[UR48][R88.64], P3 ;  /* 0x5000000058007fae */ /* 0x000fe20009921870 */
[----:B------:R-:W-:Y:S01]  /*40f10*/  LOP3.LUT R205, R7, 0x60, RZ, 0xfc, !PT ;  /* 0x0000006007cd7812 */ /* 0x000fe200078efcff */
[----:B------:R-:W-:Y:S01]  /*40f20*/  IMAD.WIDE R94, R251, 0x4, R202 ;  /* 0x00000004fb5e7825 */ /* 0x000fe200078e02ca */
[----:B------:R-:W-:Y:S01]  /*40f30*/  ISETP.GE.AND P3, PT, R204, UR5, PT ;  /* 0x00000005cc007c0c */ /* 0x000fe2000bf66270 */
[----:B------:R-:W-:Y:S01]  /*40f40*/  LDGSTS.E [R0+0x50008], desc[UR48][R90.64], P4 ;  /* 0x500080005a007fae */ /* 0x000fe2000a121870 */
[----:B------:R-:W-:Y:S02]  /*40f50*/  ISETP.GE.AND P4, PT, R205, UR5, PT ;  /* 0x00000005cd007c0c */ /* 0x000fe4000bf86270 */
[C---:B------:R-:W-:Y:S01]  /*40f60*/  LOP3.LUT R204, R7.reuse, 0x4, RZ, 0xfc, !PT ;  /* 0x0000000407cc7812 */ /* 0x040fe200078efcff */
[----:B------:R-:W2:Y:S01]  /*40f70*/  LDL.LU.64 R202, [R1+0xfc0] ;  /* 0x000fc00001ca7983 */ /* 0x000ea20000300a00 */
[----:B------:R-:W-:-:S02]  /*40f80*/  LOP3.LUT R205, R7, 0x62, RZ, 0xfc, !PT ;  /* 0x0000006207cd7812 */ /* 0x000fc400078efcff */
[----:B------:R-:W-:Y:S01]  /*40f90*/  SEL R96, RZ, 0x4, P3 ;  /* 0x00000004ff607807 */ /* 0x000fe20001800000 */
[----:B------:R-:W-:Y:S01]  /*40fa0*/  LDGSTS.E [R0+0x52000], desc[UR48][R92.64], P2 ;  /* 0x520000005c007fae */ /* 0x000fe20009121870 */
[----:B------:R-:W-:Y:S02]  /*40fb0*/  SEL R97, RZ, 0x4, P4 ;  /* 0x00000004ff617807 */ /* 0x000fe40002000000 */
[C---:B------:R-:W-:Y:S01]  /*40fc0*/  ISETP.GE.AND P3, PT, R204.reuse, UR5, PT ;  /* 0x00000005cc007c0c */ /* 0x040fe2000bf66270 */
[----:B------:R-:W-:Y:S01]  /*40fd0*/  LDGSTS.E [R0+0x52008], desc[UR48][R94.64], P0 ;  /* 0x520080005e007fae */ /* 0x000fe20008121870 */
[----:B------:R-:W-:Y:S02]  /*40fe0*/  ISETP.GE.AND P4, PT, R204, UR8, PT ;  /* 0x00000008cc007c0c */ /* 0x000fe4000bf86270 */
[----:B------:R-:W-:Y:S02]  /*40ff0*/  ISETP.GE.AND P2, PT, R205, UR5, PT ;  /* 0x00000005cd007c0c */ /* 0x000fe4000bf46270 */
[----:B------:R-:W2:Y:S01]  /*41000*/  LDL.LU.64 R204, [R1+0xfb8] ;  /* 0x000fb80001cc7983 */ /* 0x000ea20000300a00 */
[----:B------:R-:W-:-:S02]  /*41010*/  SEL R98, R97, RZ, P1 ;  /* 0x000000ff61627207 */ /* 0x000fc40000800000 */
[----:B------:R-:W-:Y:S02]  /*41020*/  SEL R100, RZ, 0x4, P2 ;  /* 0x00000004ff647807 */ /* 0x000fe40001000000 */
[----:B------:R-:W-:Y:S02]  /*41030*/  ISETP.NE.U32.AND P2, PT, R98, RZ, PT ;  /* 0x000000ff6200720c */ /* 0x000fe40003f45070 */
[----:B------:R-:W-:Y:S02]  /*41040*/  SEL R100, R100, RZ, P1 ;  /* 0x000000ff64647207 */ /* 0x000fe40000800000 */
[----:B------:R-:W-:Y:S02]  /*41050*/  SEL R102, RZ, 0x4, P3 ;  /* 0x00000004ff667807 */ /* 0x000fe40001800000 */
[----:B------:R-:W-:Y:S01]  /*41060*/  ISETP.NE.U32.AND P3, PT, R100, RZ, PT ;  /* 0x000000ff6400720c */ /* 0x000fe20003f65070 */
[----:B------:R-:W-:Y:S02]  /*41070*/  IMAD.WIDE R98, R251, 0x4, R206 ;  /* 0x00000004fb627825 */ /* 0x000fe400078e02ce */
[----:B------:R-:W2:Y:S01]  /*41080*/  LDL.LU.64 R206, [R1+0xf40] ;  /* 0x000f400001ce7983 */ /* 0x000ea20000300a00 */
[----:B------:R-:W-:-:S04]  /*41090*/  SEL R96, R96, RZ, P1 ;  /* 0x000000ff60607207 */ /* 0x000fc80000800000 */
[----:B------:R-:W-:Y:S01]  /*410a0*/  ISETP.NE.U32.AND P0, PT, R96, RZ, PT ;  /* 0x000000ff6000720c */ /* 0x000fe20003f05070 */
[----:B------:R-:W-:Y:S01]  /*410b0*/  IMAD.WIDE R96, R251, 0x4, R198 ;  /* 0x00000004fb607825 */ /* 0x000fe200078e02c6 */
[----:B------:R-:W-:-:S04]  /*410c0*/  SEL R102, R102, RZ, P1 ;  /* 0x000000ff66667207 */ /* 0x000fc80000800000 */
[----:B------:R-:W-:Y:S07]  /*410d0*/  LDGSTS.E [R0+0x54000], desc[UR48][R96.64], P6 ;  /* 0x5400000060007fae */ /* 0x000fee000b121870 */
[----:B------:R-:W-:Y:S01]  /*410e0*/  LDGSTS.E [R0+0x54008], desc[UR48][R98.64], P0 ;  /* 0x5400800062007fae */ /* 0x000fe20008121870 */
[----:B------:R-:W-:Y:S01]  /*410f0*/  ISETP.NE.U32.AND P0, PT, R102, RZ, PT ;  /* 0x000000ff6600720c */ /* 0x000fe20003f05070 */
[C---:B---3--:R-:W-:Y:S02]  /*41100*/  IMAD.WIDE R100, R251.reuse, 0x4, R208 ;  /* 0x00000004fb647825 */ /* 0x048fe400078e02d0 */
[----:B------:R-:W3:Y:S02]  /*41110*/  LDL.LU.64 R208, [R1+0xf38] ;  /* 0x000f380001d07983 */ /* 0x000ee40000300a00 */
[----:B----4-:R-:W-:-:S02]  /*41120*/  IMAD.WIDE R102, R251, 0x4, R200 ;  /* 0x00000004fb667825 */ /* 0x010fc400078e02c8 */
[----:B------:R-:W4:Y:S01]  /*41130*/  LDL.LU.64 R200, [R1+0xec0] ;  /* 0x000ec00001c87983 */ /* 0x000f220000300a00 */
[----:B------:R-:W-:-:S03]  /*41140*/  LOP3.LUT R199, R7, 0x6, RZ, 0xfc, !PT ;  /* 0x0000000607c77812 */ /* 0x000fc600078efcff */
[----:B------:R-:W-:Y:S01]  /*41150*/  LDGSTS.E [R0+0x56000], desc[UR48][R100.64], P2 ;  /* 0x5600000064007fae */ /* 0x000fe20009121870 */
[----:B------:R-:W-:Y:S02]  /*41160*/  ISETP.GE.AND P6, PT, R199, UR5, PT ;  /* 0x00000005c7007c0c */ /* 0x000fe4000bfc6270 */
[----:B------:R-:W-:Y:S01]  /*41170*/  LOP3.LUT R199, R7, 0x24, RZ, 0xfc, !PT ;  /* 0x0000002407c77812 */ /* 0x000fe200078efcff */
[----:B------:R-:W-:Y:S01]  /*41180*/  LDGSTS.E [R0+0x56008], desc[UR48][R102.64], P3 ;  /* 0x5600800066007fae */ /* 0x000fe20009921870 */
[----:B------:R-:W-:Y:S02]  /*41190*/  SEL R104, RZ, 0x4, P6 ;  /* 0x00000004ff687807 */ /* 0x000fe40003000000 */
[----:B------:R-:W-:Y:S02]  /*411a0*/  ISETP.GE.AND P6, PT, R199, UR5, PT ;  /* 0x00000005c7007c0c */ /* 0x000fe4000bfc6270 */
[----:B------:R-:W-:Y:S02]  /*411b0*/  SEL R104, R104, RZ, P1 ;  /* 0x000000ff68687207 */ /* 0x000fe40000800000 */
[----:B------:R-:W-:-:S02]  /*411c0*/  SEL R106, RZ, 0x4, P6 ;  /* 0x00000004ff6a7807 */ /* 0x000fc40003000000 */
[----:B------:R-:W-:Y:S02]  /*411d0*/  LOP3.LUT R199, R7, 0x26, RZ, 0xfc, !PT ;  /* 0x0000002607c77812 */ /* 0x000fe400078efcff */
[----:B------:R-:W-:Y:S01]  /*411e0*/  ISETP.NE.U32.AND P2, PT, R104, RZ, PT ;  /* 0x000000ff6800720c */ /* 0x000fe20003f45070 */
[----:B--2---:R-:W-:Y:S01]  /*411f0*/  IMAD.WIDE R104, R251, 0x4, R202 ;  /* 0x00000004fb687825 */ /* 0x004fe200078e02ca */
[----:B------:R-:W-:Y:S01]  /*41200*/  SEL R106, R106, RZ, P1 ;  /* 0x000000ff6a6a7207 */ /* 0x000fe20000800000 */
[----:B------:R-:W2:Y:S01]  /*41210*/  LDL.LU.64 R202, [R1+0xeb8] ;  /* 0x000eb80001ca7983 */ /* 0x000ea20000300a00 */
[----:B------:R-:W-:Y:S02]  /*41220*/  ISETP.GE.AND P6, PT, R199, UR5, PT ;  /* 0x00000005c7007c0c */ /* 0x000fe4000bfc6270 */
[----:B------:R-:W-:Y:S01]  /*41230*/  ISETP.NE.U32.AND P3, PT, R106, RZ, PT ;  /* 0x000000ff6a00720c */ /* 0x000fe20003f65070 */
[----:B------:R-:W-:Y:S01]  /*41240*/  IMAD.WIDE R106, R251, 0x4, R204 ;  /* 0x00000004fb6a7825 */ /* 0x000fe200078e02cc */
[----:B------:R-:W-:Y:S01]  /*41250*/  SEL R108, RZ, 0x4, P6 ;  /* 0x00000004ff6c7807 */ /* 0x000fe20003000000 */
[----:B------:R-:W2:Y:S01]  /*41260*/  LDL.LU.64 R204, [R1+0xe50] ;  /* 0x000e500001cc7983 */ /* 0x000ea20000300a00 */
[----:B------:R-:W-:-:S02]  /*41270*/  LOP3.LUT R199, R7, 0x44, RZ, 0xfc, !PT ;  /* 0x0000004407c77812 */ /* 0x000fc400078efcff */
[----:B------:R-:W-:Y:S01]  /*41280*/  SEL R108, R108, RZ, P1 ;  /* 0x000000ff6c6c7207 */ /* 0x000fe20000800000 */
[----:B------:R-:W-:Y:S01]  /*41290*/  LDGSTS.E [R3+0x50000], desc[UR48][R104.64], P0 ;  /* 0x5000000068037fae */ /* 0x000fe20008121870 */
[----:B------:R-:W-:Y:S02]  /*412a0*/  ISETP.GE.AND P6, PT, R199, UR5, PT ;  /* 0x00000005c7007c0c */ /* 0x000fe4000bfc6270 */
[----:B------:R-:W-:Y:S01]  /*412b0*/  ISETP.NE.U32.AND P0, PT, R108, RZ, PT ;  /* 0x000000ff6c00720c */ /* 0x000fe20003f05070 */
[----:B------:R-:W-:Y:S01]  /*412c0*/  LDGSTS.E [R3+0x50008], desc[UR48][R106.64], P2 ;  /* 0x500080006a037fae */ /* 0x000fe20009121870 */
[----:B------:R-:W-:-:S04]  /*412d0*/  SEL R110, RZ, 0x4, P6 ;  /* 0x00000004ff6e7807 */ /* 0x000fc80003000000 */
[----:B------:R-:W-:Y:S01]  /*412e0*/  SEL R110, R110, RZ, P1 ;  /* 0x000000ff6e6e7207 */ /* 0x000fe20000800000 */
[----:B------:R-:W-:Y:S02]  /*412f0*/  IMAD.WIDE R108, R251, 0x4, R206 ;  /* 0x00000004fb6c7825 */ /* 0x000fe400078e02ce */
[----:B------:R-:W2:Y:S01]  /*41300*/  LDL.LU.64 R206, [R1+0xe48] ;  /* 0x000e480001ce7983 */ /* 0x000ea20000300a00 */
[----:B------:R-:W-:Y:S02]  /*41310*/  ISETP.NE.U32.AND P2, PT, R110, RZ, PT ;  /* 0x000000ff6e00720c */ /* 0x000fe40003f45070 */
[----:B------:R-:W-:Y:S01]  /*41320*/  LOP3.LUT R199, R7, 0x46, RZ, 0xfc, !PT ;  /* 0x0000004607c77812 */ /* 0x000fe200078efcff */
[----:B------:R-:W-:Y:S03]  /*41330*/  LDGSTS.E [R3+0x52000], desc[UR48][R108.64], P3 ;  /* 0x520000006c037fae */ /* 0x000fe60009921870 */
[----:B------:R-:W-:-:S02]  /*41340*/  ISETP.GE.AND P6, PT, R199, UR5, PT ;  /* 0x00000005c7007c0c */ /* 0x000fc4000bfc6270 */
[----:B------:R-:W-:Y:S02]  /*41350*/  LOP3.LUT R199, R7, 0x64, RZ, 0xfc, !PT ;  /* 0x0000006407c77812 */ /* 0x000fe400078efcff */
[----:B------:R-:W-:Y:S02]  /*41360*/  SEL R112, RZ, 0x4, P6 ;  /* 0x00000004ff707807 */ /* 0x000fe40003000000 */
[----:B------:R-:W-:Y:S02]  /*41370*/  ISETP.GE.AND P6, PT, R199, UR5, PT ;  /* 0x00000005c7007c0c */ /* 0x000fe4000bfc6270 */
[----:B------:R-:W-:Y:S02]  /*41380*/  SEL R112, R112, RZ, P1 ;  /* 0x000000ff70707207 */ /* 0x000fe40000800000 */
[----:B------:R-:W-:Y:S02]  /*41390*/  LOP3.LUT R199, R7, 0x66, RZ, 0xfc, !PT ;  /* 0x0000006607c77812 */ /* 0x000fe400078efcff */
[----:B------:R-:W-:-:S02]  /*413a0*/  ISETP.NE.U32.AND P3, PT, R112, RZ, PT ;  /* 0x000000ff7000720c */ /* 0x000fc40003f65070 */
[----:B------:R-:W-:Y:S02]  /*413b0*/  SEL R114, RZ, 0x4, P6 ;  /* 0x00000004ff727807 */ /* 0x000fe40003000000 */
[----:B------:R-:W-:-:S04]  /*413c0*/  ISETP.GE.AND P6, PT, R199, UR5, PT ;  /* 0x00000005c7007c0c */ /* 0x000fc8000bfc6270 */
[----:B------:R-:W-:Y:S01]  /*413d0*/  SEL R116, RZ, 0x4, P6 ;  /* 0x00000004ff747807 */ /* 0x000fe20003000000 */
[C---:B---3--:R-:W-:Y:S02]  /*413e0*/  IMAD.WIDE R110, R251.reuse, 0x4, R208 ;  /* 0x00000004fb6e7825 */ /* 0x048fe400078e02d0 */
[----:B------:R-:W3:Y:S02]  /*413f0*/  LDL.LU.64 R208, [R1+0xfb0] ;  /* 0x000fb00001d07983 */ /* 0x000ee40000300a00 */
[----:B----4-:R-:W-:Y:S01]  /*41400*/  IMAD.WIDE R112, R251, 0x4, R200 ;  /* 0x00000004fb707825 */ /* 0x010fe200078e02c8 */
[----:B------:R-:W-:Y:S01]  /*41410*/  LOP3.LUT R201, R7, 0x8, RZ, 0xfc, !PT ;  /* 0x0000000807c97812 */ /* 0x000fe200078efcff */
[----:B------:R-:W-:Y:S03]  /*41420*/  LDGSTS.E [R3+0x52008], desc[UR48][R110.64], P0 ;  /* 0x520080006e037fae */ /* 0x000fe60008121870 */
[----:B------:R-:W-:Y:S01]  /*41430*/  ISETP.GE.AND P6, PT, R201, UR5, PT ;  /* 0x00000005c9007c0c */ /* 0x000fe2000bfc6270 */
[----:B------:R-:W-:Y:S04]  /*41440*/  LDGSTS.E [R3+0x54000], desc[UR48][R112.64], P2 ;  /* 0x5400000070037fae */ /* 0x000fe80009121870 */
[----:B------:R-:W4:Y:S01]  /*41450*/  LDL.LU.64 R200, [R1+0xfa8] ;  /* 0x000fa80001c87983 */ /* 0x000f220000300a00 */
[----:B------:R-:W-:-:S02]  /*41460*/  SEL R114, R114, RZ, P1 ;  /* 0x000000ff72727207 */ /* 0x000fc40000800000 */
[----:B------:R-:W-:Y:S02]  /*41470*/  SEL R116, R116, RZ, P1 ;  /* 0x000000ff74747207 */ /* 0x000fe40000800000 */
[----:B------:R-:W-:Y:S02]  /*41480*/  ISETP.NE.U32.AND P0, PT, R114, RZ, PT ;  /* 0x000000ff7200720c */ /* 0x000fe40003f05070 */
[----:B------:R-:W-:Y:S01]  /*41490*/  ISETP.NE.U32.AND P2, PT, R116, RZ, PT ;  /* 0x000000ff7400720c */ /* 0x000fe20003f45070 */
[----:B--2---:R-:W-:Y:S01]  /*414a0*/  IMAD.WIDE R114, R251, 0x4, R202 ;  /* 0x00000004fb727825 */ /* 0x004fe200078e02ca */
[----:B------:R-:W-:Y:S02]  /*414b0*/  LOP3.LUT R203, R7, 0xa, RZ, 0xfc, !PT ;  /* 0x0000000a07cb7812 */ /* 0x000fe400078efcff */
[----:B------:R-:W-:Y:S02]  /*414c0*/  SEL R118, RZ, 0x4, P6 ;  /* 0x00000004ff767807 */ /* 0x000fe40003000000 */
[----:B------:R-:W-:Y:S01]  /*414d0*/  ISETP.GE.AND P6, PT, R203, UR5, PT ;  /* 0x00000005cb007c0c */ /* 0x000fe2000bfc6270 */
[----:B------:R-:W-:Y:S01]  /*414e0*/  IMAD.WIDE R116, R251, 0x4, R204 ;  /* 0x00000004fb747825 */ /* 0x000fe200078e02cc */
[----:B------:R-:W-:Y:S01]  /*414f0*/  LOP3.LUT R205, R7, 0x28, RZ, 0xfc, !PT ;  /* 0x0000002807cd7812 */ /* 0x000fe200078efcff */
[----:B------:R-:W2:Y:S01]  /*41500*/  LDL.LU.64 R202, [R1+0xf30] ;  /* 0x000f300001ca7983 */ /* 0x000ea20000300a00 */
[----:B------:R-:W-:-:S02]  /*41510*/  SEL R118, R118, RZ, P1 ;  /* 0x000000ff76767207 */ /* 0x000fc40000800000 */
[----:B------:R-:W-:Y:S01]  /*41520*/  SEL R120, RZ, 0x4, P6 ;  /* 0x00000004ff787807 */ /* 0x000fe20003000000 */
[----:B------:R-:W-:Y:S01]  /*41530*/  LDGSTS.E [R3+0x54008], desc[UR48][R114.64], P3 ;  /* 0x5400800072037fae */ /* 0x000fe20009921870 */
[----:B------:R-:W-:-:S03]  /*41540*/  ISETP.GE.AND P6, PT, R205, UR5, PT ;  /* 0x00000005cd007c0c */ /* 0x000fc6000bfc6270 */
[----:B------:R-:W2:Y:S01]  /*41550*/  LDL.LU.64 R204, [R1+0xf28] ;  /* 0x000f280001cc7983 */ /* 0x000ea20000300a00 */
[----:B------:R-:W-:Y:S02]  /*41560*/  ISETP.NE.U32.AND P3, PT, R118, RZ, PT ;  /* 0x000000ff7600720c */ /* 0x000fe40003f65070 */
[----:B------:R-:W-:Y:S01]  /*41570*/  SEL R120, R120, RZ, P1 ;  /* 0x000000ff78787207 */ /* 0x000fe20000800000 */
[----:B------:R-:W-:Y:S01]  /*41580*/  LDGSTS.E [R3+0x56000], desc[UR48][R116.64], P0 ;  /* 0x5600000074037fae */ /* 0x000fe20008121870 */
[----:B------:R-:W-:Y:S01]  /*41590*/  SEL R122, RZ, 0x4, P6 ;  /* 0x00000004ff7a7807 */ /* 0x000fe20003000000 */
[----:B------:R-:W-:Y:S01]  /*415a0*/  IMAD.WIDE R118, R251, 0x4, R206 ;  /* 0x00000004fb767825 */ /* 0x000fe200078e02ce */
[----:B------:R-:W-:-:S04]  /*415b0*/  LOP3.LUT R207, R7, 0x2a, RZ, 0xfc, !PT ;  /* 0x0000002a07cf7812 */ /* 0x000fc800078efcff */
[----:B------:R-:W-:Y:S01]  /*415c0*/  ISETP.GE.AND P6, PT, R207, UR5, PT ;  /* 0x00000005cf007c0c */ /* 0x000fe2000bfc6270 */
[----:B------:R-:W-:Y:S01]  /*415d0*/  LDGSTS.E [R3+0x56008], desc[UR48][R118.64], P2 ;  /* 0x5600800076037fae */ /* 0x000fe20009121870 */
[----:B------:R-:W-:-:S03]  /*415e0*/  ISETP.NE.U32.AND P0, PT, R120, RZ, PT ;  /* 0x000000ff7800720c */ /* 0x000fc60003f05070 */
[----:B------:R-:W2:Y:S01]  /*415f0*/  LDL.LU.64 R206, [R1+0xeb0] ;  /* 0x000eb00001ce7983 */ /* 0x000ea20000300a00 */
[----:B------:R-:W-:-:S04]  /*41600*/  SEL R122, R122, RZ, P1 ;  /* 0x000000ff7a7a7207 */ /* 0x000fc80000800000 */
[----:B------:R-:W-:Y:S01]  /*41610*/  ISETP.NE.U32.AND P2, PT, R122, RZ, PT ;  /* 0x000000ff7a00720c */ /* 0x000fe20003f45070 */
[----:B---3--:R-:W-:Y:S02]  /*41620*/  IMAD.WIDE R120, R251, 0x4, R208 ;  /* 0x00000004fb787825 */ /* 0x008fe400078e02d0 */
[----:B------:R-:W3:Y:S04]  /*41630*/  LDL.LU.64 R208, [R1+0xea8] ;  /* 0x000ea80001d07983 */ /* 0x000ee80000300a00 */
[----:B------:R1:W-:Y:S01]  /*41640*/  STL.64 [R1+0x1eb0], R2 ;  /* 0x001eb00201007387 */ /* 0x0003e20000100a00 */
[----:B------:R-:W-:Y:S02]  /*41650*/  LOP3.LUT R199, R7, 0x48, RZ, 0xfc, !PT ;  /* 0x0000004807c77812 */ /* 0x000fe400078efcff */
[----:B------:R-:W-:Y:S01]  /*41660*/  SEL R124, RZ, 0x4, P6 ;  /* 0x00000004ff7c7807 */ /* 0x000fe20003000000 */
[----:B------:R-:W-:Y:S01]  /*41670*/  LDGSTS.E [R4+0x50000], desc[UR48][R120.64], P3 ;  /* 0x5000000078047fae */ /* 0x000fe20009921870 */
[----:B----4-:R-:W-:-:S03]  /*41680*/  IMAD.WIDE R122, R251, 0x4, R200 ;  /* 0x00000004fb7a7825 */ /* 0x010fc600078e02c8 */
[----:B------:R-:W4:Y:S01]  /*41690*/  LDL.LU.64 R200, [R1+0xe40] ;  /* 0x000e400001c87983 */ /* 0x000f220000300a00 */
[----:B------:R-:W-:Y:S02]  /*416a0*/  ISETP.GE.AND P6, PT, R199, UR5, PT ;  /* 0x00000005c7007c0c */ /* 0x000fe4000bfc6270 */
[----:B------:R-:W-:Y:S01]  /*416b0*/  SEL R124, R124, RZ, P1 ;  /* 0x000000ff7c7c7207 */ /* 0x000fe20000800000 */
[----:B------:R-:W-:Y:S01]  /*416c0*/  LDGSTS.E [R4+0x50008], desc[UR48][R122.64], P0 ;  /* 0x500080007a047fae */ /* 0x000fe20008121870 */
[----:B------:R-:W-:Y:S02]  /*416d0*/  SEL R126, RZ, 0x4, P6 ;  /* 0x00000004ff7e7807 */ /* 0x000fe40003000000 */
[----:B------:R-:W-:Y:S02]  /*416e0*/  LOP3.LUT R199, R7, 0x4a, RZ, 0xfc, !PT ;  /* 0x0000004a07c77812 */ /* 0x000fe400078efcff */
[----:B------:R-:W-:Y:S02]  /*416f0*/  ISETP.NE.U32.AND P3, PT, R124, RZ, PT ;  /* 0x000000ff7c00720c */ /* 0x000fe40003f65070 */
[----:B------:R-:W-:-:S02]  /*41700*/  SEL R126, R126, RZ, P1 ;  /* 0x000000ff7e7e7207 */ /* 0x000fc40000800000 */
[----:B------:R-:W-:Y:S02]  /*41710*/  ISETP.GE.AND P6, PT, R199, UR5, PT ;  /* 0x00000005c7007c0c */ /* 0x000fe4000bfc6270 */
[----:B------:R-:W-:Y:S01]  /*41720*/  LOP3.LUT R199, R7, 0x68, RZ, 0xfc, !PT ;  /* 0x0000006807c77812 */ /* 0x000fe200078efcff */
[----:B--2---:R-:W-:Y:S02]  /*41730*/  IMAD.WIDE R124, R251, 0x4, R202 ;  /* 0x00000004fb7c7825 */ /* 0x004fe400078e02ca */
[----:B------:R-:W2:Y:S01]  /*41740*/  LDL.LU.64 R202, [R1+0xe38] ;  /* 0x000e380001ca7983 */ /* 0x000ea20000300a00 */
[----:B------:R-:W-:Y:S02]  /*41750*/  ISETP.NE.U32.AND P0, PT, R126, RZ, PT ;  /* 0x000000ff7e00720c */ /* 0x000fe40003f05070 */
[----:B------:R-:W-:Y:S01]  /*41760*/  SEL R128, RZ, 0x4, P6 ;  /* 0x00000004ff807807 */ /* 0x000fe20003000000 */
[----:B------:R-:W-:Y:S01]  /*41770*/  LDGSTS.E [R4+0x52000], desc[UR48][R124.64], P2 ;  /* 0x520000007c047fae */ /* 0x000fe20009121870 */
[----:B------:R-:W-:Y:S01]  /*41780*/  ISETP.GE.AND P6, PT, R199, UR5, PT ;  /* 0x00000005c7007c0c */ /* 0x000fe2000bfc6270 */
[----:B------:R-:W-:-:S02]  /*41790*/  IMAD.WIDE R126, R251, 0x4, R204 ;  /* 0x00000004fb7e7825 */ /* 0x000fc400078e02cc */
[----:B------:R-:W2:Y:S01]  /*417a0*/  LDL.LU.64 R204, [R1+0xfa0] ;  /* 0x000fa00001cc7983 */ /* 0x000ea20000300a00 */
[----:B------:R-:W-:Y:S02]  /*417b0*/  SEL R128, R128, RZ, P1 ;  /* 0x000000ff80807207 */ /* 0x000fe40000800000 */
[----:B------:R-:W-:Y:S01]  /*417c0*/  SEL R130, RZ, 0x4, P6 ;  /* 0x00000004ff827807 */ /* 0x000fe20003000000 */
[----:B------:R-:W-:Y:S01]  /*417d0*/  LDGSTS.E [R4+0x52008], desc[UR48][R126.64], P3 ;  /* 0x520080007e047fae */ /* 0x000fe20009921870 */
[----:B------:R-:W-:Y:S02]  /*417e0*/  ISETP.NE.U32.AND P2, PT, R128, RZ, PT ;  /* 0x000000ff8000720c */ /* 0x000fe40003f45070 */
[----:B------:R-:W-:-:S04]  /*417f0*/  SEL R130, R130, RZ, P1 ;  /* 0x000000ff82827207 */ /* 0x000fc80000800000 */
[----:B------:R-:W-:Y:S01]  /*41800*/  ISETP.NE.U32.AND P3, PT, R130, RZ, PT ;  /* 0x000000ff8200720c */ /* 0x000fe20003f65070 */
[----:B------:R-:W-:Y:S02]  /*41810*/  IMAD.WIDE R128, R251, 0x4, R206 ;  /* 0x00000004fb807825 */ /* 0x000fe400078e02ce */
[----:B------:R-:W2:Y:S01]  /*41820*/  LDL.LU.64 R206, [R1+0xf98] ;  /* 0x000f980001ce7983 */ /* 0x000ea20000300a00 */
[----:B------:R-:W-:-:S03]  /*41830*/  LOP3.LUT R199, R7, 0x6a, RZ, 0xfc, !PT ;  /* 0x0000006a07c77812 */ /* 0x000fc600078efcff */
[----:B------:R-:W-:Y:S01]  /*41840*/  LDGSTS.E [R4+0x54000], desc[UR48][R128.64], P0 ;  /* 0x5400000080047fae */ /* 0x000fe20008121870 */
[----:B------:R-:W-:-:S04]  /*41850*/  ISETP.GE.AND P6, PT, R199, UR5, PT ;  /* 0x00000005c7007c0c */ /* 0x000fc8000bfc6270 */
[----:B------:R-:W-:-:S04]  /*41860*/  SEL R132, RZ, 0x4, P6 ;  /* 0x00000004ff847807 */ /* 0x000fc80003000000 */
[----:B------:R-:W-:-:S04]  /*41870*/  SEL R132, R132, RZ, P1 ;  /* 0x000000ff84847207 */ /* 0x000fc80000800000 */
[----:B------:R-:W-:Y:S01]  /*41880*/  ISETP.NE.U32.AND P0, PT, R132, RZ, PT ;  /* 0x000000ff8400720c */ /* 0x000fe20003f05070 */
[----:B---3--:R-:W-:Y:S02]  /*41890*/  IMAD.WIDE R130, R251, 0x4, R208 ;  /* 0x00000004fb827825 */ /* 0x008fe400078e02d0 */
[----:B------:R-:W3:Y:S01]  /*418a0*/  LDL.LU.64 R208, [R1+0xf20] ;  /* 0x000f200001d07983 */ /* 0x000ee20000300a00 */
[----:B------:R-:W-:-:S03]  /*418b0*/  LOP3.LUT R199, R7, 0xc, RZ, 0xfc, !PT ;  /* 0x0000000c07c77812 */ /* 0x000fc600078efcff */
[----:B------:R-:W-:Y:S01]  /*418c0*/  LDGSTS.E [R4+0x54008], desc[UR48][R130.64], P2 ;  /* 0x5400800082047fae */ /* 0x000fe20009121870 */
[----:B----4-:R-:W-:-:S03]  /*418d0*/  IMAD.WIDE R132, R251, 0x4, R200 ;  /* 0x00000004fb847825 */ /* 0x010fc600078e02c8 */
[----:B------:R-:W4:Y:S01]  /*418e0*/  LDL.LU.64 R200, [R1+0xf18] ;  /* 0x000f180001c87983 */ /* 0x000f220000300a00 */
        /* <DEDUP_REMOVED lines=8> */
[----:B------:R-:W-:Y:S02]  /*41970*/  ISETP.NE.U32.AND P2, PT, R134, RZ, PT ;  /* 0x000000ff8600720c */ /* 0x000fe40003f45070 */
[----:B------:R-:W-:Y:S01]  /*41980*/  SEL R136, R136, RZ, P1 ;  /* 0x000000ff88887207 */ /* 0x000fe20000800000 */
[----:B--2---:R-:W-:Y:S01]  /*41990*/  IMAD.WIDE R134, R251, 0x4, R202 ;  /* 0x00000004fb867825 */ /* 0x004fe200078e02ca */
[----:B------:R-:W-:Y:S01]  /*419a0*/  ISETP.GE.AND P6, PT, R199, UR5, PT ;  /* 0x00000005c7007c0c */ /* 0x000fe2000bfc6270 */
[----:B------:R-:W2:Y:S01]  /*419b0*/  LDL.LU.64 R202, [R1+0xea0] ;  /* 0x000ea00001ca7983 */ /* 0x000ea20000300a00 */
[----:B------:R-:W-:Y:S02]  /*419c0*/  LOP3.LUT R199, R7, 0x2e, RZ, 0xfc, !PT ;  /* 0x0000002e07c77812 */ /* 0x000fe400078efcff */
[----:B------:R-:W-:Y:S01]  /*419d0*/  ISETP.NE.U32.AND P3, PT, R136, RZ, PT ;  /* 0x000000ff8800720c */ /* 0x000fe20003f65070 */
[----:B------:R-:W-:Y:S01]  /*419e0*/  LDGSTS.E [R4+0x56008], desc[UR48][R134.64], P0 ;  /* 0x5600800086047fae */ /* 0x000fe20008121870 */
[----:B------:R-:W-:Y:S01]  /*419f0*/  SEL R138, RZ, 0x4, P6 ;  /* 0x00000004ff8a7807 */ /* 0x000fe20003000000 */
[----:B------:R-:W-:Y:S01]  /*41a00*/  IMAD.WIDE R136, R251, 0x4, R204 ;  /* 0x00000004fb887825 */ /* 0x000fe200078e02cc */
[----:B------:R-:W-:Y:S01]  /*41a10*/  ISETP.GE.AND P6, PT, R199, UR5, PT ;  /* 0x00000005c7007c0c */ /* 0x000fe2000bfc6270 */
[----:B------:R-:W2:Y:S01]  /*41a20*/  LDL.LU.64 R204, [R1+0xe98] ;  /* 0x000e980001cc7983 */ /* 0x000ea20000300a00 */
[----:B------:R-:W-:-:S02]  /*41a30*/  SEL R138, R138, RZ, P1 ;  /* 0x000000ff8a8a7207 */ /* 0x000fc40000800000 */
        /* <DEDUP_REMOVED lines=30> */
[----:B------:R-:W-:Y:S02]  /*41c20*/  ISETP.GE.AND P6, PT, R199, UR5, PT ;  /* 0x00000005c7007c0c */ /* 0x000fe4000bfc6270 */
[----:B------:R-:W-:Y:S02]  /*41c30*/  LOP3.LUT R203, R7, 0x10, RZ, 0xfc, !PT ;  /* 0x0000001007cb7812 */ /* 0x000fe400078efcff */
[----:B------:R-:W-:Y:S01]  /*41c40*/  ISETP.NE.U32.AND P2, PT, R148, RZ, PT ;  /* 0x000000ff9400720c */ /* 0x000fe20003f45070 */
[----:B------:R-:W-:Y:S01]  /*41c50*/  LDGSTS.E [R5+0x54000], desc[UR48][R146.64], P3 ;  /* 0x5400000092057fae */ /* 0x000fe20009921870 */
[----:B------:R-:W-:Y:S01]  /*41c60*/  SEL R150, RZ, 0x4, P6 ;  /* 0x00000004ff967807 */ /* 0x000fe20003000000 */
[----:B------:R-:W-:Y:S01]  /*41c70*/  IMAD.WIDE R148, R251, 0x4, R204 ;  /* 0x00000004fb947825 */ /* 0x000fe200078e02cc */
[----:B------:R-:W-:-:S02]  /*41c80*/  ISETP.GE.AND P6, PT, R203, UR5, PT ;  /* 0x00000005cb007c0c */ /* 0x000fc4000bfc6270 */
[----:B------:R-:W-:Y:S01]  /*41c90*/  LOP3.LUT R205, R7, 0x12, RZ, 0xfc, !PT ;  /* 0x0000001207cd7812 */ /* 0x000fe200078efcff */
[----:B------:R-:W2:Y:S01]  /*41ca0*/  LDL.LU.64 R202, [R1+0xf88] ;  /* 0x000f880001ca7983 */ /* 0x000ea20000300a00 */
[----:B------:R-:W-:Y:S02]  /*41cb0*/  SEL R150, R150, RZ, P1 ;  /* 0x000000ff96967207 */ /* 0x000fe40000800000 */
[----:B------:R-:W-:Y:S01]  /*41cc0*/  SEL R152, RZ, 0x4, P6 ;  /* 0x00000004ff987807 */ /* 0x000fe20003000000 */
[----:B------:R-:W-:Y:S01]  /*41cd0*/  LDGSTS.E [R5+0x54008], desc[UR48][R148.64], P0 ;  /* 0x5400800094057fae */ /* 0x000fe20008121870 */
[----:B------:R-:W-:-:S03]  /*41ce0*/  ISETP.GE.AND P6, PT, R205, UR5, PT ;  /* 0x00000005cd007c0c */ /* 0x000fc6000bfc6270 */
[----:B------:R-:W2:Y:S01]  /*41cf0*/  LDL.LU.64 R204, [R1+0xf10] ;  /* 0x000f100001cc7983 */ /* 0x000ea20000300a00 */
[----:B------:R-:W-:Y:S02]  /*41d00*/  ISETP.NE.U32.AND P3, PT, R150, RZ, PT ;  /* 0x000000ff9600720c */ /* 0x000fe40003f65070 */
[----:B------:R-:W-:Y:S02]  /*41d10*/  SEL R152, R152, RZ, P1 ;  /* 0x000000ff98987207 */ /* 0x000fe40000800000 */
[----:B------:R-:W-:Y:S01]  /*41d20*/  SEL R154, RZ, 0x4, P6 ;  /* 0x00000004ff9a7807 */ /* 0x000fe20003000000 */
[----:B------:R-:W-:Y:S01]  /*41d30*/  IMAD.WIDE R150, R251, 0x4, R206 ;  /* 0x00000004fb967825 */ /* 0x000fe200078e02ce */
[----:B------:R-:W-:Y:S02]  /*41d40*/  LOP3.LUT R207, R7, 0x30, RZ, 0xfc, !PT ;  /* 0x0000003007cf7812 */ /* 0x000fe400078efcff */
[----:B------:R-:W-:Y:S02]  /*41d50*/  ISETP.NE.U32.AND P0, PT, R152, RZ, PT ;  /* 0x000000ff9800720c */ /* 0x000fe40003f05070 */
[----:B------:R-:W-:Y:S01]  /*41d60*/  ISETP.GE.AND P6, PT, R207, UR5, PT ;  /* 0x00000005cf007c0c */ /* 0x000fe2000bfc6270 */
[----:B------:R-:W-:Y:S03]  /*41d70*/  LDGSTS.E [R5+0x56000], desc[UR48][R150.64], P2 ;  /* 0x5600000096057fae */ /* 0x000fe60009121870 */
[----:B------:R-:W-:Y:S01]  /*41d80*/  SEL R156, RZ, 0x4, P6 ;  /* 0x00000004ff9c7807 */ /* 0x000fe20003000000 */
[----:B------:R-:W2:Y:S01]  /*41d90*/  LDL.LU.64 R206, [R1+0xf08] ;  /* 0x000f080001ce7983 */ /* 0x000ea20000300a00 */
[----:B------:R-:W-:-:S04]  /*41da0*/  SEL R154, R154, RZ, P1 ;  /* 0x000000ff9a9a7207 */ /* 0x000fc80000800000 */
[----:B------:R-:W-:Y:S01]  /*41db0*/  ISETP.NE.U32.AND P2, PT, R154, RZ, PT ;  /* 0x000000ff9a00720c */ /* 0x000fe20003f45070 */
[----:B---3--:R-:W-:Y:S01]  /*41dc0*/  IMAD.WIDE R152, R251, 0x4, R208 ;  /* 0x00000004fb987825 */ /* 0x008fe200078e02d0 */
[----:B------:R-:W-:-:S04]  /*41dd0*/  LOP3.LUT R209, R7, 0x32, RZ, 0xfc, !PT ;  /* 0x0000003207d17812 */ /* 0x000fc800078efcff */
[----:B------:R-:W-:Y:S01]  /*41de0*/  ISETP.GE.AND P6, PT, R209, UR5, PT ;  /* 0x00000005d1007c0c */ /* 0x000fe2000bfc6270 */
[----:B------:R-:W-:Y:S04]  /*41df0*/  LDGSTS.E [R5+0x56008], desc[UR48][R152.64], P3 ;  /* 0x5600800098057fae */ /* 0x000fe80009921870 */
[----:B------:R-:W3:Y:S01]  /*41e00*/  LDL.LU.64 R208, [R1+0xe90] ;  /* 0x000e900001d07983 */ /* 0x000ee20000300a00 */
[----:B----4-:R-:W-:-:S03]  /*41e10*/  IMAD.WIDE R154, R251, 0x4, R200 ;  /* 0x00000004fb9a7825 */ /* 0x010fc600078e02c8 */
[----:B------:R-:W4:Y:S01]  /*41e20*/  LDL.LU.64 R200, [R1+0xe88] ;  /* 0x000e880001c87983 */ /* 0x000f220000300a00 */
[----:B------:R-:W-:Y:S02]  /*41e30*/  SEL R156, R156, RZ, P1 ;  /* 0x000000ff9c9c7207 */ /* 0x000fe40000800000 */
[----:B------:R-:W-:Y:S02]  /*41e40*/  SEL R158, RZ, 0x4, P6 ;  /* 0x00000004ff9e7807 */ /* 0x000fe40003000000 */
[----:B------:R-:W-:Y:S01]  /*41e50*/  LOP3.LUT R199, R7, 0x50, RZ, 0xfc, !PT ;  /* 0x0000005007c77812 */ /* 0x000fe200078efcff */
[----:B------:R1:W-:Y:S01]  /*41e60*/  STL.64 [R1+0x1ea8], R4 ;  /* 0x001ea80401007387 */ /* 0x0003e20000100a00 */
[----:B------:R-:W-:Y:S02]  /*41e70*/  ISETP.NE.U32.AND P3, PT, R156, RZ, PT ;  /* 0x000000ff9c00720c */ /* 0x000fe40003f65070 */
[----:B------:R-:W-:Y:S01]  /*41e80*/  SEL R158, R158, RZ, P1 ;  /* 0x000000ff9e9e7207 */ /* 0x000fe20000800000 */
[----:B------:R-:W-:Y:S01]  /*41e90*/  LDGSTS.E [R9+0x50000], desc[UR48][R154.64], P0 ;  /* 0x500000009a097fae */ /* 0x000fe20008121870 */
[----:B------:R-:W-:-:S02]  /*41ea0*/  ISETP.GE.AND P6, PT, R199, UR5, PT ;  /* 0x00000005c7007c0c */ /* 0x000fc4000bfc6270 */
[----:B------:R-:W-:Y:S02]  /*41eb0*/  LOP3.LUT R199, R7, 0x52, RZ, 0xfc, !PT ;  /* 0x0000005207c77812 */ /* 0x000fe400078efcff */
[----:B------:R-:W-:Y:S02]  /*41ec0*/  ISETP.NE.U32.AND P0, PT, R158, RZ, PT ;  /* 0x000000ff9e00720c */ /* 0x000fe40003f05070 */
[----:B------:R-:W-:Y:S02]  /*41ed0*/  SEL R160, RZ, 0x4, P6 ;  /* 0x00000004ffa07807 */ /* 0x000fe40003000000 */
[----:B------:R-:W-:Y:S01]  /*41ee0*/  ISETP.GE.AND P6, PT, R199, UR5, PT ;  /* 0x00000005c7007c0c */ /* 0x000fe2000bfc6270 */
[C---:B--2---:R-:W-:Y:S02]  /*41ef0*/  IMAD.WIDE R156, R251.reuse, 0x4, R202 ;  /* 0x00000004fb9c7825 */ /* 0x044fe400078e02ca */
[----:B------:R-:W2:Y:S01]  /*41f00*/  LDL.LU.64 R202, [R1+0x718] ;  /* 0x0007180001ca7983 */ /* 0x000ea20000300a00 */
[----:B------:R-:W-:Y:S01]  /*41f10*/  SEL R162, RZ, 0x4, P6 ;  /* 0x00000004ffa27807 */ /* 0x000fe20003000000 */
[----:B------:R-:W-:Y:S01]  /*41f20*/  IMAD.WIDE R158, R251, 0x4, R204 ;  /* 0x00000004fb9e7825 */ /* 0x000fe200078e02cc */
[----:B------:R-:W-:Y:S01]  /*41f30*/  LOP3.LUT R199, R7, 0x70, RZ, 0xfc, !PT ;  /* 0x0000007007c77812 */ /* 0x000fe200078efcff */
[----:B------:R-:W2:Y:S01]  /*41f40*/  LDL.LU.64 R204, [R1+0x708] ;  /* 0x0007080001cc7983 */ /* 0x000ea20000300a00 */
[----:B------:R-:W-:-:S02]  /*41f50*/  SEL R160, R160, RZ, P1 ;  /* 0x000000ffa0a07207 */ /* 0x000fc40000800000 */
[----:B------:R-:W-:Y:S01]  /*41f60*/  SEL R162, R162, RZ, P1 ;  /* 0x000000ffa2a27207 */ /* 0x000fe20000800000 */
[----:B------:R-:W-:Y:S01]  /*41f70*/  LDGSTS.E [R9+0x50008], desc[UR48][R156.64], P2 ;  /* 0x500080009c097fae */ /* 0x000fe20009121870 */
[----:B------:R-:W-:Y:S02]  /*41f80*/  ISETP.GE.AND P6, PT, R199, UR5, PT ;  /* 0x00000005c7007c0c */ /* 0x000fe4000bfc6270 */
[----:B------:R-:W-:Y:S01]  /*41f90*/  ISETP.NE.U32.AND P2, PT, R160, RZ, PT ;  /* 0x000000ffa000720c */ /* 0x000fe20003f45070 */
[----:B------:R-:W-:Y:S01]  /*41fa0*/  LDGSTS.E [R9+0x52000], desc[UR48][R158.64], P3 ;  /* 0x520000009e097fae */ /* 0x000fe20009921870 */
[----:B------:R-:W-:Y:S02]  /*41fb0*/  LOP3.LUT R199, R7, 0x72, RZ, 0xfc, !PT ;  /* 0x0000007207c77812 */ /* 0x000fe400078efcff */
[----:B------:R-:W-:Y:S02]  /*41fc0*/  ISETP.NE.U32.AND P3, PT, R162, RZ, PT ;  /* 0x000000ffa200720c */ /* 0x000fe40003f65070 */
[----:B------:R-:W-:Y:S01]  /*41fd0*/  SEL R164, RZ, 0x4, P6 ;  /* 0x00000004ffa47807 */ /* 0x000fe20003000000 */
[----:B------:R-:W-:-:S02]  /*41fe0*/  IMAD.WIDE R160, R251, 0x4, R206 ;  /* 0x00000004fba07825 */ /* 0x000fc400078e02ce */
[----:B------:R-:W2:Y:S01]  /*41ff0*/  LDL.LU.64 R206, [R1+0xf80] ;  /* 0x000f800001ce7983 */ /* 0x000ea20000300a00 */
[----:B------:R-:W-:Y:S02]  /*42000*/  ISETP.GE.AND P6, PT, R199, UR5, PT ;  /* 0x00000005c7007c0c */ /* 0x000fe4000bfc6270 */
[----:B------:R-:W-:Y:S01]  /*42010*/  SEL R164, R164, RZ, P1 ;  /* 0x000000ffa4a47207 */ /* 0x000fe20000800000 */
[----:B------:R-:W-:Y:S01]  /*42020*/  LDGSTS.E [R9+0x52008], desc[UR48][R160.64], P0 ;  /* 0x52008000a0097fae */ /* 0x000fe20008121870 */
[----:B------:R-:W-:Y:S02]  /*42030*/  SEL R166, RZ, 0x4, P6 ;  /* 0x00000004ffa67807 */ /* 0x000fe40003000000 */
[----:B------:R-:W-:Y:S01]  /*42040*/  ISETP.NE.U32.AND P0, PT, R164, RZ, PT ;  /* 0x000000ffa400720c */ /* 0x000fe20003f05070 */
[----:B---3--:R-:W-:Y:S01]  /*42050*/  IMAD.WIDE R162, R251, 0x4, R208 ;  /* 0x00000004fba27825 */ /* 0x008fe200078e02d0 */
[----:B------:R-:W-:-:S04]  /*42060*/  LOP3.LUT R209, R7, 0x14, RZ, 0xfc, !PT ;  /* 0x0000001407d17812 */ /* 0x000fc800078efcff */
[----:B------:R-:W-:Y:S01]  /*42070*/  ISETP.GE.AND P6, PT, R209, UR5, PT ;  /* 0x00000005d1007c0c */ /* 0x000fe2000bfc6270 */
[----:B----4-:R-:W-:Y:S01]  /*42080*/  IMAD.WIDE R164, R251, 0x4, R200 ;  /* 0x00000004fba47825 */ /* 0x010fe200078e02c8 */
[----:B------:R-:W3:Y:S01]  /*42090*/  LDL.LU.64 R208, [R1+0xf78] ;  /* 0x000f780001d07983 */ /* 0x000ee20000300a00 */
[----:B------:R-:W-:Y:S02]  /*420a0*/  LOP3.LUT R201, R7, 0x16, RZ, 0xfc, !PT ;  /* 0x0000001607c97812 */ /* 0x000fe400078efcff */
[----:B------:R-:W-:Y:S01]  /*420b0*/  SEL R168, RZ, 0x4, P6 ;  /* 0x00000004ffa87807 */ /* 0x000fe20003000000 */
[----:B------:R-:W-:Y:S01]  /*420c0*/  LDGSTS.E [R9+0x54000], desc[UR48][R162.64], P2 ;  /* 0x54000000a2097fae */ /* 0x000fe20009121870 */
[----:B------:R-:W-:-:S03]  /*420d0*/  ISETP.GE.AND P6, PT, R201, UR5, PT ;  /* 0x00000005c9007c0c */ /* 0x000fc6000bfc6270 */
[----:B------:R-:W4:Y:S01]  /*420e0*/  LDL.LU.64 R200, [R1+0xf00] ;  /* 0x000f000001c87983 */ /* 0x000f220000300a00 */
[----:B------:R-:W-:Y:S02]  /*420f0*/  SEL R166, R166, RZ, P1 ;  /* 0x000000ffa6a67207 */ /* 0x000fe40000800000 */
[----:B------:R-:W-:Y:S01]  /*42100*/  SEL R168, R168, RZ, P1 ;  /* 0x000000ffa8a87207 */ /* 0x000fe20000800000 */
[----:B------:R-:W-:Y:S01]  /*42110*/  LDGSTS.E [R9+0x54008], desc[UR48][R164.64], P3 ;  /* 0x54008000a4097fae */ /* 0x000fe20009921870 */
[----:B------:R-:W-:Y:S02]  /*42120*/  ISETP.NE.U32.AND P2, PT, R166, RZ, PT ;  /* 0x000000ffa600720c */ /* 0x000fe40003f45070 */
[----:B------:R-:W-:Y:S02]  /*42130*/  ISETP.NE.U32.AND P3, PT, R168, RZ, PT ;  /* 0x000000ffa800720c */ /* 0x000fe40003f65070 */
[----:B------:R-:W-:Y:S01]  /*42140*/  SEL R170, RZ, 0x4, P6 ;  /* 0x00000004ffaa7807 */ /* 0x000fe20003000000 */
[----:B--2---:R-:W-:Y:S01]  /*42150*/  IMAD.WIDE R166, R251, 0x4, R202 ;  /* 0x00000004fba67825 */ /* 0x004fe200078e02ca */
[----:B------:R-:W-:-:S04]  /*42160*/  LOP3.LUT R203, R7, 0x34, RZ, 0xfc, !PT ;  /* 0x0000003407cb7812 */ /* 0x000fc800078efcff */
[----:B------:R-:W-:Y:S01]  /*42170*/  ISETP.GE.AND P6, PT, R203, UR5, PT ;  /* 0x00000005cb007c0c */ /* 0x000fe2000bfc6270 */
[----:B------:R-:W-:Y:S01]  /*42180*/  LDGSTS.E [R9+0x56000], desc[UR48][R166.64], P0 ;  /* 0x56000000a6097fae */ /* 0x000fe20008121870 */
[----:B------:R-:W-:Y:S01]  /*42190*/  IMAD.WIDE R168, R251, 0x4, R204 ;  /* 0x00000004fba87825 */ /* 0x000fe200078e02cc */
[----:B------:R-:W-:Y:S02]  /*421a0*/  LOP3.LUT R205, R7, 0x36, RZ, 0xfc, !PT ;  /* 0x0000003607cd7812 */ /* 0x000fe400078efcff */
[----:B------:R-:W2:Y:S01]  /*421b0*/  LDL.LU.64 R202, [R1+0xef8] ;  /* 0x000ef80001ca7983 */ /* 0x000ea20000300a00 */
[----:B------:R-:W-:Y:S02]  /*421c0*/  SEL R172, RZ, 0x4, P6 ;  /* 0x00000004ffac7807 */ /* 0x000fe40003000000 */
[----:B------:R-:W-:Y:S01]  /*421d0*/  SEL R170, R170, RZ, P1 ;  /* 0x000000ffaaaa7207 */ /* 0x000fe20000800000 */
[----:B------:R-:W-:Y:S01]  /*421e0*/  LDGSTS.E [R9+0x56008], desc[UR48][R168.64], P2 ;  /* 0x56008000a8097fae */ /* 0x000fe20009121870 */
[----:B------:R-:W-:-:S03]  /*421f0*/  ISETP.GE.AND P6, PT, R205, UR5, PT ;  /* 0x00000005cd007c0c */ /* 0x000fc6000bfc6270 */
[----:B------:R-:W2:Y:S01]  /*42200*/  LDL.LU.64 R204, [R1+0xe80] ;  /* 0x000e800001cc7983 */ /* 0x000ea20000300a00 */
[----:B------:R-:W-:Y:S02]  /*42210*/  ISETP.NE.U32.AND P0, PT, R170, RZ, PT ;  /* 0x000000ffaa00720c */ /* 0x000fe40003f05070 */
[----:B------:R-:W-:Y:S01]  /*42220*/  SEL R172, R172, RZ, P1 ;  /* 0x000000ffacac7207 */ /* 0x000fe20000800000 */
[----:B------:R-:W-:Y:S02]  /*42230*/  IMAD.WIDE R170, R251, 0x4, R206 ;  /* 0x00000004fbaa7825 */ /* 0x000fe400078e02ce */
[----:B------:R-:W2:Y:S01]  /*42240*/  LDL.LU.64 R206, [R1+0xe78] ;  /* 0x000e780001ce7983 */ /* 0x000ea20000300a00 */
[----:B------:R-:W-:-:S03]  /*42250*/  ISETP.NE.U32.AND P2, PT, R172, RZ, PT ;  /* 0x000000ffac00720c */ /* 0x000fc60003f45070 */
[----:B------:R1:W-:Y:S01]  /*42260*/  STL.64 [R1+0x1ea0], R8 ;  /* 0x001ea00801007387 */ /* 0x0003e20000100a00 */
[----:B------:R-:W-:Y:S02]  /*42270*/  SEL R174, RZ, 0x4, P6 ;  /* 0x00000004ffae7807 */ /* 0x000fe40003000000 */
[----:B------:R-:W-:Y:S01]  /*42280*/  LOP3.LUT R199, R7, 0x54, RZ, 0xfc, !PT ;  /* 0x0000005407c77812 */ /* 0x000fe200078efcff */
[----:B------:R-:W-:Y:S01]  /*42290*/  LDGSTS.E [R10+0x50000], desc[UR48][R170.64], P3 ;  /* 0x50000000aa0a7fae */ /* 0x000fe20009921870 */
[----:B------:R-:W-:Y:S02]  /*422a0*/  SEL R174, R174, RZ, P1 ;  /* 0x000000ffaeae7207 */ /* 0x000fe40000800000 */
[----:B------:R-:W-:Y:S02]  /*422b0*/  ISETP.GE.AND P6, PT, R199, UR5, PT ;  /* 0x00000005c7007c0c */ /* 0x000fe4000bfc6270 */
[----:B------:R-:W-:Y:S02]  /*422c0*/  LOP3.LUT R199, R7, 0x56, RZ, 0xfc, !PT ;  /* 0x0000005607c77812 */ /* 0x000fe400078efcff */
[----:B------:R-:W-:-:S02]  /*422d0*/  ISETP.NE.U32.AND P3, PT, R174, RZ, PT ;  /* 0x000000ffae00720c */ /* 0x000fc40003f65070 */
[----:B------:R-:W-:Y:S02]  /*422e0*/  SEL R176, RZ, 0x4, P6 ;  /* 0x00000004ffb07807 */ /* 0x000fe40003000000 */
[----:B------:R-:W-:-:S04]  /*422f0*/  ISETP.GE.AND P6, PT, R199, UR5, PT ;  /* 0x00000005c7007c0c */ /* 0x000fc8000bfc6270 */
[----:B------:R-:W-:Y:S01]  /*42300*/  SEL R178, RZ, 0x4, P6 ;  /* 0x00000004ffb27807 */ /* 0x000fe20003000000 */
[C---:B---3--:R-:W-:Y:S02]  /*42310*/  IMAD.WIDE R172, R251.reuse, 0x4, R208 ;  /* 0x00000004fbac7825 */ /* 0x048fe400078e02d0 */
[----:B------:R-:W3:Y:S04]  /*42320*/  LDL.LU.64 R208, [R1+0x6f8] ;  /* 0x0006f80001d07983 */ /* 0x000ee80000300a00 */
[----:B------:R-:W3:Y:S01]  /*42330*/  LDL.LU.64 R198, [R1+0x6c0] ;  /* 0x0006c00001c67983 */ /* 0x000ee20000300a00 */
[----:B----4-:R-:W-:Y:S01]  /*42340*/  IMAD.WIDE R174, R251, 0x4, R200 ;  /* 0x00000004fbae7825 */ /* 0x010fe200078e02c8 */
[----:B------:R-:W-:Y:S02]  /*42350*/  LOP3.LUT R201, R7, 0x74, RZ, 0xfc, !PT ;  /* 0x0000007407c97812 */ /* 0x000fe400078efcff */
[----:B------:R-:W-:Y:S02]  /*42360*/  LDGSTS.E [R10+0x50008], desc[UR48][R172.64], P0 ;  /* 0x50008000ac0a7fae */ /* 0x000fe40008121870 */
[----:B------:R-:W-:-:S02]  /*42370*/  ISETP.GE.AND P6, PT, R201, UR5, PT ;  /* 0x00000005c9007c0c */ /* 0x000fc4000bfc6270 */
[----:B------:R-:W-:Y:S04]  /*42380*/  LDGSTS.E [R10+0x52000], desc[UR48][R174.64], P2 ;  /* 0x52000000ae0a7fae */ /* 0x000fe80009121870 */
[----:B------:R-:W4:Y:S01]  /*42390*/  LDL.LU.64 R200, [R1+0xf70] ;  /* 0x000f700001c87983 */ /* 0x000f220000300a00 */
[----:B------:R-:W-:Y:S02]  /*423a0*/  SEL R176, R176, RZ, P1 ;  /* 0x000000ffb0b07207 */ /* 0x000fe40000800000 */
[----:B------:R-:W-:Y:S02]  /*423b0*/  SEL R178, R178, RZ, P1 ;  /* 0x000000ffb2b27207 */ /* 0x000fe40000800000 */
[----:B------:R-:W-:Y:S02]  /*423c0*/  ISETP.NE.U32.AND P0, PT, R176, RZ, PT ;  /* 0x000000ffb000720c */ /* 0x000fe40003f05070 */
[----:B------:R-:W-:-:S02]  /*423d0*/  SEL R180, RZ, 0x4, P6 ;  /* 0x00000004ffb47807 */ /* 0x000fc40003000000 */
[----:B------:R-:W-:Y:S02]  /*423e0*/  ISETP.NE.U32.AND P2, PT, R178, RZ, PT ;  /* 0x000000ffb200720c */ /* 0x000fe40003f45070 */
[----:B------:R-:W-:Y:S01]  /*423f0*/  SEL R180, R180, RZ, P1 ;  /* 0x000000ffb4b47207 */ /* 0x000fe20000800000 */
        /* <DEDUP_REMOVED lines=8> */
[----:B------:R-:W-:Y:S01]  /*42480*/  ISETP.NE.U32.AND P3, PT, R180, RZ, PT ;  /* 0x000000ffb400720c */ /* 0x000fe20003f65070 */
[----:B------:R-:W-:Y:S01]  /*42490*/  LDGSTS.E [R10+0x54000], desc[UR48][R178.64], P0 ;  /* 0x54000000b20a7fae */ /* 0x000fe20008121870 */
[----:B------:R-:W-:Y:S01]  /*424a0*/  ISETP.GE.AND P6, PT, R205, UR5, PT ;  /* 0x00000005cd007c0c */ /* 0x000fe2000bfc6270 */
[----:B------:R-:W-:Y:S01]  /*424b0*/  IMAD.WIDE R180, R251, 0x4, R206 ;  /* 0x00000004fbb47825 */ /* 0x000fe200078e02ce */
[----:B------:R-:W-:-:S02]  /*424c0*/  LOP3.LUT R207, R7, 0x1a, RZ, 0xfc, !PT ;  /* 0x0000001a07cf7812 */ /* 0x000fc400078efcff */
[----:B------:R-:W-:Y:S02]  /*424d0*/  SEL R182, R182, RZ, P1 ;  /* 0x000000ffb6b67207 */ /* 0x000fe40000800000 */
[----:B------:R-:W-:Y:S01]  /*424e0*/  SEL R184, RZ, 0x4, P6 ;  /* 0x00000004ffb87807 */ /* 0x000fe20003000000 */
[----:B------:R-:W-:Y:S01]  /*424f0*/  LDGSTS.E [R10+0x54008], desc[UR48][R180.64], P2 ;  /* 0x54008000b40a7fae */ /* 0x000fe20009121870 */
[----:B------:R-:W-:Y:S02]  /*42500*/  ISETP.GE.AND P6, PT, R207, UR5, PT ;  /* 0x00000005cf007c0c */ /* 0x000fe4000bfc6270 */
[----:B------:R-:W-:Y:S01]  /*42510*/  LOP3.LUT R205, R7, 0x38, RZ, 0xfc, !PT ;  /* 0x0000003807cd7812 */ /* 0x000fe200078efcff */
[----:B------:R-:W2:Y:S01]  /*42520*/  LDL.LU.64 R206, [R1+0xef0] ;  /* 0x000ef00001ce7983 */ /* 0x000ea20000300a00 */
[----:B------:R-:W-:Y:S02]  /*42530*/  ISETP.NE.U32.AND P0, PT, R182, RZ, PT ;  /* 0x000000ffb600720c */ /* 0x000fe40003f05070 */
[----:B------:R-:W-:-:S02]  /*42540*/  SEL R186, RZ, 0x4, P6 ;  /* 0x00000004ffba7807 */ /* 0x000fc40003000000 */
[----:B------:R-:W-:Y:S02]  /*42550*/  ISETP.GE.AND P6, PT, R205, UR5, PT ;  /* 0x00000005cd007c0c */ /* 0x000fe4000bfc6270 */
[----:B------:R-:W-:Y:S02]  /*42560*/  SEL R184, R184, RZ, P1 ;  /* 0x000000ffb8b87207 */ /* 0x000fe40000800000 */
[----:B------:R-:W-:Y:S02]  /*42570*/  SEL R186, R186, RZ, P1 ;  /* 0x000000ffbaba7207 */ /* 0x000fe40000800000 */
[----:B------:R-:W-:Y:S02]  /*42580*/  ISETP.NE.U32.AND P2, PT, R184, RZ, PT ;  /* 0x000000ffb800720c */ /* 0x000fe40003f45070 */
[----:B------:R-:W-:Y:S02]  /*42590*/  SEL R189, RZ, 0x4, P6 ;  /* 0x00000004ffbd7807 */ /* 0x000fe40003000000 */
[----:B------:R-:W-:Y:S01]  /*425a0*/  ISETP.NE.U32.AND P6, PT, R186, RZ, PT ;  /* 0x000000ffba00720c */ /* 0x000fe20003fc5070 */
[----:B---3--:R-:W-:-:S02]  /*425b0*/  IMAD.WIDE R182, R251, 0x4, R208 ;  /* 0x00000004fbb67825 */ /* 0x008fc400078e02d0 */
[----:B------:R-:W3:Y:S04]  /*425c0*/  LDL.LU.64 R208, [R1+0xee8] ;  /* 0x000ee80001d07983 */ /* 0x000ee80000300a00 */
[----:B------:R-:W3:Y:S01]  /*425d0*/  LDL.LU.64 R204, [R1+0xe70] ;  /* 0x000e700001cc7983 */ /* 0x000ee20000300a00 */
[----:B------:R-:W-:Y:S01]  /*425e0*/  IMAD.WIDE R184, R251, 0x4, R198 ;  /* 0x00000004fbb87825 */ /* 0x000fe200078e02c6 */
[----:B------:R-:W-:Y:S02]  /*425f0*/  LOP3.LUT R199, R7, 0x3a, RZ, 0xfc, !PT ;  /* 0x0000003a07c77812 */ /* 0x000fe400078efcff */
[----:B------:R-:W-:Y:S02]  /*42600*/  LDGSTS.E [R10+0x56000], desc[UR48][R182.64], P3 ;  /* 0x56000000b60a7fae */ /* 0x000fe40009921870 */
[----:B------:R-:W-:-:S02]  /*42610*/  ISETP.GE.AND P3, PT, R199, UR5, PT ;  /* 0x00000005c7007c0c */ /* 0x000fc4000bf66270 */
[----:B------:R-:W-:Y:S01]  /*42620*/  SEL R189, R189, RZ, P1 ;  /* 0x000000ffbdbd7207 */ /* 0x000fe20000800000 */
[----:B------:R-:W-:Y:S01]  /*42630*/  LDGSTS.E [R10+0x56008], desc[UR48][R184.64], P0 ;  /* 0x56008000b80a7fae */ /* 0x000fe20008121870 */
[----:B----4-:R-:W-:Y:S01]  /*42640*/  IMAD.WIDE R186, R251, 0x4, R200 ;  /* 0x00000004fbba7825 */ /* 0x010fe200078e02c8 */
[----:B------:R-:W-:Y:S02]  /*42650*/  LOP3.LUT R201, R7, 0x58, RZ, 0xfc, !PT ;  /* 0x0000005807c97812 */ /* 0x000fe400078efcff */
[----:B------:R-:W-:Y:S02]  /*42660*/  SEL R188, RZ, 0x4, P3 ;  /* 0x00000004ffbc7807 */ /* 0x000fe40001800000 */
[----:B------:R-:W-:Y:S01]  /*42670*/  ISETP.GE.AND P3, PT, R201, UR5, PT ;  /* 0x00000005c9007c0c */ /* 0x000fe2000bf66270 */
[----:B------:R-:W-:Y:S04]  /*42680*/  LDGSTS.E [R11+0x50000], desc[UR48][R186.64], P2 ;  /* 0x50000000ba0b7fae */ /* 0x000fe80009121870 */
[----:B------:R-:W4:Y:S04]  /*42690*/  LDL.LU.64 R200, [R1+0xe68] ;  /* 0x000e680001c87983 */ /* 0x000f280000300a00 */
[----:B-1----:R-:W4:Y:S01]  /*426a0*/  LDL.LU.64 R2, [R1+0x6b0] ;  /* 0x0006b00001027983 */ /* 0x002f220000300a00 */
[----:B------:R-:W-:-:S02]  /*426b0*/  ISETP.NE.U32.AND P0, PT, R189, RZ, PT ;  /* 0x000000ffbd00720c */ /* 0x000fc40003f05070 */
[----:B------:R-:W-:Y:S02]  /*426c0*/  SEL R191, R188, RZ, P1 ;  /* 0x000000ffbcbf7207 */ /* 0x000fe40000800000 */
[----:B------:R-:W-:-:S04]  /*426d0*/  SEL R190, RZ, 0x4, P3 ;  /* 0x00000004ffbe7807 */ /* 0x000fc80001800000 */
[----:B------:R-:W-:Y:S01]  /*426e0*/  SEL R190, R190, RZ, P1 ;  /* 0x000000ffbebe7207 */ /* 0x000fe20000800000 */
[----:B--2---:R-:W-:Y:S01]  /*426f0*/  IMAD.WIDE R188, R251, 0x4, R202 ;  /* 0x00000004fbbc7825 */ /* 0x004fe200078e02ca */
[----:B------:R-:W-:-:S04]  /*42700*/  LOP3.LUT R203, R7, 0x5a, RZ, 0xfc, !PT ;  /* 0x0000005a07cb7812 */ /* 0x000fc800078efcff */
[----:B------:R-:W-:Y:S01]  /*42710*/  ISETP.GE.AND P3, PT, R203, UR5, PT ;  /* 0x00000005cb007c0c */ /* 0x000fe2000bf66270 */
[----:B------:R-:W-:Y:S01]  /*42720*/  LDGSTS.E [R11+0x50008], desc[UR48][R188.64], P6 ;  /* 0x50008000bc0b7fae */ /* 0x000fe2000b121870 */
[----:B------:R-:W-:Y:S02]  /*42730*/  ISETP.NE.U32.AND P2, PT, R191, RZ, PT ;  /* 0x000000ffbf00720c */ /* 0x000fe40003f45070 */
[----:B------:R-:W-:Y:S02]  /*42740*/  SEL R197, RZ, 0x4, P3 ;  /* 0x00000004ffc57807 */ /* 0x000fe40001800000 */
[----:B------:R-:W-:Y:S02]  /*42750*/  ISETP.NE.U32.AND P3, PT, R190, RZ, PT ;  /* 0x000000ffbe00720c */ /* 0x000fe40003f65070 */
[----:B------:R-:W-:Y:S01]  /*42760*/  LOP3.LUT R203, R7, 0x78, RZ, 0xfc, !PT ;  /* 0x0000007807cb7812 */ /* 0x000fe200078efcff */
[----:B------:R-:W-:Y:S02]  /*42770*/  IMAD.WIDE R190, R251, 0x4, R206 ;  /* 0x00000004fbbe7825 */ /* 0x000fe400078e02ce */
[----:B------:R-:W2:Y:S01]  /*42780*/  LDL.LU.64 R206, [R1+0x6a0] ;  /* 0x0006a00001ce7983 */ /* 0x000ea20000300a00 */
[----:B------:R-:W-:-:S03]  /*42790*/  ISETP.GE.AND P6, PT, R203, UR5, PT ;  /* 0x00000005cb007c0c */ /* 0x000fc6000bfc6270 */
[----:B------:R-:W-:Y:S01]  /*427a0*/  LDGSTS.E [R11+0x52000], desc[UR48][R190.64], P0 ;  /* 0x52000000be0b7fae */ /* 0x000fe20008121870 */
[----:B------:R-:W-:Y:S02]  /*427b0*/  SEL R196, RZ, 0x4, P6 ;  /* 0x00000004ffc47807 */ /* 0x000fe40003000000 */
[C---:B------:R-:W-:Y:S02]  /*427c0*/  LOP3.LUT R203, R7.reuse, 0x1c, RZ, 0xfc, !PT ;  /* 0x0000001c07cb7812 */ /* 0x040fe400078efcff */
[----:B------:R-:W-:Y:S02]  /*427d0*/  LOP3.LUT R202, R7, 0x1e, RZ, 0xfc, !PT ;  /* 0x0000001e07ca7812 */ /* 0x000fe400078efcff */
[----:B------:R-:W-:Y:S02]  /*427e0*/  SEL R197, R197, RZ, P1 ;  /* 0x000000ffc5c57207 */ /* 0x000fe40000800000 */
[----:B------:R-:W-:Y:S02]  /*427f0*/  SEL R196, R196, RZ, P1 ;  /* 0x000000ffc4c47207 */ /* 0x000fe40000800000 */
[----:B------:R-:W-:Y:S01]  /*42800*/  ISETP.NE.U32.AND P0, PT, R197, RZ, PT ;  /* 0x000000ffc500720c */ /* 0x000fe20003f05070 */
[----:B---3--:R-:W-:Y:S01]  /*42810*/  IMAD.WIDE R192, R251, 0x4, R208 ;  /* 0x00000004fbc07825 */ /* 0x008fe200078e02d0 */
[----:B------:R-:W-:-:S03]  /*42820*/  LOP3.LUT R209, R7, 0x7a, RZ, 0xfc, !PT ;  /* 0x0000007a07d17812 */ /* 0x000fc600078efcff */
[----:B------:R-:W-:Y:S01]  /*42830*/  IMAD.WIDE R194, R251, 0x4, R204 ;  /* 0x00000004fbc27825 */ /* 0x000fe200078e02cc */
[----:B------:R-:W-:Y:S04]  /*42840*/  LDGSTS.E [R11+0x52008], desc[UR48][R192.64], P2 ;  /* 0x52008000c00b7fae */ /* 0x000fe80009121870 */
[----:B------:R-:W3:Y:S01]  /*42850*/  LDL.LU.64 R204, [R1+0xf60] ;  /* 0x000f600001cc7983 */ /* 0x000ee20000300a00 */
[----:B------:R-:W-:-:S03]  /*42860*/  ISETP.GE.AND P6, PT, R209, UR5, PT ;  /* 0x00000005d1007c0c */ /* 0x000fc6000bfc6270 */
[----:B------:R-:W3:Y:S01]  /*42870*/  LDL.LU.64 R208, [R1+0xf58] ;  /* 0x000f580001d07983 */ /* 0x000ee20000300a00 */
[----:B------:R-:W-:-:S03]  /*42880*/  SEL R199, RZ, 0x4, P6 ;  /* 0x00000004ffc77807 */ /* 0x000fc60003000000 */
[----:B------:R-:W3:Y:S04]  /*42890*/  LDL.LU.64 R4, [R1+0xe30] ;  /* 0x000e300001047983 */ /* 0x000ee80000300a00 */
[----:B------:R-:W-:Y:S01]  /*428a0*/  LDGSTS.E [R11+0x54000], desc[UR48][R194.64], P3 ;  /* 0x54000000c20b7fae */ /* 0x000fe20009921870 */
[----:B------:R-:W-:Y:S02]  /*428b0*/  ISETP.GE.AND P3, PT, R203, UR5, PT ;  /* 0x00000005cb007c0c */ /* 0x000fe4000bf66270 */
[----:B------:R-:W-:Y:S01]  /*428c0*/  ISETP.GE.AND P6, PT, R202, UR5, PT ;  /* 0x00000005ca007c0c */ /* 0x000fe2000bfc6270 */
[----:B------:R-:W3:Y:S01]  /*428d0*/  LDL.LU.64 R8, [R1+0xe20] ;  /* 0x000e200001087983 */ /* 0x000ee20000300a00 */
[----:B------:R-:W-:Y:S02]  /*428e0*/  SEL R199, R199, RZ, P1 ;  /* 0x000000ffc7c77207 */ /* 0x000fe40000800000 */
[----:B------:R-:W-:-:S02]  /*428f0*/  SEL R198, RZ, 0x4, P3 ;  /* 0x00000004ffc67807 */ /* 0x000fc40001800000 */
[----:B------:R-:W-:Y:S01]  /*42900*/  ISETP.NE.U32.AND P2, PT, R196, RZ, PT ;  /* 0x000000ffc400720c */ /* 0x000fe20003f45070 */
[----:B----4-:R-:W-:Y:S01]  /*42910*/  IMAD.WIDE R196, R251, 0x4, R200 ;  /* 0x00000004fbc47825 */ /* 0x010fe200078e02c8 */
[----:B------:R-:W-:Y:S01]  /*42920*/  SEL R202, RZ, 0x4, P6 ;  /* 0x00000004ffca7807 */ /* 0x000fe20003000000 */
[----:B------:R1:W-:Y:S01]  /*42930*/  STL.64 [R1+0x1e98], R10 ;  /* 0x001e980a01007387 */ /* 0x0003e20000100a00 */
[----:B------:R-:W-:Y:S02]  /*42940*/  ISETP.NE.U32.AND P6, PT, R199, RZ, PT ;  /* 0x000000ffc700720c */ /* 0x000fe40003fc5070 */
[----:B------:R-:W-:Y:S01]  /*42950*/  SEL R201, R198, RZ, P1 ;  /* 0x000000ffc6c97207 */ /* 0x000fe20000800000 */
[----:B------:R-:W-:Y:S01]  /*42960*/  IMAD.WIDE R198, R251, 0x4, R2 ;  /* 0x00000004fbc67825 */ /* 0x000fe200078e0202 */
[----:B------:R-:W-:Y:S01]  /*42970*/  LOP3.LUT R203, R7, 0x3c, RZ, 0xfc, !PT ;  /* 0x0000003c07cb7812 */ /* 0x000fe200078efcff */
[----:B------:R-:W4:Y:S03]  /*42980*/  LDL.LU.64 R2, [R1+0x658] ;  /* 0x0006580001027983 */ /* 0x000f260000300a00 */
[----:B------:R-:W-:Y:S01]  /*42990*/  ISETP.GE.AND P3, PT, R203, UR5, PT ;  /* 0x00000005cb007c0c */ /* 0x000fe2000bf66270 */
[----:B------:R-:W-:Y:S01]  /*429a0*/  LDGSTS.E [R11+0x54008], desc[UR48][R196.64], P0 ;  /* 0x54008000c40b7fae */ /* 0x000fe20008121870 */
[----:B------:R-:W-:-:S02]  /*429b0*/  LOP3.LUT R203, R7, 0x3e, RZ, 0xfc, !PT ;  /* 0x0000003e07cb7812 */ /* 0x000fc400078efcff */
[----:B------:R-:W-:Y:S01]  /*429c0*/  SEL R200, RZ, 0x4, P3 ;  /* 0x00000004ffc87807 */ /* 0x000fe20001800000 */
[----:B------:R-:W-:Y:S01]  /*429d0*/  LDGSTS.E [R11+0x56000], desc[UR48][R198.64], P2 ;  /* 0x56000000c60b7fae */ /* 0x000fe20009121870 */
[----:B------:R-:W-:Y:S02]  /*429e0*/  ISETP.NE.U32.AND P0, PT, R201, RZ, PT ;  /* 0x000000ffc900720c */ /* 0x000fe40003f05070 */
[----:B------:R-:W-:Y:S02]  /*429f0*/  SEL R201, R202, RZ, P1 ;  /* 0x000000ffcac97207 */ /* 0x000fe40000800000 */
[----:B------:R-:W-:Y:S02]  /*42a00*/  ISETP.GE.AND P3, PT, R203, UR5, PT ;  /* 0x00000005cb007c0c */ /* 0x000fe4000bf66270 */
[----:B------:R-:W-:Y:S02]  /*42a10*/  SEL R202, R200, RZ, P1 ;  /* 0x000000ffc8ca7207 */ /* 0x000fe40000800000 */
[----:B------:R-:W-:Y:S01]  /*42a20*/  ISETP.NE.U32.AND P2, PT, R201, RZ, PT ;  /* 0x000000ffc900720c */ /* 0x000fe20003f45070 */
[----:B--2---:R-:W-:Y:S01]  /*42a30*/  IMAD.WIDE R200, R251, 0x4, R206 ;  /* 0x00000004fbc87825 */ /* 0x004fe200078e02ce */
[----:B------:R-:W-:-:S02]  /*42a40*/  SEL R206, RZ, 0x4, P3 ;  /* 0x00000004ffce7807 */ /* 0x000fc40001800000 */
[----:B------:R-:W-:Y:S02]  /*42a50*/  ISETP.NE.U32.AND P3, PT, R202, RZ, PT ;  /* 0x000000ffca00720c */ /* 0x000fe40003f65070 */
[----:B------:R-:W-:Y:S01]  /*42a60*/  SEL R206, R206, RZ, P1 ;  /* 0x000000ffcece7207 */ /* 0x000fe20000800000 */
[----:B------:R1:W-:Y:S01]  /*42a70*/  LDGSTS.E [R11+0x56008], desc[UR48][R200.64], P6 ;  /* 0x56008000c80b7fae */ /* 0x0003e2000b121870 */
[----:B------:R-:W-:-:S04]  /*42a80*/  IMAD.WIDE R214, R251, 0x4, R214 ;  /* 0x00000004fbd67825 */ /* 0x000fc800078e02d6 */
[----:B-1----:R-:W-:-:S04]  /*42a90*/  IMAD.WIDE R10, R251, 0x4, R116 ;  /* 0x00000004fb0a7825 */ /* 0x002fc800078e0274 */
[----:B---3--:R-:W-:-:S04]  /*42aa0*/  IMAD.WIDE R202, R251, 0x4, R204 ;  /* 0x00000004fbca7825 */ /* 0x008fc800078e02cc */
[C---:B------:R-:W-:Y:S01]  /*42ab0*/  IMAD.WIDE R204, R251.reuse, 0x4, R208 ;  /* 0x00000004fbcc7825 */ /* 0x040fe200078e02d0 */
[----:B------:R-:W-:Y:S01]  /*42ac0*/  LDGSTS.E [R242+0x50000], desc[UR48][R202.64], P0 ;  /* 0x50000000caf27fae */ /* 0x000fe20008121870 */
[----:B------:R-:W-:Y:S02]  /*42ad0*/  ISETP.NE.U32.AND P0, PT, R206, RZ, PT ;  /* 0x000000ffce00720c */ /* 0x000fe40003f05070 */
[----:B------:R-:W-:Y:S01]  /*42ae0*/  IMAD.WIDE R206, R251, 0x4, R210 ;  /* 0x00000004fbce7825 */ /* 0x000fe200078e02d2 */
[----:B------:R-:W-:Y:S04]  /*42af0*/  LDGSTS.E [R242+0x50008], desc[UR48][R204.64], P2 ;  /* 0x50008000ccf27fae */ /* 0x000fe80009121870 */
[----:B------:R-:W-:Y:S01]  /*42b00*/  LDGSTS.E [R242+0x52000], desc[UR48][R206.64], P3 ;  /* 0x52000000cef27fae */ /* 0x000fe20009921870 */
[----:B------:R-:W-:-:S02]  /*42b10*/  ISETP.GE.AND P3, PT, R217, UR8, PT ;  /* 0x00000008d9007c0c */ /* 0x000fc4000bf66270 */
[----:B------:R-:W1:Y:S01]  /*42b20*/  S2R R217, SR_TID.X ;  /* 0x0000000000d97919 */ /* 0x000e620000002100 */
[----:B------:R-:W-:-:S04]  /*42b30*/  LOP3.LUT R209, R7, 0x5c, RZ, 0xfc, !PT ;  /* 0x0000005c07d17812 */ /* 0x000fc800078efcff */
[----:B------:R-:W-:Y:S01]  /*42b40*/  ISETP.GE.AND P6, PT, R209, UR5, PT ;  /* 0x00000005d1007c0c */ /* 0x000fe2000bfc6270 */
[----:B------:R-:W-:Y:S01]  /*42b50*/  IMAD.WIDE R208, R251, 0x4, R212 ;  /* 0x00000004fbd07825 */ /* 0x000fe200078e02d4 */
[C---:B------:R-:W-:Y:S02]  /*42b60*/  LOP3.LUT R212, R7.reuse, 0x5e, RZ, 0xfc, !PT ;  /* 0x0000005e07d47812 */ /* 0x040fe400078efcff */
[----:B------:R-:W-:Y:S02]  /*42b70*/  SEL R210, RZ, 0x4, P6 ;  /* 0x00000004ffd27807 */ /* 0x000fe40003000000 */
[----:B------:R-:W-:Y:S01]  /*42b80*/  LOP3.LUT R213, R7, 0x7c, RZ, 0xfc, !PT ;  /* 0x0000007c07d57812 */ /* 0x000fe200078efcff */
[----:B------:R-:W-:Y:S01]  /*42b90*/  LDGSTS.E [R242+0x52008], desc[UR48][R208.64], P0 ;  /* 0x52008000d0f27fae */ /* 0x000fe20008121870 */
[----:B------:R-:W-:Y:S02]  /*42ba0*/  ISETP.GE.AND P6, PT, R212, UR5, PT ;  /* 0x00000005d4007c0c */ /* 0x000fe4000bfc6270 */
[----:B------:R-:W-:-:S02]  /*42bb0*/  SEL R210, R210, RZ, P1 ;  /* 0x000000ffd2d27207 */ /* 0x000fc40000800000 */
[----:B------:R-:W-:Y:S02]  /*42bc0*/  ISETP.GE.AND P2, PT, R213, UR5, PT ;  /* 0x00000005d5007c0c */ /* 0x000fe4000bf46270 */
[----:B------:R-:W-:Y:S02]  /*42bd0*/  SEL R211, RZ, 0x4, P6 ;  /* 0x00000004ffd37807 */ /* 0x000fe40003000000 */
[----:B------:R-:W-:Y:S02]  /*42be0*/  LOP3.LUT R213, R7, 0x7e, RZ, 0xfc, !PT ;  /* 0x0000007e07d57812 */ /* 0x000fe400078efcff */
[----:B------:R-:W-:Y:S02]  /*42bf0*/  ISETP.NE.U32.AND P6, PT, R210, RZ, PT ;  /* 0x000000ffd200720c */ /* 0x000fe40003fc5070 */
[----:B------:R-:W-:Y:S02]  /*42c00*/  SEL R210, RZ, 0x4, P2 ;  /* 0x00000004ffd27807 */ /* 0x000fe40001000000 */
[----:B------:R-:W-:-:S02]  /*42c10*/  ISETP.GE.AND P2, PT, R213, UR5, PT ;  /* 0x00000005d5007c0c */ /* 0x000fc4000bf46270 */
[----:B-1----:R-:W-:Y:S02]  /*42c20*/  LOP3.LUT R217, R217, 0x7f, RZ, 0xc0, !PT ;  /* 0x0000007fd9d97812 */ /* 0x002fe400078ec0ff */
[----:B------:R-:W-:Y:S02]  /*42c30*/  SEL R211, R211, RZ, P1 ;  /* 0x000000ffd3d37207 */ /* 0x000fe40000800000 */
[----:B------:R-:W-:Y:S02]  /*42c40*/  ISETP.GE.AND P0, PT, R217, UR5, PT ;  /* 0x00000005d9007c0c */ /* 0x000fe4000bf06270 */
[----:B------:R-:W-:Y:S02]  /*42c50*/  SEL R210, R210, RZ, P1 ;  /* 0x000000ffd2d27207 */ /* 0x000fe40000800000 */
[----:B------:R-:W-:Y:S02]  /*42c60*/  SEL R213, RZ, 0x4, P2 ;  /* 0x00000004ffd57807 */ /* 0x000fe40001000000 */
[----:B------:R-:W-:-:S02]  /*42c70*/  ISETP.NE.U32.AND P2, PT, R211, RZ, PT ;  /* 0x000000ffd300720c */ /* 0x000fc40003f45070 */
[----:B------:R-:W-:Y:S02]  /*42c80*/  SEL R212, RZ, 0x4, P0 ;  /* 0x00000004ffd47807 */ /* 0x000fe40000000000 */
[----:B------:R-:W-:Y:S01]  /*42c90*/  ISETP.NE.U32.AND P0, PT, R210, RZ, PT ;  /* 0x000000ffd200720c */ /* 0x000fe20003f05070 */
[----:B------:R-:W-:Y:S01]  /*42ca0*/  IMAD.WIDE R210, R251, 0x4, R4 ;  /* 0x00000004fbd27825 */ /* 0x000fe200078e0204 */
[----:B------:R-:W-:Y:S02]  /*42cb0*/  SEL R4, R213, RZ, P1 ;  /* 0x000000ffd5047207 */ /* 0x000fe40000800000 */
[----:B------:R-:W-:Y:S02]  /*42cc0*/  SEL R217, R212, RZ, P1 ;  /* 0x000000ffd4d97207 */ /* 0x000fe40000800000 */
[----:B------:R-:W-:Y:S01]  /*42cd0*/  ISETP.GT.AND P1, PT, R216, 0x1ff, PT ;  /* 0x000001ffd800780c */ /* 0x000fe20003f24270 */
[----:B------:R-:W-:Y:S01]  /*42ce0*/  IMAD.WIDE R212, R251, 0x4, R8 ;  /* 0x00000004fbd47825 */ /* 0x000fe200078e0208 */
[----:B------:R-:W-:Y:S01]  /*42cf0*/  SEL R216, RZ, 0x4, P5 ;  /* 0x00000004ffd87807 */ /* 0x000fe20002800000 */
[----:B------:R-:W-:Y:S01]  /*42d00*/  LDGSTS.E [R242+0x54000], desc[UR48][R210.64], P6 ;  /* 0x54000000d2f27fae */ /* 0x000fe2000b121870 */
[----:B------:R-:W-:-:S02]  /*42d10*/  LOP3.LUT R5, R7, 0x22, RZ, 0xfc, !PT ;  /* 0x0000002207057812 */ /* 0x000fc400078efcff */
[----:B------:R-:W-:Y:S01]  /*42d20*/  SEL R216, R216, RZ, P1 ;  /* 0x000000ffd8d87207 */ /* 0x000fe20000800000 */
[----:B------:R-:W-:Y:S01]  /*42d30*/  LDGSTS.E [R242+0x54008], desc[UR48][R212.64], P2 ;  /* 0x54008000d4f27fae */ /* 0x000fe20009121870 */
[----:B------:R-:W-:Y:S02]  /*42d40*/  ISETP.GE.AND P5, PT, R5, UR8, PT ;  /* 0x0000000805007c0c */ /* 0x000fe4000bfa6270 */
[----:B------:R-:W-:Y:S01]  /*42d50*/  ISETP.NE.U32.AND P2, PT, R4, RZ, PT ;  /* 0x000000ff0400720c */ /* 0x000fe20003f45070 */
[----:B------:R-:W-:Y:S01]  /*42d60*/  LDGSTS.E [R242+0x56000], desc[UR48][R214.64], P0 ;  /* 0x56000000d6f27fae */ /* 0x000fe20008121870 */
[----:B------:R-:W-:Y:S01]  /*42d70*/  ISETP.NE.U32.AND P6, PT, R217, RZ, PT ;  /* 0x000000ffd900720c */ /* 0x000fe20003fc5070 */
[----:B------:R-:W-:Y:S01]  /*42d80*/  IMAD.WIDE R4, R251, 0x4, R88 ;  /* 0x00000004fb047825 */ /* 0x000fe200078e0258 */
[----:B------:R-:W-:-:S03]  /*42d90*/  ISETP.NE.U32.AND P0, PT, R216, RZ, PT ;  /* 0x000000ffd800720c */ /* 0x000fc60003f05070 */
[C---:B----4-:R-:W-:Y:S01]  /*42da0*/  IMAD.WIDE R216, R251.reuse, 0x4, R2 ;  /* 0x00000004fbd87825 */ /* 0x050fe200078e0202 */
[----:B------:R1:W-:Y:S03]  /*42db0*/  STL.64 [R1+0xda8], R4 ;  /* 0x000da80401007387 */ /* 0x0003e60000100a00 */
[C---:B------:R-:W-:Y:S02]  /*42dc0*/  IMAD.WIDE R2, R251.reuse, 0x4, R90 ;  /* 0x00000004fb027825 */ /* 0x040fe400078e025a */
[----:B------:R-:W-:Y:S02]  /*42dd0*/  LDGSTS.E [R242+0x56008], desc[UR48][R216.64], P2 ;  /* 0x56008000d8f27fae */ /* 0x000fe40009121870 */
[C---:B------:R-:W-:Y:S02]  /*42de0*/  IMAD.WIDE R8, R251.reuse, 0x4, R104 ;  /* 0x00000004fb087825 */ /* 0x040fe400078e0268 */
[----:B------:R2:W-:Y:S02]  /*42df0*/  STL.64 [R1+0xdb8], R2 ;  /* 0x000db80201007387 */ /* 0x0005e40000100a00 */
[----:B-1----:R-:W-:-:S02]  /*42e00*/  IMAD.WIDE R4, R251, 0x4, R106 ;  /* 0x00000004fb047825 */ /* 0x002fc400078e026a */
[----:B------:R1:W-:Y:S04]  /*42e10*/  STL.64 [R1+0xdc8], R8 ;  /* 0x000dc80801007387 */ /* 0x0003e80000100a00 */
[----:B------:R3:W-:Y:S01]  /*42e20*/  STL.64 [R1+0xe20], R4 ;  /* 0x000e200401007387 */ /* 0x0007e20000100a00 */
[----:B--2---:R-:W-:-:S03]  /*42e30*/  IMAD.WIDE R2, R251, 0x4, R120 ;  /* 0x00000004fb027825 */ /* 0x004fc600078e0278 */
[----:B------:R-:W0:Y:S01]  /*42e40*/  LDGDEPBAR ;  /* 0x00000000000079af */ /* 0x000e220000000000 */
[----:B-1----:R-:W-:-:S03]  /*42e50*/  IMAD.WIDE R8, R251, 0x4, R122 ;  /* 0x00000004fb087825 */ /* 0x002fc600078e027a */
[----:B------:R1:W-:Y:S01]  /*42e60*/  STL.64 [R1+0xe28], R2 ;  /* 0x000e280201007387 */ /* 0x0003e20000100a00 */
[----:B---3--:R-:W-:-:S03]  /*42e70*/  IMAD.WIDE R4, R251, 0x4, R136 ;  /* 0x00000004fb047825 */ /* 0x008fc600078e0288 */
[----:B------:R2:W-:Y:S04]  /*42e80*/  STL.64 [R1+0xe30], R8 ;  /* 0x000e300801007387 */ /* 0x0005e80000100a00 */
[----:B------:R3:W-:Y:S01]  /*42e90*/  STL.64 [R1+0xe38], R4 ;  /* 0x000e380401007387 */ /* 0x0007e20000100a00 */
[----:B-1----:R-:W-:-:S04]  /*42ea0*/  IMAD.WIDE R2, R251, 0x4, R138 ;  /* 0x00000004fb027825 */ /* 0x002fc800078e028a */
[C---:B--2---:R-:W-:Y:S01]  /*42eb0*/  IMAD.WIDE R8, R251.reuse, 0x4, R154 ;  /* 0x00000004fb087825 */ /* 0x044fe200078e029a */
[----:B------:R1:W-:Y:S03]  /*42ec0*/  STL.64 [R1+0xe40], R2 ;  /* 0x000e400201007387 */ /* 0x0003e60000100a00 */
[C---:B---3--:R-:W-:Y:S01]  /*42ed0*/  IMAD.WIDE R4, R251.reuse, 0x4, R156 ;  /* 0x00000004fb047825 */ /* 0x048fe200078e029c */
        /* <DEDUP_REMOVED lines=85> */
[----:B-1----:R-:W-:-:S03]  /*43430*/  IMAD.WIDE R10, R251, 0x4, R134 ;  /* 0x00000004fb0a7825 */ /* 0x002fc600078e0286 */
[----:B------:R-:W3:Y:S04]  /*43440*/  LDL.LU.64 R120, [R1+0x1110] ;  /* 0x0011100001787983 */ /* 0x000ee80000300a00 */
[----:B------:R-:W-:Y:S01]  /*43450*/  STL.64 [R1+0x12b0], R10 ;  /* 0x0012b00a01007387 */ /* 0x000fe20000100a00 */
[----:B--2---:R-:W-:-:S03]  /*43460*/  IMAD.WIDE R8, R251, 0x4, R150 ;  /* 0x00000004fb087825 */ /* 0x004fc600078e0296 */
[----:B------:R-:W2:Y:S04]  /*43470*/  LDL.LU.64 R106, [R1+0x10c0] ;  /* 0x0010c000016a7983 */ /* 0x000ea80000300a00 */
[----:B------:R1:W-:Y:S04]  /*43480*/  STL.64 [R1+0x12b8], R8 ;  /* 0x0012b80801007387 */ /* 0x0003e80000100a00 */
[----:B------:R-:W4:Y:S01]  /*43490*/  LDL.LU.64 R104, [R1+0x1088] ;  /* 0x0010880001687983 */ /* 0x000f220000300a00 */
[----:B------:R-:W-:-:S04]  /*434a0*/  IMAD.WIDE R4, R251, 0x4, R118 ;  /* 0x00000004fb047825 */ /* 0x000fc800078e0276 */
[C---:B------:R-:W-:Y:S01]  /*434b0*/  IMAD.WIDE R90, R251.reuse, 0x4, R166 ;  /* 0x00000004fb5a7825 */ /* 0x040fe200078e02a6 */
[----:B------:R-:W-:Y:S03]  /*434c0*/  STL.64 [R1+0x1290], R4 ;  /* 0x0012900401007387 */ /* 0x000fe60000100a00 */
[C---:B-1----:R-:W-:Y:S01]  /*434d0*/  IMAD.WIDE R8, R251.reuse, 0x4, R152 ;  /* 0x00000004fb087825 */ /* 0x042fe200078e0298 */
[----:B------:R1:W-:Y:S03]  /*434e0*/  STL.64 [R1+0x1310], R90 ;  /* 0x0013105a01007387 */ /* 0x0003e60000100a00 */
[C---:B------:R-:W-:Y:S01]  /*434f0*/  IMAD.WIDE R88, R251.reuse, 0x4, R182 ;  /* 0x00000004fb587825 */ /* 0x040fe200078e02b6 */
[----:B------:R-:W-:Y:S03]  /*43500*/  STL.64 [R1+0x1300], R8 ;  /* 0x0013000801007387 */ /* 0x000fe60000100a00 */
[C---:B------:R-:W-:Y:S01]  /*43510*/  IMAD.WIDE R10, R251.reuse, 0x4, R168 ;  /* 0x00000004fb0a7825 */ /* 0x040fe200078e02a8 */
[----:B------:R-:W-:Y:S03]  /*43520*/  STL.64 [R1+0x1340], R88 ;  /* 0x0013405801007387 */ /* 0x000fe60000100a00 */
[C---:B-1----:R-:W-:Y:S01]  /*43530*/  IMAD.WIDE R90, R251.reuse, 0x4, R184 ;  /* 0x00000004fb5a7825 */ /* 0x042fe200078e02b8 */
[----:B------:R-:W-:Y:S03]  /*43540*/  STL.64 [R1+0x1318], R10 ;  /* 0x0013180a01007387 */ /* 0x000fe60000100a00 */
[C---:B------:R-:W-:Y:S01]  /*43550*/  IMAD.WIDE R94, R251.reuse, 0x4, R198 ;  /* 0x00000004fb5e7825 */ /* 0x040fe200078e02c6 */
[----:B------:R1:W-:Y:S03]  /*43560*/  STL.64 [R1+0x1370], R90 ;  /* 0x0013705a01007387 */ /* 0x0003e60000100a00 */
[C---:B------:R-:W-:Y:S01]  /*43570*/  IMAD.WIDE R92, R251.reuse, 0x4, R200 ;  /* 0x00000004fb5c7825 */ /* 0x040fe200078e02c8 */
[----:B------:R-:W-:Y:S04]  /*43580*/  STL.64 [R1+0x1380], R94 ;  /* 0x0013805e01007387 */ /* 0x000fe80000100a00 */
[----:B------:R-:W4:Y:S01]  /*43590*/  LDL.LU.64 R172, [R1+0x1038] ;  /* 0x0010380001ac7983 */ /* 0x000f220000300a00 */
[----:B-1----:R-:W-:-:S03]  /*435a0*/  IMAD.WIDE R90, R251, 0x4, R214 ;  /* 0x00000004fb5a7825 */ /* 0x002fc600078e02d6 */
[----:B------:R-:W-:Y:S01]  /*435b0*/  STL.64 [R1+0x13a0], R92 ;  /* 0x0013a05c01007387 */ /* 0x000fe20000100a00 */
[----:B------:R-:W-:-:S03]  /*435c0*/  SEL R88, RZ, 0x4, P3 ;  /* 0x00000004ff587807 */ /* 0x000fc60001800000 */
[----:B------:R-:W4:Y:S01]  /*435d0*/  LDL.LU.64 R170, [R1+0x1028] ;  /* 0x0010280001aa7983 */ /* 0x000f220000300a00 */
[----:B------:R-:W-:-:S03]  /*435e0*/  ISETP.GE.AND P3, PT, R7, UR8, PT ;  /* 0x0000000807007c0c */ /* 0x000fc6000bf66270 */
[----:B------:R-:W-:Y:S04]  /*435f0*/  STL.64 [R1+0x13b0], R90 ;  /* 0x0013b05a01007387 */ /* 0x000fe80000100a00 */
[----:B------:R-:W4:Y:S04]  /*43600*/  LDL.LU.64 R156, [R1+0xfd8] ;  /* 0x000fd800019c7983 */ /* 0x000f280000300a00 */
[----:B------:R-:W4:Y:S04]  /*43610*/  LDL.LU.64 R154, [R1+0x648] ;  /* 0x00064800019a7983 */ /* 0x000f280000300a00 */
[----:B------:R1:W-:Y:S04]  /*43620*/  STL.64 [R1+0x1aa0], R6 ;  /* 0x001aa00601007387 */ /* 0x0003e80000100a00 */
[----:B------:R-:W4:Y:S01]  /*43630*/  LDL.LU.64 R138, [R1+0x640] ;  /* 0x00064000018a7983 */ /* 0x000f220000300a00 */
[----:B-1----:R-:W-:-:S05]  /*43640*/  IMAD.WIDE R6, R251, 0x4, R216 ;  /* 0x00000004fb067825 */ /* 0x002fca00078e02d8 */
[----:B------:R4:W-:Y:S01]  /*43650*/  STL.64 [R1+0x13e0], R6 ;  /* 0x0013e00601007387 */ /* 0x0009e20000100a00 */
[----:B---3--:R-:W-:-:S04]  /*43660*/  IMAD.WIDE R94, R252, 0x4, R120 ;  /* 0x00000004fc5e7825 */ /* 0x008fc800078e0278 */
[C---:B--2---:R-:W-:Y:S01]  /*43670*/  IMAD.WIDE R92, R252.reuse, 0x4, R106 ;  /* 0x00000004fc5c7825 */ /* 0x044fe200078e026a */
[----:B------:R-:W-:Y:S03]  /*43680*/  STL.64 [R1+0x8e8], R94 ;  /* 0x0008e85e01007387 */ /* 0x000fe60000100a00 */
[----:B----4-:R-:W-:Y:S01]  /*43690*/  IMAD.WIDE R6, R252, 0x4, R104 ;  /* 0x00000004fc067825 */ /* 0x010fe200078e0268 */
[----:B------:R1:W-:Y:S04]  /*436a0*/  STL.64 [R1+0x908], R92 ;  /* 0x0009085c01007387 */ /* 0x0003e80000100a00 */
[----:B------:R2:W-:Y:S04]  /*436b0*/  STL.64 [R1+0x938], R6 ;  /* 0x0009380601007387 */ /* 0x0005e80000100a00 */
[----:B------:R-:W3:Y:S04]  /*436c0*/  LDL.LU.64 R136, [R1+0x630] ;  /* 0x0006300001887983 */ /* 0x000ee80000300a00 */
[----:B------:R-:W4:Y:S04]  /*436d0*/  LDL.LU.64 R122, [R1+0x560] ;  /* 0x00056000017a7983 */ /* 0x000f280000300a00 */
[----:B------:R-:W4:Y:S04]  /*436e0*/  LDL.LU.64 R120, [R1+0x4f8] ;  /* 0x0004f80001787983 */ /* 0x000f280000300a00 */
[----:B------:R-:W4:Y:S04]  /*436f0*/  LDL.LU.64 R106, [R1+0x4e8] ;  /* 0x0004e800016a7983 */ /* 0x000f280000300a00 */
[----:B------:R-:W4:Y:S01]  /*43700*/  LDL.LU.64 R104, [R1+0x4c0] ;  /* 0x0004c00001687983 */ /* 0x000f220000300a00 */
[----:B------:R-:W-:Y:S01]  /*43710*/  SEL R88, R88, RZ, P1 ;  /* 0x000000ff58587207 */ /* 0x000fe20000800000 */
[----:B------:R-:W-:-:S02]  /*43720*/  VIADD R91, R243, 0x100000 ;  /* 0x00100000f35b7836 */ /* 0x000fc40000000000 */
[C---:B------:R-:W-:Y:S01]  /*43730*/  VIADD R90, R243.reuse, 0x100000 ;  /* 0x00100000f35a7836 */ /* 0x040fe20000000000 */
[----:B------:R-:W-:Y:S01]  /*43740*/  ISETP.NE.U32.AND P2, PT, R88, RZ, PT ;  /* 0x000000ff5800720c */ /* 0x000fe20003f45070 */
[----:B------:R-:W-:Y:S01]  /*43750*/  VIADD R89, R243, 0x100000 ;  /* 0x00100000f3597836 */ /* 0x000fe20000000000 */
[----:B------:R-:W-:Y:S01]  /*43760*/  SEL R88, RZ, 0x4, P3 ;  /* 0x00000004ff587807 */ /* 0x000fe20001800000 */
[----:B------:R-:W-:Y:S01]  /*43770*/  LDGSTS.E [R91+-0x80000], desc[UR48][R94.64], P6 ;  /* 0x800000005e5b7fae */ /* 0x000fe2000b121870 */
[----:B------:R-:W-:Y:S02]  /*43780*/  IMAD.WIDE R100, R252, 0x4, R172 ;  /* 0x00000004fc647825 */ /* 0x000fe400078e02ac */
[----:B------:R-:W-:Y:S01]  /*43790*/  SEL R88, R88, RZ, P1 ;  /* 0x000000ff58587207 */ /* 0x000fe20000800000 */
[----:B------:R1:W-:Y:S04]  /*437a0*/  LDGSTS.E [R90+-0x7fc00], desc[UR48][R92.64], P6 ;  /* 0x804000005c5a7fae */ /* 0x0003e8000b121870 */
[----:B------:R2:W-:Y:S01]  /*437b0*/  LDGSTS.E [R89+-0x7f800], desc[UR48][R6.64], P6 ;  /* 0x8080000006597fae */ /* 0x0005e2000b121870 */
[----:B------:R-:W-:-:S03]  /*437c0*/  IMAD.WIDE R98, R252, 0x4, R170 ;  /* 0x00000004fc627825 */ /* 0x000fc600078e02aa */
[----:B------:R3:W-:Y:S01]  /*437d0*/  STL.64 [R1+0x958], R100 ;  /* 0x0009586401007387 */ /* 0x0007e20000100a00 */
[----:B------:R-:W-:Y:S01]  /*437e0*/  ISETP.NE.U32.AND P3, PT, R88, RZ, PT ;  /* 0x000000ff5800720c */ /* 0x000fe20003f65070 */
[C---:B-1----:R-:W-:Y:S02]  /*437f0*/  VIADD R92, R243.reuse, 0x100000 ;  /* 0x00100000f35c7836 */ /* 0x042fe40000000000 */
[C---:B------:R-:W-:Y:S01]  /*43800*/  IMAD.WIDE R96, R252.reuse, 0x4, R156 ;  /* 0x00000004fc607825 */ /* 0x040fe200078e029c */
[----:B------:R4:W-:Y:S03]  /*43810*/  STL.64 [R1+0x978], R98 ;  /* 0x0009786201007387 */ /* 0x0009e60000100a00 */
[----:B------:R-:W-:Y:S01]  /*43820*/  IMAD.WIDE R94, R252, 0x4, R154 ;  /* 0x00000004fc5e7825 */ /* 0x000fe200078e029a */
[----:B------:R1:W-:Y:S03]  /*43830*/  STL.64 [R1+0x990], R96 ;  /* 0x0009906001007387 */ /* 0x0003e60000100a00 */
[----:B------:R-:W-:-:S02]  /*43840*/  VIADD R88, R243, 0x100000 ;  /* 0x00100000f3587836 */ /* 0x000fc40000000000 */
[C---:B--2---:R-:W-:Y:S01]  /*43850*/  IMAD.WIDE R6, R252.reuse, 0x4, R138 ;  /* 0x00000004fc067825 */ /* 0x044fe200078e028a */
[----:B------:R2:W-:Y:S04]  /*43860*/  STL.64 [R1+0x9a8], R94 ;  /* 0x0009a85e01007387 */ /* 0x0005e80000100a00 */
[----:B------:R3:W-:Y:S04]  /*43870*/  LDGSTS.E [R92+-0x7f400], desc[UR48][R100.64], P6 ;  /* 0x80c00000645c7fae */ /* 0x0007e8000b121870 */
[----:B------:R2:W-:Y:S04]  /*43880*/  STL.64 [R1+0x9b8], R6 ;  /* 0x0009b80601007387 */ /* 0x0005e80000100a00 */
[----:B------:R4:W-:Y:S04]  /*43890*/  LDGSTS.E [R91+-0x7f000], desc[UR48][R98.64], P6 ;  /* 0x81000000625b7fae */ /* 0x0009e8000b121870 */
[----:B------:R-:W2:Y:S04]  /*438a0*/  LDL.LU.64 R172, [R1+0x4a0] ;  /* 0x0004a00001ac7983 */ /* 0x000ea80000300a00 */
[----:B------:R1:W-:Y:S04]  /*438b0*/  LDGSTS.E [R90+-0x7ec00], desc[UR48][R96.64], P6 ;  /* 0x81400000605a7fae */ /* 0x0003e8000b121870 */
[----:B------:R-:W2:Y:S04]  /*438c0*/  LDL.LU.64 R170, [R1+0x480] ;  /* 0x0004800001aa7983 */ /* 0x000ea80000300a00 */
[----:B------:R2:W-:Y:S04]  /*438d0*/  LDGSTS.E [R89+-0x7e800], desc[UR48][R94.64], P6 ;  /* 0x818000005e597fae */ /* 0x0005e8000b121870 */
[----:B------:R-:W2:Y:S04]  /*438e0*/  LDL.LU.64 R156, [R1+0x460] ;  /* 0x00046000019c7983 */ /* 0x000ea80000300a00 */
[----:B------:R-:W2:Y:S04]  /*438f0*/  LDL.LU.64 R154, [R1+0x440] ;  /* 0x00044000019a7983 */ /* 0x000ea80000300a00 */
[----:B------:R2:W-:Y:S04]  /*43900*/  LDGSTS.E [R88+-0x7e400], desc[UR48][R6.64], P6 ;  /* 0x81c0000006587fae */ /* 0x0005e8000b121870 */
[----:B------:R-:W2:Y:S01]  /*43910*/  LDL.LU.64 R138, [R1+0x420] ;  /* 0x00042000018a7983 */ /* 0x000ea20000300a00 */
[----:B---3--:R-:W-:-:S04]  /*43920*/  IMAD.WIDE R100, R252, 0x4, R136 ;  /* 0x00000004fc647825 */ /* 0x008fc800078e0288 */
[C---:B----4-:R-:W-:Y:S01]  /*43930*/  IMAD.WIDE R98, R252.reuse, 0x4, R122 ;  /* 0x00000004fc627825 */ /* 0x050fe200078e027a */
[----:B------:R3:W-:Y:S03]  /*43940*/  STL.64 [R1+0x9d0], R100 ;  /* 0x0009d06401007387 */ /* 0x0007e60000100a00 */
[C---:B-1----:R-:W-:Y:S01]  /*43950*/  IMAD.WIDE R96, R252.reuse, 0x4, R120 ;  /* 0x00000004fc607825 */ /* 0x042fe200078e0278 */
[----:B------:R1:W-:Y:S03]  /*43960*/  STL.64 [R1+0xa00], R98 ;  /* 0x000a006201007387 */ /* 0x0003e60000100a00 */
[C---:B--2---:R-:W-:Y:S01]  /*43970*/  IMAD.WIDE R94, R252.reuse, 0x4, R106 ;  /* 0x00000004fc5e7825 */ /* 0x044fe200078e026a */
[----:B------:R2:W-:Y:S03]  /*43980*/  STL.64 [R1+0xa18], R96 ;  /* 0x000a186001007387 */ /* 0x0005e60000100a00 */
[C---:B------:R-:W-:Y:S01]  /*43990*/  IMAD.WIDE R6, R252.reuse, 0x4, R104 ;  /* 0x00000004fc067825 */ /* 0x040fe200078e0268 */
[----:B------:R4:W-:Y:S04]  /*439a0*/  STL.64 [R1+0xa38], R94 ;  /* 0x000a385e01007387 */ /* 0x0009e80000100a00 */
[----:B------:R4:W-:Y:S04]  /*439b0*/  STL.64 [R1+0xa50], R6 ;  /* 0x000a500601007387 */ /* 0x0009e80000100a00 */
[----:B------:R-:W4:Y:S04]  /*439c0*/  LDL.LU.64 R136, [R1+0x400] ;  /* 0x0004000001887983 */ /* 0x000f280000300a00 */
[----:B------:R-:W4:Y:S04]  /*439d0*/  LDL.LU.64 R122, [R1+0x3e0] ;  /* 0x0003e000017a7983 */ /* 0x000f280000300a00 */
[----:B------:R-:W4:Y:S04]  /*439e0*/  LDL.LU.64 R120, [R1+0x3c8] ;  /* 0x0003c80001787983 */ /* 0x000f280000300a00 */
[----:B------:R-:W4:Y:S04]  /*439f0*/  LDL.LU.64 R106, [R1+0x3a8] ;  /* 0x0003a800016a7983 */ /* 0x000f280000300a00 */
[----:B------:R-:W4:Y:S04]  /*43a00*/  LDL.LU.64 R104, [R1+0x388] ;  /* 0x0003880001687983 */ /* 0x000f280000300a00 */
[----:B------:R3:W-:Y:S04]  /*43a10*/  LDGSTS.E [R92+-0x7e000], desc[UR48][R100.64], P6 ;  /* 0x82000000645c7fae */ /* 0x0007e8000b121870 */
[----:B------:R1:W-:Y:S04]  /*43a20*/  LDGSTS.E [R91+-0x7dc00], desc[UR48][R98.64], P6 ;  /* 0x82400000625b7fae */ /* 0x0003e8000b121870 */
[----:B------:R2:W-:Y:S04]  /*43a30*/  LDGSTS.E [R90+-0x7d800], desc[UR48][R96.64], P6 ;  /* 0x82800000605a7fae */ /* 0x0005e8000b121870 */
[----:B------:R4:W-:Y:S04]  /*43a40*/  LDGSTS.E [R89+-0x7d400], desc[UR48][R94.64], P6 ;  /* 0x82c000005e597fae */ /* 0x0009e8000b121870 */
[----:B------:R4:W-:Y:S01]  /*43a50*/  LDGSTS.E [R88+-0x7d000], desc[UR48][R6.64], P6 ;  /* 0x8300000006587fae */ /* 0x0009e2000b121870 */
[----:B---3--:R-:W-:-:S04]  /*43a60*/  IMAD.WIDE R100, R252, 0x4, R172 ;  /* 0x00000004fc647825 */ /* 0x008fc800078e02ac */
[C---:B-1----:R-:W-:Y:S01]  /*43a70*/  IMAD.WIDE R98, R252.reuse, 0x4, R170 ;  /* 0x00000004fc627825 */ /* 0x042fe200078e02aa */
[----:B------:R1:W-:Y:S03]  /*43a80*/  STL.64 [R1+0xa80], R100 ;  /* 0x000a806401007387 */ /* 0x0003e60000100a00 */
[C---:B--2---:R-:W-:Y:S01]  /*43a90*/  IMAD.WIDE R96, R252.reuse, 0x4, R156 ;  /* 0x00000004fc607825 */ /* 0x044fe200078e029c */
[----:B------:R2:W-:Y:S03]  /*43aa0*/  STL.64 [R1+0xab0], R98 ;  /* 0x000ab06201007387 */ /* 0x0005e60000100a00 */
[C---:B----4-:R-:W-:Y:S01]  /*43ab0*/  IMAD.WIDE R94, R252.reuse, 0x4, R154 ;  /* 0x00000004fc5e7825 */ /* 0x050fe200078e029a */
[----:B------:R3:W-:Y:S03]  /*43ac0*/  STL.64 [R1+0xae0], R96 ;  /* 0x000ae06001007387 */ /* 0x0007e60000100a00 */
[C---:B------:R-:W-:Y:S01]  /*43ad0*/  IMAD.WIDE R6, R252.reuse, 0x4, R138 ;  /* 0x00000004fc067825 */ /* 0x040fe200078e028a */
[----:B------:R4:W-:Y:S04]  /*43ae0*/  STL.64 [R1+0xb18], R94 ;  /* 0x000b185e01007387 */ /* 0x0009e80000100a00 */
[----:B------:R1:W-:Y:S04]  /*43af0*/  LDGSTS.E [R92+-0x7cc00], desc[UR48][R100.64], P6 ;  /* 0x83400000645c7fae */ /* 0x0003e8000b121870 */
[----:B------:R4:W-:Y:S04]  /*43b00*/  STL.64 [R1+0xb50], R6 ;  /* 0x000b500601007387 */ /* 0x0009e80000100a00 */
[----:B------:R2:W-:Y:S04]  /*43b10*/  LDGSTS.E [R91+-0x7c800], desc[UR48][R98.64], P6 ;  /* 0x83800000625b7fae */ /* 0x0005e8000b121870 */
[----:B------:R-:W4:Y:S04]  /*43b20*/  LDL.LU.64 R172, [R1+0x368] ;  /* 0x0003680001ac7983 */ /* 0x000f280000300a00 */
[----:B------:R3:W-:Y:S04]  /*43b30*/  LDGSTS.E [R90+-0x7c400], desc[UR48][R96.64], P6 ;  /* 0x83c00000605a7fae */ /* 0x0007e8000b121870 */
[----:B------:R-:W4:Y:S04]  /*43b40*/  LDL.LU.64 R170, [R1+0x348] ;  /* 0x0003480001aa7983 */ /* 0x000f280000300a00 */
[----:B------:R4:W-:Y:S04]  /*43b50*/  LDGSTS.E [R89+-0x7c000], desc[UR48][R94.64], P6 ;  /* 0x840000005e597fae */ /* 0x0009e8000b121870 */
[----:B------:R-:W4:Y:S04]  /*43b60*/  LDL.LU.64 R156, [R1+0x328] ;  /* 0x00032800019c7983 */ /* 0x000f280000300a00 */
[----:B------:R-:W4:Y:S04]  /*43b70*/  LDL.LU.64 R154, [R1+0x308] ;  /* 0x00030800019a7983 */ /* 0x000f280000300a00 */
[----:B------:R4:W-:Y:S04]  /*43b80*/  LDGSTS.E [R88+-0x7bc00], desc[UR48][R6.64], P6 ;  /* 0x8440000006587fae */ /* 0x0009e8000b121870 */
[----:B------:R-:W4:Y:S01]  /*43b90*/  LDL.LU.64 R138, [R1+0x2f0] ;  /* 0x0002f000018a7983 */ /* 0x000f220000300a00 */
[----:B-1----:R-:W-:-:S04]  /*43ba0*/  IMAD.WIDE R100, R252, 0x4, R136 ;  /* 0x00000004fc647825 */ /* 0x002fc800078e0288 */
[C---:B--2---:R-:W-:Y:S01]  /*43bb0*/  IMAD.WIDE R98, R252.reuse, 0x4, R122 ;  /* 0x00000004fc627825 */ /* 0x044fe200078e027a */
[----:B------:R1:W-:Y:S03]  /*43bc0*/  STL.64 [R1+0xb88], R100 ;  /* 0x000b886401007387 */ /* 0x0003e60000100a00 */
[C---:B---3--:R-:W-:Y:S01]  /*43bd0*/  IMAD.WIDE R96, R252.reuse, 0x4, R120 ;  /* 0x00000004fc607825 */ /* 0x048fe200078e0278 */
[----:B------:R2:W-:Y:S03]  /*43be0*/  STL.64 [R1+0xbc0], R98 ;  /* 0x000bc06201007387 */ /* 0x0005e60000100a00 */
[C---:B----4-:R-:W-:Y:S01]  /*43bf0*/  IMAD.WIDE R94, R252.reuse, 0x4, R106 ;  /* 0x00000004fc5e7825 */ /* 0x050fe200078e026a */
        /* <DEDUP_REMOVED lines=67> */
[----:B------:R-:W4:Y:S04]  /*44030*/  LDL.LU.64 R172, [R1+0x148] ;  /* 0x0001480001ac7983 */ /* 0x000f280000300a00 */
[----:B------:R3:W-:Y:S04]  /*44040*/  LDGSTS.E [R90+-0x5f400], desc[UR48][R96.64], P6 ;  /* 0xa0c00000605a7fae */ /* 0x0007e8000b121870 */
[----:B------:R-:W4:Y:S04]  /*44050*/  LDL.LU.64 R170, [R1+0x128] ;  /* 0x0001280001aa7983 */ /* 0x000f280000300a00 */
[----:B------:R-:W4:Y:S04]  /*44060*/  LDL.LU.64 R156, [R1+0x108] ;  /* 0x00010800019c7983 */ /* 0x000f280000300a00 */
[----:B------:R4:W-:Y:S04]  /*44070*/  LDGSTS.E [R89+-0x5f000], desc[UR48][R94.64], P6 ;  /* 0xa10000005e597fae */ /* 0x0009e8000b121870 */
[----:B------:R-:W4:Y:S04]  /*44080*/  LDL.LU.64 R154, [R1+0xe8] ;  /* 0x0000e800019a7983 */ /* 0x000f280000300a00 */
[----:B------:R4:W-:Y:S01]  /*44090*/  LDGSTS.E [R88+-0x5ec00], desc[UR48][R6.64], P6 ;  /* 0xa140000006587fae */ /* 0x0009e2000b121870 */
[----:B-1----:R-:W-:-:S04]  /*440a0*/  IMAD.WIDE R100, R252, 0x4, R136 ;  /* 0x00000004fc647825 */ /* 0x002fc800078e0288 */
[C---:B--2---:R-:W-:Y:S01]  /*440b0*/  IMAD.WIDE R98, R252.reuse, 0x4, R122 ;  /* 0x00000004fc627825 */ /* 0x044fe200078e027a */
[----:B------:R1:W-:Y:S03]  /*440c0*/  STL.64 [R1+0x1418], R100 ;  /* 0x0014186401007387 */ /* 0x0003e60000100a00 */
[C---:B---3--:R-:W-:Y:S01]  /*440d0*/  IMAD.WIDE R96, R252.reuse, 0x4, R120 ;  /* 0x00000004fc607825 */ /* 0x048fe200078e0278 */
[----:B------:R2:W-:Y:S03]  /*440e0*/  STL.64 [R1+0x1448], R98 ;  /* 0x0014486201007387 */ /* 0x0005e60000100a00 */
[C---:B----4-:R-:W-:Y:S01]  /*440f0*/  IMAD.WIDE R94, R252.reuse, 0x4, R106 ;  /* 0x00000004fc5e7825 */ /* 0x050fe200078e026a */
[----:B------:R-:W3:Y:S03]  /*44100*/  LDL.LU.64 R138, [R1+0xc8] ;  /* 0x0000c800018a7983 */ /* 0x000ee60000300a00 */
[C---:B------:R-:W-:Y:S01]  /*44110*/  IMAD.WIDE R6, R252.reuse, 0x4, R104 ;  /* 0x00000004fc067825 */ /* 0x040fe200078e0268 */
[----:B------:R4:W-:Y:S04]  /*44120*/  STL.64 [R1+0x1480], R96 ;  /* 0x0014806001007387 */ /* 0x0009e80000100a00 */
[----:B------:R-:W3:Y:S04]  /*44130*/  LDL.LU.64 R136, [R1+0xa8] ;  /* 0x0000a80001887983 */ /* 0x000ee80000300a00 */
[----:B------:R4:W-:Y:S04]  /*44140*/  STL.64 [R1+0x14b8], R94 ;  /* 0x0014b85e01007387 */ /* 0x0009e80000100a00 */
[----:B------:R-:W3:Y:S04]  /*44150*/  LDL.LU.64 R122, [R1+0x88] ;  /* 0x00008800017a7983 */ /* 0x000ee80000300a00 */
[----:B------:R4:W-:Y:S04]  /*44160*/  STL.64 [R1+0x14f0], R6 ;  /* 0x0014f00601007387 */ /* 0x0009e80000100a00 */
[----:B------:R-:W3:Y:S04]  /*44170*/  LDL.LU.64 R120, [R1+0x60] ;  /* 0x0000600001787983 */ /* 0x000ee80000300a00 */
[----:B------:R-:W3:Y:S04]  /*44180*/  LDL.LU.64 R106, [R1+0x38] ;  /* 0x00003800016a7983 */ /* 0x000ee80000300a00 */
[----:B------:R-:W3:Y:S04]  /*44190*/  LDL.LU.64 R104, [R1+0x10] ;  /* 0x0000100001687983 */ /* 0x000ee80000300a00 */
[----:B------:R1:W-:Y:S04]  /*441a0*/  LDGSTS.E [R92+-0x5e800], desc[UR48][R100.64], P6 ;  /* 0xa1800000645c7fae */ /* 0x0003e8000b121870 */
[----:B------:R2:W-:Y:S04]  /*441b0*/  LDGSTS.E [R91+-0x5e400], desc[UR48][R98.64], P6 ;  /* 0xa1c00000625b7fae */ /* 0x0005e8000b121870 */
[----:B------:R4:W-:Y:S04]  /*441c0*/  LDGSTS.E [R90+-0x5e000], desc[UR48][R96.64], P6 ;  /* 0xa2000000605a7fae */ /* 0x0009e8000b121870 */
[----:B------:R4:W-:Y:S04]  /*441d0*/  LDGSTS.E [R89+-0x5dc00], desc[UR48][R94.64], P6 ;  /* 0xa24000005e597fae */ /* 0x0009e8000b121870 */
[----:B------:R4:W-:Y:S01]  /*441e0*/  LDGSTS.E [R88+-0x5d800], desc[UR48][R6.64], P6 ;  /* 0xa280000006587fae */ /* 0x0009e2000b121870 */
[----:B------:R-:W-:-:S04]  /*441f0*/  IMAD.WIDE R12, R252, 0x4, R12 ;  /* 0x00000004fc0c7825 */ /* 0x000fc800078e020c */
[----:B------:R-:W-:-:S04]  /*44200*/  IMAD.WIDE R32, R252, 0x4, R32 ;  /* 0x00000004fc207825 */ /* 0x000fc800078e0220 */
[----:B------:R-:W-:-:S04]  /*44210*/  IMAD.WIDE R42, R252, 0x4, R42 ;  /* 0x00000004fc2a7825 */ /* 0x000fc800078e022a */
[----:B------:R-:W-:-:S04]  /*44220*/  IMAD.WIDE R52, R252, 0x4, R52 ;  /* 0x00000004fc347825 */ /* 0x000fc800078e0234 */
[----:B------:R-:W-:-:S04]  /*44230*/  IMAD.WIDE R62, R252, 0x4, R62 ;  /* 0x00000004fc3e7825 */ /* 0x000fc800078e023e */
[----:B-1----:R-:W-:-:S04]  /*44240*/  IMAD.WIDE R100, R252, 0x4, R186 ;  /* 0x00000004fc647825 */ /* 0x002fc800078e02ba */
[C---:B--2---:R-:W-:Y:S01]  /*44250*/  IMAD.WIDE R98, R252.reuse, 0x4, R172 ;  /* 0x00000004fc627825 */ /* 0x044fe200078e02ac */
[----:B------:R3:W-:Y:S04]  /*44260*/  STL.64 [R1+0x1528], R100 ;  /* 0x0015286401007387 */ /* 0x0007e80000100a00 */
[----:B------:R3:W-:Y:S01]  /*44270*/  LDGSTS.E [R92+-0x5d400], desc[UR48][R100.64], P6 ;  /* 0xa2c00000645c7fae */ /* 0x0007e2000b121870 */
[----:B----4-:R-:W-:-:S03]  /*44280*/  IMAD.WIDE R96, R252, 0x4, R170 ;  /* 0x00000004fc607825 */ /* 0x010fc600078e02aa */
[----:B------:R1:W-:Y:S01]  /*44290*/  STL.64 [R1+0x1560], R98 ;  /* 0x0015606201007387 */ /* 0x0003e20000100a00 */
[----:B------:R-:W-:-:S03]  /*442a0*/  IMAD.WIDE R94, R252, 0x4, R156 ;  /* 0x00000004fc5e7825 */ /* 0x000fc600078e029c */
[----:B------:R1:W-:Y:S04]  /*442b0*/  LDGSTS.E [R91+-0x5d000], desc[UR48][R98.64], P6 ;  /* 0xa3000000625b7fae */ /* 0x0003e8000b121870 */
[----:B------:R2:W-:Y:S01]  /*442c0*/  STL.64 [R1+0x1598], R96 ;  /* 0x0015986001007387 */ /* 0x0005e20000100a00 */
[----:B------:R-:W-:-:S03]  /*442d0*/  IMAD.WIDE R6, R252, 0x4, R154 ;  /* 0x00000004fc067825 */ /* 0x000fc600078e029a */
[----:B------:R2:W-:Y:S04]  /*442e0*/  LDGSTS.E [R90+-0x5cc00], desc[UR48][R96.64], P6 ;  /* 0xa3400000605a7fae */ /* 0x0005e8000b121870 */
[----:B------:R4:W-:Y:S04]  /*442f0*/  STL.64 [R1+0x15c8], R94 ;  /* 0x0015c85e01007387 */ /* 0x0009e80000100a00 */
[----:B------:R4:W-:Y:S04]  /*44300*/  LDGSTS.E [R89+-0x5c800], desc[UR48][R94.64], P6 ;  /* 0xa38000005e597fae */ /* 0x0009e8000b121870 */
[----:B------:R4:W-:Y:S04]  /*44310*/  STL.64 [R1+0x15f8], R6 ;  /* 0x0015f80601007387 */ /* 0x0009e80000100a00 */
[----:B------:R4:W-:Y:S01]  /*44320*/  LDGSTS.E [R88+-0x5c400], desc[UR48][R6.64], P6 ;  /* 0xa3c0000006587fae */ /* 0x0009e2000b121870 */
[----:B---3--:R-:W-:-:S04]  /*44330*/  IMAD.WIDE R100, R252, 0x4, R138 ;  /* 0x00000004fc647825 */ /* 0x008fc800078e028a */
[C---:B-1----:R-:W-:Y:S01]  /*44340*/  IMAD.WIDE R98, R252.reuse, 0x4, R136 ;  /* 0x00000004fc627825 */ /* 0x042fe200078e0288 */
[----:B------:R-:W-:Y:S04]  /*44350*/  STL.64 [R1+0x1628], R100 ;  /* 0x0016286401007387 */ /* 0x000fe80000100a00 */
[----:B------:R-:W-:Y:S01]  /*44360*/  LDGSTS.E [R92+-0x5c000], desc[UR48][R100.64], P6 ;  /* 0xa4000000645c7fae */ /* 0x000fe2000b121870 */
[----:B--2---:R-:W-:-:S03]  /*44370*/  IMAD.WIDE R96, R252, 0x4, R122 ;  /* 0x00000004fc607825 */ /* 0x004fc600078e027a */
[----:B------:R1:W-:Y:S04]  /*44380*/  STL.64 [R1+0x1658], R98 ;  /* 0x0016586201007387 */ /* 0x0003e80000100a00 */
[----:B------:R1:W-:Y:S01]  /*44390*/  LDGSTS.E [R91+-0x5bc00], desc[UR48][R98.64], P6 ;  /* 0xa4400000625b7fae */ /* 0x0003e2000b121870 */
[----:B----4-:R-:W-:-:S03]  /*443a0*/  IMAD.WIDE R94, R252, 0x4, R120 ;  /* 0x00000004fc5e7825 */ /* 0x010fc600078e0278 */
[----:B------:R2:W-:Y:S01]  /*443b0*/  STL.64 [R1+0x1680], R96 ;  /* 0x0016806001007387 */ /* 0x0005e20000100a00 */
[----:B------:R-:W-:-:S03]  /*443c0*/  IMAD.WIDE R6, R252, 0x4, R106 ;  /* 0x00000004fc067825 */ /* 0x000fc600078e026a */
[----:B------:R2:W-:Y:S01]  /*443d0*/  LDGSTS.E [R90+-0x5b800], desc[UR48][R96.64], P6 ;  /* 0xa4800000605a7fae */ /* 0x0005e2000b121870 */
[----:B-1----:R-:W-:-:S03]  /*443e0*/  IMAD.WIDE R98, R252, 0x4, R104 ;  /* 0x00000004fc627825 */ /* 0x002fc600078e0268 */
[----:B------:R1:W-:Y:S04]  /*443f0*/  STL.64 [R1+0x16b0], R94 ;  /* 0x0016b05e01007387 */ /* 0x0003e80000100a00 */
[----:B------:R1:W-:Y:S01]  /*44400*/  LDGSTS.E [R89+-0x5b400], desc[UR48][R94.64], P6 ;  /* 0xa4c000005e597fae */ /* 0x0003e2000b121870 */
[----:B--2---:R-:W-:-:S03]  /*44410*/  IMAD.WIDE R96, R252, 0x4, R236 ;  /* 0x00000004fc607825 */ /* 0x004fc600078e02ec */
[----:B------:R2:W-:Y:S04]  /*44420*/  STL.64 [R1+0x16e0], R6 ;  /* 0x0016e00601007387 */ /* 0x0005e80000100a00 */
[----:B------:R2:W-:Y:S01]  /*44430*/  LDGSTS.E [R88+-0x5b000], desc[UR48][R6.64], P6 ;  /* 0xa500000006587fae */ /* 0x0005e2000b121870 */
[----:B-1----:R-:W-:-:S03]  /*44440*/  IMAD.WIDE R94, R252, 0x4, R226 ;  /* 0x00000004fc5e7825 */ /* 0x002fc600078e02e2 */
[----:B------:R-:W-:Y:S04]  /*44450*/  STL.64 [R1+0x1708], R98 ;  /* 0x0017086201007387 */ /* 0x000fe80000100a00 */
[----:B------:R-:W-:Y:S01]  /*44460*/  STL.64 [R1+0x1738], R96 ;  /* 0x0017386001007387 */ /* 0x000fe20000100a00 */
[----:B--2---:R-:W-:-:S03]  /*44470*/  IMAD.WIDE R6, R252, 0x4, R22 ;  /* 0x00000004fc067825 */ /* 0x004fc600078e0216 */
[----:B------:R-:W-:Y:S04]  /*44480*/  STL.64 [R1+0x1768], R94 ;  /* 0x0017685e01007387 */ /* 0x000fe80000100a00 */
[----:B------:R-:W-:Y:S04]  /*44490*/  STL.64 [R1+0x1788], R12 ;  /* 0x0017880c01007387 */ /* 0x000fe80000100a00 */
[----:B------:R1:W-:Y:S04]  /*444a0*/  STL.64 [R1+0x17b0], R6 ;  /* 0x0017b00601007387 */ /* 0x0003e80000100a00 */
[----:B------:R-:W2:Y:S04]  /*444b0*/  LDL.LU.64 R136, [R1+0x11a0] ;  /* 0x0011a00001887983 */ /* 0x000ea80000300a00 */
[----:B------:R-:W3:Y:S04]  /*444c0*/  LDL.LU.64 R122, [R1+0x1190] ;  /* 0x00119000017a7983 */ /* 0x000ee80000300a00 */
[----:B------:R-:W4:Y:S04]  /*444d0*/  LDL.LU.64 R120, [R1+0x1158] ;  /* 0x0011580001787983 */ /* 0x000f280000300a00 */
[----:B------:R-:W4:Y:S04]  /*444e0*/  LDL.LU.64 R106, [R1+0x1118] ;  /* 0x00111800016a7983 */ /* 0x000f280000300a00 */
[----:B------:R-:W-:Y:S04]  /*444f0*/  LDGSTS.E [R92+-0x5ac00], desc[UR48][R98.64], P6 ;  /* 0xa5400000625c7fae */ /* 0x000fe8000b121870 */
[----:B------:R-:W-:Y:S04]  /*44500*/  LDGSTS.E [R91+-0x5a800], desc[UR48][R96.64], P6 ;  /* 0xa5800000605b7fae */ /* 0x000fe8000b121870 */
[----:B------:R-:W-:Y:S04]  /*44510*/  LDGSTS.E [R90+-0x5a400], desc[UR48][R94.64], P6 ;  /* 0xa5c000005e5a7fae */ /* 0x000fe8000b121870 */
[----:B------:R-:W-:Y:S04]  /*44520*/  LDGSTS.E [R89+-0x5a000], desc[UR48][R12.64], P6 ;  /* 0xa60000000c597fae */ /* 0x000fe8000b121870 */
[----:B------:R1:W-:Y:S04]  /*44530*/  LDGSTS.E [R88+-0x59c00], desc[UR48][R6.64], P6 ;  /* 0xa640000006587fae */ /* 0x0003e8000b121870 */
[----:B------:R1:W-:Y:S04]  /*44540*/  STL.64 [R1+0x17d8], R32 ;  /* 0x0017d82001007387 */ /* 0x0003e80000100a00 */
[----:B------:R-:W-:Y:S01]  /*44550*/  STL.64 [R1+0x17f8], R42 ;  /* 0x0017f82a01007387 */ /* 0x000fe20000100a00 */
[----:B-1----:R-:W-:-:S03]  /*44560*/  IMAD.WIDE R6, R252, 0x4, R72 ;  /* 0x00000004fc067825 */ /* 0x002fc600078e0248 */
[----:B------:R-:W-:Y:S04]  /*44570*/  STL.64 [R1+0x1820], R52 ;  /* 0x0018203401007387 */ /* 0x000fe80000100a00 */
[----:B------:R2:W-:Y:S04]  /*44580*/  STL.64 [R1+0x1848], R62 ;  /* 0x0018483e01007387 */ /* 0x0005e80000100a00 */
[----:B------:R1:W-:Y:S04]  /*44590*/  STL.64 [R1+0x1888], R6 ;  /* 0x0018880601007387 */ /* 0x0003e80000100a00 */
[----:B------:R-:W4:Y:S04]  /*445a0*/  LDL.LU.64 R170, [R1+0x1108] ;  /* 0x0011080001aa7983 */ /* 0x000f280000300a00 */
[----:B------:R-:W4:Y:S04]  /*445b0*/  LDL.LU.64 R156, [R1+0x10b0] ;  /* 0x0010b000019c7983 */ /* 0x000f280000300a00 */
[----:B------:R-:W4:Y:S04]  /*445c0*/  LDL.LU.64 R154, [R1+0x1068] ;  /* 0x00106800019a7983 */ /* 0x000f280000300a00 */
[----:B------:R-:W4:Y:S04]  /*445d0*/  LDL.LU.64 R138, [R1+0x1030] ;  /* 0x00103000018a7983 */ /* 0x000f280000300a00 */
[----:B------:R-:W4:Y:S01]  /*445e0*/  LDL.LU.64 R104, [R1+0xfe8] ;  /* 0x000fe80001687983 */ /* 0x000f220000300a00 */
[----:B------:R-:W-:-:S02]  /*445f0*/  VIADD R23, R243, 0x100000 ;  /* 0x00100000f3177836 */ /* 0x000fc40000000000 */
[C---:B------:R-:W-:Y:S01]  /*44600*/  VIADD R22, R243.reuse, 0x100000 ;  /* 0x00100000f3167836 */ /* 0x040fe20000000000 */
[----:B------:R1:W-:Y:S01]  /*44610*/  LDGSTS.E [R88+-0x59800], desc[UR48][R32.64], P6 ;  /* 0xa680000020587fae */ /* 0x0003e2000b121870 */
[C---:B------:R-:W-:Y:S02]  /*44620*/  VIADD R13, R243.reuse, 0x100000 ;  /* 0x00100000f30d7836 */ /* 0x040fe40000000000 */
[----:B------:R-:W-:Y:S01]  /*44630*/  VIADD R12, R243, 0x100000 ;  /* 0x00100000f30c7836 */ /* 0x000fe20000000000 */
[----:B------:R1:W-:Y:S01]  /*44640*/  LDGSTS.E [R23+-0x59400], desc[UR48][R42.64], P6 ;  /* 0xa6c000002a177fae */ /* 0x0003e2000b121870 */
[----:B------:R-:W-:-:S03]  /*44650*/  IMAD.WIDE R72, R252, 0x4, R80 ;  /* 0x00000004fc487825 */ /* 0x000fc600078e0250 */
[----:B------:R1:W-:Y:S04]  /*44660*/  LDGSTS.E [R22+-0x59000], desc[UR48][R52.64], P6 ;  /* 0xa700000034167fae */ /* 0x0003e8000b121870 */
[----:B------:R1:W-:Y:S04]  /*44670*/  LDGSTS.E [R13+-0x58c00], desc[UR48][R62.64], P6 ;  /* 0xa74000003e0d7fae */ /* 0x0003e8000b121870 */
[----:B------:R1:W-:Y:S04]  /*44680*/  LDGSTS.E [R12+-0x58800], desc[UR48][R6.64], P6 ;  /* 0xa7800000060c7fae */ /* 0x0003e8000b121870 */
[----:B------:R4:W-:Y:S01]  /*44690*/  STL.64 [R1+0x18c8], R72 ;  /* 0x0018c84801007387 */ /* 0x0009e20000100a00 */
[----:B-1----:R-:W-:Y:S01]  /*446a0*/  IADD3 R32, R243, 0x100000, RZ ;  /* 0x00100000f3207810 */ /* 0x002fe20007ffe0ff */
[----:B------:R-:W-:-:S02]  /*446b0*/  VIADD R23, R244, 0x100000 ;  /* 0x00100000f4177836 */ /* 0x000fc40000000000 */
[C---:B------:R-:W-:Y:S02]  /*446c0*/  VIADD R22, R244.reuse, 0x100000 ;  /* 0x00100000f4167836 */ /* 0x040fe40000000000 */
[C---:B------:R-:W-:Y:S01]  /*446d0*/  VIADD R13, R244.reuse, 0x100000 ;  /* 0x00100000f40d7836 */ /* 0x040fe20000000000 */
[----:B------:R1:W-:Y:S01]  /*446e0*/  LDGSTS.E [R32+-0x58400], desc[UR48][R72.64], P6 ;  /* 0xa7c0000048207fae */ /* 0x0003e2000b121870 */
[----:B------:R-:W-:Y:S02]  /*446f0*/  VIADD R12, R244, 0x100000 ;  /* 0x00100000f40c7836 */ /* 0x000fe40000000000 */
[----:B--2---:R-:W-:-:S04]  /*44700*/  IMAD.WIDE R62, R252, 0x4, R136 ;  /* 0x00000004fc3e7825 */ /* 0x004fc800078e0288 */
        /* <DEDUP_REMOVED lines=23> */
[----:B------:R-:W-:Y:S01]  /*44880*/  IMAD.WIDE R6, R252, 0x4, R104 ;  /* 0x00000004fc067825 */ /* 0x000fe200078e0268 */
[----:B------:R4:W-:Y:S04]  /*44890*/  STL.64 [R1+0x970], R42 ;  /* 0x0009702a01007387 */ /* 0x0009e80000100a00 */
[----:B------:R4:W-:Y:S04]  /*448a0*/  STL.64 [R1+0x998], R6 ;  /* 0x0009980601007387 */ /* 0x0009e80000100a00 */
[----:B------:R-:W4:Y:S04]  /*448b0*/  LDL.LU.64 R170, [R1+0x4a8] ;  /* 0x0004a80001aa7983 */ /* 0x000f280000300a00 */
[----:B------:R-:W4:Y:S04]  /*448c0*/  LDL.LU.64 R156, [R1+0x488] ;  /* 0x00048800019c7983 */ /* 0x000f280000300a00 */
[----:B------:R-:W4:Y:S04]  /*448d0*/  LDL.LU.64 R154, [R1+0x468] ;  /* 0x00046800019a7983 */ /* 0x000f280000300a00 */
[----:B------:R-:W4:Y:S04]  /*448e0*/  LDL.LU.64 R138, [R1+0x448] ;  /* 0x00044800018a7983 */ /* 0x000f280000300a00 */
[----:B------:R-:W4:Y:S01]  /*448f0*/  LDL.LU.64 R104, [R1+0x428] ;  /* 0x0004280001687983 */ /* 0x000f220000300a00 */
[----:B------:R-:W-:-:S05]  /*44900*/  VIADD R32, R244, 0x100000 ;  /* 0x00100000f4207836 */ /* 0x000fca0000000000 */
        /* <DEDUP_REMOVED lines=24> */
[----:B-1----:R-:W-:-:S03]  /*44a90*/  IMAD.WIDE R72, R252, 0x4, R170 ;  /* 0x00000004fc487825 */ /* 0x002fc600078e02aa */
[----:B------:R1:W-:Y:S01]  /*44aa0*/  LDGSTS.E [R12+-0x7cb80], desc[UR48][R6.64], P6 ;  /* 0x83480000060c7fae */ /* 0x0003e2000b121870 */
[----:B--2---:R-:W-:-:S03]  /*44ab0*/  IMAD.WIDE R62, R252, 0x4, R156 ;  /* 0x00000004fc3e7825 */ /* 0x004fc600078e029c */
[----:B------:R2:W-:Y:S01]  /*44ac0*/  STL.64 [R1+0xab8], R72 ;  /* 0x000ab84801007387 */ /* 0x0005e20000100a00 */
[----:B---3--:R-:W-:-:S03]  /*44ad0*/  IMAD.WIDE R52, R252, 0x4, R154 ;  /* 0x00000004fc347825 */ /* 0x008fc600078e029a */
[----:B------:R3:W-:Y:S01]  /*44ae0*/  STL.64 [R1+0xae8], R62 ;  /* 0x000ae83e01007387 */ /* 0x0007e20000100a00 */
[----:B----4-:R-:W-:-:S03]  /*44af0*/  IMAD.WIDE R42, R252, 0x4, R138 ;  /* 0x00000004fc2a7825 */ /* 0x010fc600078e028a */
[----:B------:R4:W-:Y:S01]  /*44b00*/  STL.64 [R1+0xb20], R52 ;  /* 0x000b203401007387 */ /* 0x0009e20000100a00 */
[----:B-1----:R-:W-:-:S03]  /*44b10*/  IMAD.WIDE R6, R252, 0x4, R104 ;  /* 0x00000004fc067825 */ /* 0x002fc600078e0268 */
        /* <DEDUP_REMOVED lines=12> */
[----:B--2---:R-:W-:-:S04]  /*44be0*/  IMAD.WIDE R72, R252, 0x4, R172 ;  /* 0x00000004fc487825 */ /* 0x004fc800078e02ac */
[C---:B---3--:R-:W-:Y:S01]  /*44bf0*/  IMAD.WIDE R62, R252.reuse, 0x4, R136 ;  /* 0x00000004fc3e7825 */ /* 0x048fe200078e0288 */
[----:B------:R2:W-:Y:S03]  /*44c00*/  STL.64 [R1+0xbc8], R72 ;  /* 0x000bc84801007387 */ /* 0x0005e60000100a00 */
[C---:B----4-:R-:W-:Y:S01]  /*44c10*/  IMAD.WIDE R52, R252.reuse, 0x4, R122 ;  /* 0x00000004fc347825 */ /* 0x050fe200078e027a */
[----:B------:R3:W-:Y:S03]  /*44c20*/  STL.64 [R1+0xc00], R62 ;  /* 0x000c003e01007387 */ /* 0x0007e60000100a00 */
[C---:B-1----:R-:W-:Y:S01]  /*44c30*/  IMAD.WIDE R42, R252.reuse, 0x4, R120 ;  /* 0x00000004fc2a7825 */ /* 0x042fe200078e0278 */
        /* <DEDUP_REMOVED lines=13> */
[----:B--2---:R-:W-:-:S03]  /*44d10*/  IMAD.WIDE R72, R252, 0x4, R170 ;  /* 0x00000004fc487825 */ /* 0x004fc600078e02aa */
[----:B------:R2:W-:Y:S01]  /*44d20*/  LDGSTS.E [R12+-0x7a380], desc[UR48][R6.64], P6 ;  /* 0x85c80000060c7fae */ /* 0x0005e2000b121870 */
[----:B---3--:R-:W-:-:S03]  /*44d30*/  IMAD.WIDE R62, R252, 0x4, R156 ;  /* 0x00000004fc3e7825 */ /* 0x008fc600078e029c */
[----:B------:R3:W-:Y:S01]  /*44d40*/  STL.64 [R1+0xcf0], R72 ;  /* 0x000cf04801007387 */ /* 0x0007e20000100a00 */
[----:B-1----:R-:W-:-:S03]  /*44d50*/  IMAD.WIDE R52, R252, 0x4, R154 ;  /* 0x00000004fc347825 */ /* 0x002fc600078e029a */
[----:B------:R1:W-:Y:S01]  /*44d60*/  STL.64 [R1+0xd30], R62 ;  /* 0x000d303e01007387 */ /* 0x0003e20000100a00 */
[----:B----4-:R-:W-:-:S03]  /*44d70*/  IMAD.WIDE R42, R252, 0x4, R138 ;  /* 0x00000004fc2a7825 */ /* 0x010fc600078e028a */
[----:B------:R4:W-:Y:S01]  /*44d80*/  STL.64 [R1+0xd70], R52 ;  /* 0x000d703401007387 */ /* 0x0009e20000100a00 */
[----:B--2---:R-:W-:-:S03]  /*44d90*/  IMAD.WIDE R6, R252, 0x4, R104 ;  /* 0x00000004fc067825 */ /* 0x004fc600078e0268 */
[----:B------:R2:W-:Y:S04]  /*44da0*/  STL.64 [R1+0xe68], R42 ;  /* 0x000e682a01007387 */ /* 0x0005e80000100a00 */
[----:B------:R2:W-:Y:S04]  /*44db0*/  STL.64 [R1+0xe78], R6 ;  /* 0x000e780601007387 */ /* 0x0005e80000100a00 */
[----:B------:R-:W2:Y:S04]  /*44dc0*/  LDL.LU.64 R170, [R1+0x248] ;  /* 0x0002480001aa7983 */ /* 0x000ea80000300a00 */
[----:B------:R-:W2:Y:S04]  /*44dd0*/  LDL.LU.64 R104, [R1+0x230] ;  /* 0x0002300001687983 */ /* 0x000ea80000300a00 */
[----:B------:R3:W-:Y:S04]  /*44de0*/  LDGSTS.E [R32+-0x79f80], desc[UR48][R72.64], P6 ;  /* 0x8608000048207fae */ /* 0x0007e8000b121870 */
[----:B------:R1:W-:Y:S04]  /*44df0*/  LDGSTS.E [R23+-0x79b80], desc[UR48][R62.64], P6 ;  /* 0x864800003e177fae */ /* 0x0003e8000b121870 */
[----:B------:R4:W-:Y:S04]  /*44e00*/  LDGSTS.E [R22+-0x79780], desc[UR48][R52.64], P6 ;  /* 0x8688000034167fae */ /* 0x0009e8000b121870 */
[----:B------:R2:W-:Y:S04]  /*44e10*/  LDGSTS.E [R13+-0x79380], desc[UR48][R42.64], P6 ;  /* 0x86c800002a0d7fae */ /* 0x0005e8000b121870 */
[----:B------:R-:W2:Y:S04]  /*44e20*/  LDL.LU.64 R156, [R1+0x218] ;  /* 0x00021800019c7983 */ /* 0x000ea80000300a00 */
[----:B------:R2:W-:Y:S04]  /*44e30*/  LDGSTS.E [R12+-0x78f80], desc[UR48][R6.64], P6 ;  /* 0x87080000060c7fae */ /* 0x0005e8000b121870 */
[----:B------:R-:W2:Y:S04]  /*44e40*/  LDL.LU.64 R154, [R1+0x200] ;  /* 0x00020000019a7983 */ /* 0x000ea80000300a00 */
[----:B------:R-:W2:Y:S01]  /*44e50*/  LDL.LU.64 R138, [R1+0x1e8] ;  /* 0x0001e800018a7983 */ /* 0x000ea20000300a00 */
[----:B---3--:R-:W-:-:S04]  /*44e60*/  IMAD.WIDE R72, R252, 0x4, R172 ;  /* 0x00000004fc487825 */ /* 0x008fc800078e02ac */
[C---:B-1----:R-:W-:Y:S01]  /*44e70*/  IMAD.WIDE R62, R252.reuse, 0x4, R136 ;  /* 0x00000004fc3e7825 */ /* 0x042fe200078e0288 */
[----:B------:R-:W-:Y:S03]  /*44e80*/  STL.64 [R1+0xeb8], R72 ;  /* 0x000eb84801007387 */ /* 0x000fe60000100a00 */
[C---:B----4-:R-:W-:Y:S01]  /*44e90*/  IMAD.WIDE R52, R252.reuse, 0x4, R122 ;  /* 0x00000004fc347825 */ /* 0x050fe200078e027a */
        /* <DEDUP_REMOVED lines=10> */
[----:B------:R-:W-:Y:S04]  /*44f40*/  LDGSTS.E [R32+-0x78b80], desc[UR48][R72.64], P6 ;  /* 0x8748000048207fae */ /* 0x000fe8000b121870 */
[----:B------:R1:W-:Y:S04]  /*44f50*/  LDGSTS.E [R23+-0x78780], desc[UR48][R62.64], P6 ;  /* 0x878800003e177fae */ /* 0x0003e8000b121870 */
[----:B------:R2:W-:Y:S04]  /*44f60*/  LDGSTS.E [R22+-0x78380], desc[UR48][R52.64], P6 ;  /* 0x87c8000034167fae */ /* 0x0005e8000b121870 */
[----:B------:R3:W-:Y:S04]  /*44f70*/  LDGSTS.E [R13+-0x5ff80], desc[UR48][R42.64], P6 ;  /* 0xa00800002a0d7fae */ /* 0x0007e8000b121870 */
[----:B------:R4:W-:Y:S01]  /*44f80*/  LDGSTS.E [R12+-0x5fb80], desc[UR48][R6.64], P6 ;  /* 0xa0480000060c7fae */ /* 0x0009e2000b121870 */
[----:B-1----:R-:W-:-:S03]  /*44f90*/  IMAD.WIDE R62, R252, 0x4, R104 ;  /* 0x00000004fc3e7825 */ /* 0x002fc600078e0268 */
[----:B------:R-:W4:Y:S01]  /*44fa0*/  LDL.LU.64 R104, [R1+0x160] ;  /* 0x0001600001687983 */ /* 0x000f220000300a00 */
[----:B------:R-:W-:-:S05]  /*44fb0*/  IMAD.WIDE R72, R252, 0x4, R170 ;  /* 0x00000004fc487825 */ /* 0x000fca00078e02aa */
[----:B------:R1:W-:Y:S04]  /*44fc0*/  STL.64 [R1+0x10b0], R72 ;  /* 0x0010b04801007387 */ /* 0x0003e80000100a00 */
[----:B------:R1:W-:Y:S04]  /*44fd0*/  STL.64 [R1+0x1108], R62 ;  /* 0x0011083e01007387 */ /* 0x0003e80000100a00 */
[----:B------:R1:W-:Y:S01]  /*44fe0*/  LDGSTS.E [R32+-0x5f780], desc[UR48][R72.64], P6 ;  /* 0xa088000048207fae */ /* 0x0003e2000b121870 */
[----:B--2---:R-:W-:-:S03]  /*44ff0*/  IMAD.WIDE R52, R252, 0x4, R156 ;  /* 0x00000004fc347825 */ /* 0x004fc600078e029c */
[----:B------:R2:W-:Y:S01]  /*45000*/  LDGSTS.E [R23+-0x5f380], desc[UR48][R62.64], P6 ;  /* 0xa0c800003e177fae */ /* 0x0005e2000b121870 */
[----:B---3--:R-:W-:-:S03]  /*45010*/  IMAD.WIDE R42, R252, 0x4, R154 ;  /* 0x00000004fc2a7825 */ /* 0x008fc600078e029a */
[----:B------:R3:W-:Y:S01]  /*45020*/  STL.64 [R1+0x1158], R52 ;  /* 0x0011583401007387 */ /* 0x0007e20000100a00 */
[----:B----4-:R-:W-:-:S03]  /*45030*/  IMAD.WIDE R6, R252, 0x4, R138 ;  /* 0x00000004fc067825 */ /* 0x010fc600078e028a */
[----:B------:R4:W-:Y:S04]  /*45040*/  STL.64 [R1+0x11a0], R42 ;  /* 0x0011a02a01007387 */ /* 0x0009e80000100a00 */
[----:B------:R4:W-:Y:S04]  /*45050*/  STL.64 [R1+0x11f8], R6 ;  /* 0x0011f80601007387 */ /* 0x0009e80000100a00 */
[----:B------:R-:W4:Y:S04]  /*45060*/  LDL.LU.64 R172, [R1+0x140] ;  /* 0x0001400001ac7983 */ /* 0x000f280000300a00 */
[----:B------:R-:W4:Y:S04]  /*45070*/  LDL.LU.64 R170, [R1+0x120] ;  /* 0x0001200001aa7983 */ /* 0x000f280000300a00 */
[----:B------:R-:W4:Y:S04]  /*45080*/  LDL.LU.64 R156, [R1+0x100] ;  /* 0x00010000019c7983 */ /* 0x000f280000300a00 */
[----:B------:R3:W-:Y:S04]  /*45090*/  LDGSTS.E [R22+-0x5ef80], desc[UR48][R52.64], P6 ;  /* 0xa108000034167fae */ /* 0x0007e8000b121870 */
[----:B------:R-:W4:Y:S04]  /*450a0*/  LDL.LU.64 R154, [R1+0xe0] ;  /* 0x0000e000019a7983 */ /* 0x000f280000300a00 */
[----:B------:R-:W4:Y:S04]  /*450b0*/  LDL.LU.64 R138, [R1+0xc0] ;  /* 0x0000c000018a7983 */ /* 0x000f280000300a00 */
[----:B------:R4:W-:Y:S04]  /*450c0*/  LDGSTS.E [R13+-0x5eb80], desc[UR48][R42.64], P6 ;  /* 0xa14800002a0d7fae */ /* 0x0009e8000b121870 */
[----:B------:R4:W-:Y:S01]  /*450d0*/  LDGSTS.E [R12+-0x5e780], desc[UR48][R6.64], P6 ;  /* 0xa1880000060c7fae */ /* 0x0009e2000b121870 */
[----:B-1----:R-:W-:-:S04]  /*450e0*/  IMAD.WIDE R72, R252, 0x4, R136 ;  /* 0x00000004fc487825 */ /* 0x002fc800078e0288 */
[C---:B--2---:R-:W-:Y:S01]  /*450f0*/  IMAD.WIDE R62, R252.reuse, 0x4, R122 ;  /* 0x00000004fc3e7825 */ /* 0x044fe200078e027a */
[----:B------:R1:W-:Y:S03]  /*45100*/  STL.64 [R1+0x1268], R72 ;  /* 0x0012684801007387 */ /* 0x0003e60000100a00 */
[C---:B---3--:R-:W-:Y:S01]  /*45110*/  IMAD.WIDE R52, R252.reuse, 0x4, R120 ;  /* 0x00000004fc347825 */ /* 0x048fe200078e0278 */
[----:B------:R-:W2:Y:S03]  /*45120*/  LDL.LU.64 R136, [R1+0xa0] ;  /* 0x0000a00001887983 */ /* 0x000ea60000300a00 */
[C---:B----4-:R-:W-:Y:S01]  /*45130*/  IMAD.WIDE R42, R252.reuse, 0x4, R106 ;  /* 0x00000004fc2a7825 */ /* 0x050fe200078e026a */
[----:B------:R3:W-:Y:S04]  /*45140*/  STL.64 [R1+0x12c8], R62 ;  /* 0x0012c83e01007387 */ /* 0x0007e80000100a00 */
[----:B------:R-:W4:Y:S04]  /*45150*/  LDL.LU.64 R122, [R1+0x80] ;  /* 0x00008000017a7983 */ /* 0x000f280000300a00 */
[----:B------:R3:W-:Y:S04]  /*45160*/  STL.64 [R1+0x1320], R52 ;  /* 0x0013203401007387 */ /* 0x0007e80000100a00 */
[----:B------:R-:W4:Y:S04]  /*45170*/  LDL.LU.64 R120, [R1+0x58] ;  /* 0x0000580001787983 */ /* 0x000f280000300a00 */
[----:B------:R3:W-:Y:S04]  /*45180*/  STL.64 [R1+0x1368], R42 ;  /* 0x0013682a01007387 */ /* 0x0007e80000100a00 */
[----:B------:R-:W4:Y:S04]  /*45190*/  LDL.LU.64 R106, [R1+0x30] ;  /* 0x00003000016a7983 */ /* 0x000f280000300a00 */
[----:B------:R1:W-:Y:S04]  /*451a0*/  LDGSTS.E [R32+-0x5e380], desc[UR48][R72.64], P6 ;  /* 0xa1c8000048207fae */ /* 0x0003e8000b121870 */
[----:B------:R3:W-:Y:S01]  /*451b0*/  LDGSTS.E [R23+-0x5df80], desc[UR48][R62.64], P6 ;  /* 0xa20800003e177fae */ /* 0x0007e2000b121870 */
[----:B------:R-:W-:-:S03]  /*451c0*/  IMAD.WIDE R6, R252, 0x4, R104 ;  /* 0x00000004fc067825 */ /* 0x000fc600078e0268 */
[----:B------:R-:W4:Y:S04]  /*451d0*/  LDL.LU.64 R104, [R1+0x8] ;  /* 0x0000080001687983 */ /* 0x000f280000300a00 */
[----:B------:R3:W-:Y:S04]  /*451e0*/  LDGSTS.E [R22+-0x5db80], desc[UR48][R52.64], P6 ;  /* 0xa248000034167fae */ /* 0x0007e8000b121870 */
[----:B------:R3:W-:Y:S04]  /*451f0*/  LDGSTS.E [R13+-0x5d780], desc[UR48][R42.64], P6 ;  /* 0xa28800002a0d7fae */ /* 0x0007e8000b121870 */
[----:B------:R3:W-:Y:S04]  /*45200*/  STL.64 [R1+0x13c8], R6 ;  /* 0x0013c80601007387 */ /* 0x0007e80000100a00 */
[----:B------:R3:W-:Y:S01]  /*45210*/  LDGSTS.E [R12+-0x5d380], desc[UR48][R6.64], P6 ;  /* 0xa2c80000060c7fae */ /* 0x0007e2000b121870 */
[----:B------:R-:W-:-:S04]  /*45220*/  IMAD.WIDE R14, R252, 0x4, R14 ;  /* 0x00000004fc0e7825 */ /* 0x000fc800078e020e */
[----:B-1----:R-:W-:-:S04]  /*45230*/  IMAD.WIDE R72, R252, 0x4, R172 ;  /* 0x00000004fc487825 */ /* 0x002fc800078e02ac */
[C---:B---3--:R-:W-:Y:S01]  /*45240*/  IMAD.WIDE R62, R252.reuse, 0x4, R170 ;  /* 0x00000004fc3e7825 */ /* 0x048fe200078e02aa */
[----:B------:R2:W-:Y:S03]  /*45250*/  STL.64 [R1+0x1410], R72 ;  /* 0x0014104801007387 */ /* 0x0005e60000100a00 */
[C---:B------:R-:W-:Y:S01]  /*45260*/  IMAD.WIDE R52, R252.reuse, 0x4, R156 ;  /* 0x00000004fc347825 */ /* 0x040fe200078e029c */
[----:B------:R2:W-:Y:S04]  /*45270*/  LDGSTS.E [R32+-0x5cf80], desc[UR48][R72.64], P6 ;  /* 0xa308000048207fae */ /* 0x0005e8000b121870 */
[----:B------:R4:W-:Y:S01]  /*45280*/  STL.64 [R1+0x1450], R62 ;  /* 0x0014503e01007387 */ /* 0x0009e20000100a00 */
[----:B------:R-:W-:-:S03]  /*45290*/  IMAD.WIDE R42, R252, 0x4, R154 ;  /* 0x00000004fc2a7825 */ /* 0x000fc600078e029a */
[----:B------:R4:W-:Y:S01]  /*452a0*/  LDGSTS.E [R23+-0x5cb80], desc[UR48][R62.64], P6 ;  /* 0xa34800003e177fae */ /* 0x0009e2000b121870 */
[----:B------:R-:W-:-:S03]  /*452b0*/  IMAD.WIDE R6, R252, 0x4, R138 ;  /* 0x00000004fc067825 */ /* 0x000fc600078e028a */
[----:B------:R1:W-:Y:S04]  /*452c0*/  STL.64 [R1+0x1490], R52 ;  /* 0x0014903401007387 */ /* 0x0003e80000100a00 */
[----:B------:R1:W-:Y:S04]  /*452d0*/  LDGSTS.E [R22+-0x5c780], desc[UR48][R52.64], P6 ;  /* 0xa388000034167fae */ /* 0x0003e8000b121870 */
[----:B------:R3:W-:Y:S04]  /*452e0*/  STL.64 [R1+0x14d0], R42 ;  /* 0x0014d02a01007387 */ /* 0x0007e80000100a00 */
[----:B------:R3:W-:Y:S04]  /*452f0*/  LDGSTS.E [R13+-0x5c380], desc[UR48][R42.64], P6 ;  /* 0xa3c800002a0d7fae */ /* 0x0007e8000b121870 */
[----:B------:R3:W-:Y:S04]  /*45300*/  STL.64 [R1+0x1510], R6 ;  /* 0x0015100601007387 */ /* 0x0007e80000100a00 */
[----:B------:R3:W-:Y:S01]  /*45310*/  LDGSTS.E [R12+-0x5bf80], desc[UR48][R6.64], P6 ;  /* 0xa4080000060c7fae */ /* 0x0007e2000b121870 */
[----:B------:R-:W-:-:S04]  /*45320*/  IMAD.WIDE R24, R252, 0x4, R24 ;  /* 0x00000004fc187825 */ /* 0x000fc800078e0218 */
[----:B--2---:R-:W-:-:S04]  /*45330*/  IMAD.WIDE R72, R252, 0x4, R136 ;  /* 0x00000004fc487825 */ /* 0x004fc800078e0288 */
[C---:B----4-:R-:W-:Y:S01]  /*45340*/  IMAD.WIDE R62, R252.reuse, 0x4, R122 ;  /* 0x00000004fc3e7825 */ /* 0x050fe200078e027a */
[----:B------:R-:W-:Y:S04]  /*45350*/  STL.64 [R1+0x1550], R72 ;  /* 0x0015504801007387 */ /* 0x000fe80000100a00 */
[----:B------:R-:W-:Y:S01]  /*45360*/  LDGSTS.E [R32+-0x5bb80], desc[UR48][R72.64], P6 ;  /* 0xa448000048207fae */ /* 0x000fe2000b121870 */
[----:B-1----:R-:W-:-:S03]  /*45370*/  IMAD.WIDE R52, R252, 0x4, R120 ;  /* 0x00000004fc347825 */ /* 0x002fc600078e0278 */
[----:B------:R-:W-:Y:S04]  /*45380*/  STL.64 [R1+0x1590], R62 ;  /* 0x0015903e01007387 */ /* 0x000fe80000100a00 */
[----:B------:R-:W-:Y:S01]  /*45390*/  LDGSTS.E [R23+-0x5b780], desc[UR48][R62.64], P6 ;  /* 0xa48800003e177fae */ /* 0x000fe2000b121870 */
[----:B---3--:R-:W-:-:S03]  /*453a0*/  IMAD.WIDE R42, R252, 0x4, R106 ;  /* 0x00000004fc2a7825 */ /* 0x008fc600078e026a */
[----:B------:R1:W-:Y:S04]  /*453b0*/  STL.64 [R1+0x15d0], R52 ;  /* 0x0015d03401007387 */ /* 0x0003e80000100a00 */
[----:B------:R1:W-:Y:S04]  /*453c0*/  LDGSTS.E [R22+-0x5b380], desc[UR48][R52.64], P6 ;  /* 0xa4c8000034167fae */ /* 0x0003e8000b121870 */
[----:B------:R2:W-:Y:S01]  /*453d0*/  STL.64 [R1+0x1610], R42 ;  /* 0x0016102a01007387 */ /* 0x0005e20000100a00 */
[----:B------:R-:W-:-:S03]  /*453e0*/  IMAD.WIDE R6, R252, 0x4, R104 ;  /* 0x00000004fc067825 */ /* 0x000fc600078e0268 */
[----:B------:R2:W-:Y:S01]  /*453f0*/  LDGSTS.E [R13+-0x5af80], desc[UR48][R42.64], P6 ;  /* 0xa50800002a0d7fae */ /* 0x0005e2000b121870 */
[----:B-1----:R-:W-:-:S03]  /*45400*/  IMAD.WIDE R52, R252, 0x4, R234 ;  /* 0x00000004fc347825 */ /* 0x002fc600078e02ea */
[----:B------:R1:W-:Y:S04]  /*45410*/  STL.64 [R1+0x1650], R6 ;  /* 0x0016500601007387 */ /* 0x0003e80000100a00 */
[----:B------:R1:W-:Y:S01]  /*45420*/  LDGSTS.E [R12+-0x5ab80], desc[UR48][R6.64], P6 ;  /* 0xa5480000060c7fae */ /* 0x0003e2000b121870 */
[----:B--2---:R-:W-:-:S03]  /*45430*/  IMAD.WIDE R42, R252, 0x4, R224 ;  /* 0x00000004fc2a7825 */ /* 0x004fc600078e02e0 */
[----:B------:R-:W-:Y:S04]  /*45440*/  STL.64 [R1+0x1690], R52 ;  /* 0x0016903401007387 */ /* 0x000fe80000100a00 */
[----:B------:R2:W-:Y:S01]  /*45450*/  STL.64 [R1+0x16d0], R42 ;  /* 0x0016d02a01007387 */ /* 0x0005e20000100a00 */
[----:B-1----:R-:W-:-:S03]  /*45460*/  IMAD.WIDE R6, R252, 0x4, R34 ;  /* 0x00000004fc067825 */ /* 0x002fc600078e0222 */
[----:B------:R1:W-:Y:S04]  /*45470*/  STL.64 [R1+0x1710], R14 ;  /* 0x0017100e01007387 */ /* 0x0003e80000100a00 */
[----:B------:R3:W-:Y:S04]  /*45480*/  STL.64 [R1+0x1750], R24 ;  /* 0x0017501801007387 */ /* 0x0007e80000100a00 */
[----:B------:R4:W-:Y:S04]  /*45490*/  STL.64 [R1+0x1790], R6 ;  /* 0x0017900601007387 */ /* 0x0009e80000100a00 */
[----:B------:R-:W4:Y:S04]  /*454a0*/  LDL.LU.64 R172, [R1+0x13d0] ;  /* 0x0013d00001ac7983 */ /* 0x000f280000300a00 */
[----:B------:R-:W4:Y:S04]  /*454b0*/  LDL.LU.64 R170, [R1+0x1378] ;  /* 0x0013780001aa7983 */ /* 0x000f280000300a00 */
[----:B------:R-:W4:Y:S04]  /*454c0*/  LDL.LU.64 R120, [R1+0x1330] ;  /* 0x0013300001787983 */ /* 0x000f280000300a00 */
[----:B------:R-:W4:Y:S04]  /*454d0*/  LDL.LU.64 R106, [R1+0x12e0] ;  /* 0x0012e000016a7983 */ /* 0x000f280000300a00 */
[----:B------:R-:W4:Y:S01]  /*454e0*/  LDL.LU.64 R104, [R1+0x1288] ;  /* 0x0012880001687983 */ /* 0x000f220000300a00 */
[----:B------:R-:W-:-:S03]  /*454f0*/  IMAD.WIDE R34, R252, 0x4, R54 ;  /* 0x00000004fc227825 */ /* 0x000fc600078e0236 */
[----:B------:R2:W-:Y:S04]  /*45500*/  LDGSTS.E [R32+-0x5a780], desc[UR48][R52.64], P6 ;  /* 0xa588000034207fae */ /* 0x0005e8000b121870 */
[----:B------:R1:W-:Y:S04]  /*45510*/  LDGSTS.E [R23+-0x5a380], desc[UR48][R42.64], P6 ;  /* 0xa5c800002a177fae */ /* 0x0003e8000b121870 */
[----:B------:R3:W-:Y:S04]  /*45520*/  LDGSTS.E [R22+-0x59f80], desc[UR48][R14.64], P6 ;  /* 0xa60800000e167fae */ /* 0x0007e8000b121870 */
[----:B------:R3:W-:Y:S01]  /*45530*/  LDGSTS.E [R13+-0x59b80], desc[UR48][R24.64], P6 ;  /* 0xa6480000180d7fae */ /* 0x0007e2000b121870 */
[----:B--2---:R-:W-:-:S03]  /*45540*/  IMAD.WIDE R32, R252, 0x4, R64 ;  /* 0x00000004fc207825 */ /* 0x004fc600078e0240 */
[----:B------:R4:W-:Y:S01]  /*45550*/  LDGSTS.E [R12+-0x59780], desc[UR48][R6.64], P6 ;  /* 0xa6880000060c7fae */ /* 0x0009e2000b121870 */
[----:B-1----:R-:W-:-:S04]  /*45560*/  IMAD.WIDE R42, R252, 0x4, R44 ;  /* 0x00000004fc2a7825 */ /* 0x002fc800078e022c */
[----:B---3--:R-:W-:Y:S01]  /*45570*/  VIADD R15, R244, 0x100000 ;  /* 0x00100000f40f7836 */ /* 0x008fe20000000000 */
[----:B------:R1:W-:Y:S01]  /*45580*/  STL.64 [R1+0x17d0], R42 ;  /* 0x0017d02a01007387 */ /* 0x0003e20000100a00 */
[----:B------:R-:W-:-:S03]  /*45590*/  IMAD.WIDE R24, R252, 0x4, R74 ;  /* 0x00000004fc187825 */ /* 0x000fc600078e024a */
[----:B------:R2:W-:Y:S01]  /*455a0*/  STL.64 [R1+0x1810], R34 ;  /* 0x0018102201007387 */ /* 0x0005e20000100a00 */
[----:B----4-:R-:W-:-:S03]  /*455b0*/  IMAD.WIDE R6, R252, 0x4, R82 ;  /* 0x00000004fc067825 */ /* 0x010fc600078e0252 */
[----:B------:R3:W-:Y:S01]  /*455c0*/  STL.64 [R1+0x1850], R32 ;  /* 0x0018502001007387 */ /* 0x0007e20000100a00 */
[----:B------:R-:W-:-:S03]  /*455d0*/  VIADD R14, R244, 0x100000 ;  /* 0x00100000f40e7836 */ /* 0x000fc60000000000 */
[----:B------:R4:W-:Y:S04]  /*455e0*/  STL.64 [R1+0x1890], R24 ;  /* 0x0018901801007387 */ /* 0x0009e80000100a00 */
[----:B------:R4:W-:Y:S04]  /*455f0*/  STL.64 [R1+0x18d0], R6 ;  /* 0x0018d00601007387 */ /* 0x0009e80000100a00 */
[----:B------:R1:W-:Y:S04]  /*45600*/  LDGSTS.E [R22+-0x59380], desc[UR48][R42.64], P6 ;  /* 0xa6c800002a167fae */ /* 0x0003e8000b121870 */
[----:B------:R-:W4:Y:S04]  /*45610*/  LDL.LU.64 R156, [R1+0x1250] ;  /* 0x00125000019c7983 */ /* 0x000f280000300a00 */
[----:B------:R2:W-:Y:S04]  /*45620*/  LDGSTS.E [R15+-0x58f80], desc[UR48][R34.64], P6 ;  /* 0xa7080000220f7fae */ /* 0x0005e8000b121870 */
[----:B------:R-:W4:Y:S04]  /*45630*/  LDL.LU.64 R154, [R1+0x11e8] ;  /* 0x0011e800019a7983 */ /* 0x000f280000300a00 */
[----:B------:R3:W-:Y:S04]  /*45640*/  LDGSTS.E [R14+-0x58b80], desc[UR48][R32.64], P6 ;  /* 0xa7480000200e7fae */ /* 0x0007e8000b121870 */
[----:B------:R-:W4:Y:S04]  /*45650*/  LDL.LU.64 R138, [R1+0x1188] ;  /* 0x00118800018a7983 */ /* 0x000f280000300a00 */
[----:B------:R4:W-:Y:S04]  /*45660*/  LDGSTS.E [R13+-0x58780], desc[UR48][R24.64], P6 ;  /* 0xa7880000180d7fae */ /* 0x0009e8000b121870 */
        /* <DEDUP_REMOVED lines=18> */
[C---:B------:R-:W-:Y:S01]  /*45790*/  VIADD R22, R245.reuse, 0x100000 ;  /* 0x00100000f5167836 */ /* 0x040fe20000000000 */
[C---:B------:R-:W-:Y:S01]  /*457a0*/  IADD3 R14, R245.reuse, 0x100000, RZ ;  /* 0x00100000f50e7810 */ /* 0x040fe20007ffe0ff */
[----:B------:R-:W-:-:S02]  /*457b0*/  VIADD R15, R245, 0x100000 ;  /* 0x00100000f50f7836 */ /* 0x000fc40000000000 */
[C---:B------:R-:W-:Y:S01]  /*457c0*/  VIADD R13, R245.reuse, 0x100000 ;  /* 0x00100000f50d7836 */ /* 0x040fe20000000000 */
[----:B------:R1:W-:Y:S01]  /*457d0*/  LDGSTS.E [R22+-0x7ff00], desc[UR48][R42.64], P6 ;  /* 0x801000002a167fae */ /* 0x0003e2000b121870 */
[----:B------:R-:W-:-:S03]  /*457e0*/  VIADD R12, R245, 0x100000 ;  /* 0x00100000f50c7836 */ /* 0x000fc60000000000 */
        /* <DEDUP_REMOVED lines=90> */
[----:B------:R3:W-:Y:S04]  /*45d90*/  STL.64 [R1+0x788], R32 ;  /* 0x0007882001007387 */ /* 0x0007e80000100a00 */
[----:B------:R4:W-:Y:S01]  /*45da0*/  STL.64 [R1+0x780], R24 ;  /* 0x0007801801007387 */ /* 0x0009e20000100a00 */
[----:B------:R-:W-:-:S03]  /*45db0*/  IMAD.WIDE R6, R252, 0x4, R122 ;  /* 0x00000004fc067825 */ /* 0x000fc600078e027a */
[----:B------:R-:W4:Y:S04]  /*45dc0*/  LDL.LU.64 R156, [R1+0x228] ;  /* 0x00022800019c7983 */ /* 0x000f280000300a00 */
        /* <DEDUP_REMOVED lines=23> */
[----:B------:R1:W-:Y:S04]  /*45f40*/  LDGSTS.E [R22+-0x78700], desc[UR48][R42.64], P6 ;  /* 0x879000002a167fae */ /* 0x0003e8000b121870 */
[----:B------:R2:W-:Y:S04]  /*45f50*/  LDGSTS.E [R15+-0x78300], desc[UR48][R34.64], P6 ;  /* 0x87d00000220f7fae */ /* 0x0005e8000b121870 */
[----:B------:R3:W-:Y:S04]  /*45f60*/  LDGSTS.E [R14+-0x5ff00], desc[UR48][R32.64], P6 ;  /* 0xa0100000200e7fae */ /* 0x0007e8000b121870 */
[----:B------:R4:W-:Y:S04]  /*45f70*/  LDGSTS.E [R13+-0x5fb00], desc[UR48][R24.64], P6 ;  /* 0xa0500000180d7fae */ /* 0x0009e8000b121870 */
[----:B------:R4:W-:Y:S04]  /*45f80*/  LDGSTS.E [R12+-0x5f700], desc[UR48][R6.64], P6 ;  /* 0xa0900000060c7fae */ /* 0x0009e8000b121870 */
[----:B------:R-:W4:Y:S04]  /*45f90*/  LDL.LU.64 R186, [R1+0x158] ;  /* 0x0001580001ba7983 */ /* 0x000f280000300a00 */
[----:B------:R-:W4:Y:S01]  /*45fa0*/  LDL.LU.64 R172, [R1+0x138] ;  /* 0x0001380001ac7983 */ /* 0x000f220000300a00 */
[----:B-1----:R-:W-:-:S05]  /*45fb0*/  IMAD.WIDE R42, R252, 0x4, R156 ;  /* 0x00000004fc2a7825 */ /* 0x002fca00078e029c */
[----:B------:R1:W-:Y:S04]  /*45fc0*/  STL.64 [R1+0x748], R42 ;  /* 0x0007482a01007387 */ /* 0x0003e80000100a00 */
[----:B------:R1:W-:Y:S01]  /*45fd0*/  LDGSTS.E [R22+-0x5f300], desc[UR48][R42.64], P6 ;  /* 0xa0d000002a167fae */ /* 0x0003e2000b121870 */
        /* <DEDUP_REMOVED lines=10> */
[----:B------:R2:W-:Y:S04]  /*46080*/  LDGSTS.E [R15+-0x5ef00], desc[UR48][R34.64], P6 ;  /* 0xa1100000220f7fae */ /* 0x0005e8000b121870 */
        /* <DEDUP_REMOVED lines=11> */
[----:B------:R-:W2:Y:S04]  /*46140*/  LDL.LU.64 R120, [R1+0x50] ;  /* 0x0000500001787983 */ /* 0x000ea80000300a00 */
[----:B------:R3:W-:Y:S04]  /*46150*/  STL.64 [R1+0x718], R34 ;  /* 0x0007182201007387 */ /* 0x0007e80000100a00 */
[----:B------:R-:W2:Y:S04]  /*46160*/  LDL.LU.64 R106, [R1+0x28] ;  /* 0x00002800016a7983 */ /* 0x000ea80000300a00 */
[----:B------:R3:W-:Y:S04]  /*46170*/  STL.64 [R1+0x710], R32 ;  /* 0x0007102001007387 */ /* 0x0007e80000100a00 */
[----:B------:R-:W2:Y:S04]  /*46180*/  LDL.LU.64 R104, [R1] ;  /* 0x0000000001687983 */ /* 0x000ea80000300a00 */
[----:B------:R1:W-:Y:S01]  /*46190*/  LDGSTS.E [R22+-0x5df00], desc[UR48][R42.64], P6 ;  /* 0xa21000002a167fae */ /* 0x0003e2000b121870 */
[----:B----4-:R-:W-:-:S03]  /*461a0*/  IMAD.WIDE R24, R252, 0x4, R186 ;  /* 0x00000004fc187825 */ /* 0x010fc600078e02ba */
[----:B------:R3:W-:Y:S01]  /*461b0*/  LDGSTS.E [R15+-0x5db00], desc[UR48][R34.64], P6 ;  /* 0xa2500000220f7fae */ /* 0x0007e2000b121870 */
[----:B------:R-:W-:-:S03]  /*461c0*/  IMAD.WIDE R6, R252, 0x4, R172 ;  /* 0x00000004fc067825 */ /* 0x000fc600078e02ac */
[----:B------:R4:W-:Y:S04]  /*461d0*/  LDGSTS.E [R14+-0x5d700], desc[UR48][R32.64], P6 ;  /* 0xa2900000200e7fae */ /* 0x0009e8000b121870 */
[----:B------:R4:W-:Y:S04]  /*461e0*/  STL.64 [R1+0x708], R24 ;  /* 0x0007081801007387 */ /* 0x0009e80000100a00 */
[----:B------:R4:W-:Y:S04]  /*461f0*/  LDGSTS.E [R13+-0x5d300], desc[UR48][R24.64], P6 ;  /* 0xa2d00000180d7fae */ /* 0x0009e8000b121870 */
[----:B------:R4:W-:Y:S04]  /*46200*/  STL.64 [R1+0x700], R6 ;  /* 0x0007000601007387 */ /* 0x0009e80000100a00 */
[----:B------:R4:W-:Y:S01]  /*46210*/  LDGSTS.E [R12+-0x5cf00], desc[UR48][R6.64], P6 ;  /* 0xa3100000060c7fae */ /* 0x0009e2000b121870 */
[----:B------:R-:W-:-:S04]  /*46220*/  IMAD.WIDE R16, R252, 0x4, R16 ;  /* 0x00000004fc107825 */ /* 0x000fc800078e0210 */
[----:B------:R-:W-:-:S04]  /*46230*/  IMAD.WIDE R26, R252, 0x4, R26 ;  /* 0x00000004fc1a7825 */ /* 0x000fc800078e021a */
[----:B-1----:R-:W-:-:S04]  /*46240*/  IMAD.WIDE R42, R252, 0x4, R170 ;  /* 0x00000004fc2a7825 */ /* 0x002fc800078e02aa */
[C---:B---3--:R-:W-:Y:S01]  /*46250*/  IMAD.WIDE R34, R252.reuse, 0x4, R156 ;  /* 0x00000004fc227825 */ /* 0x048fe200078e029c */
[----:B------:R1:W-:Y:S04]  /*46260*/  STL.64 [R1+0x6f8], R42 ;  /* 0x0006f82a01007387 */ /* 0x0003e80000100a00 */
[----:B------:R1:W-:Y:S01]  /*46270*/  LDGSTS.E [R22+-0x5cb00], desc[UR48][R42.64], P6 ;  /* 0xa35000002a167fae */ /* 0x0003e2000b121870 */
[----:B----4-:R-:W-:-:S03]  /*46280*/  IMAD.WIDE R32, R252, 0x4, R154 ;  /* 0x00000004fc207825 */ /* 0x010fc600078e029a */
[----:B------:R-:W-:Y:S01]  /*46290*/  STL.64 [R1+0x6f0], R34 ;  /* 0x0006f02201007387 */ /* 0x000fe20000100a00 */
[----:B------:R-:W-:-:S03]  /*462a0*/  IMAD.WIDE R24, R252, 0x4, R138 ;  /* 0x00000004fc187825 */ /* 0x000fc600078e028a */
[----:B------:R-:W-:Y:S04]  /*462b0*/  LDGSTS.E [R15+-0x5c700], desc[UR48][R34.64], P6 ;  /* 0xa3900000220f7fae */ /* 0x000fe8000b121870 */
[----:B------:R-:W-:Y:S01]  /*462c0*/  STL.64 [R1+0x6e8], R32 ;  /* 0x0006e82001007387 */ /* 0x000fe20000100a00 */
[----:B------:R-:W-:-:S03]  /*462d0*/  IMAD.WIDE R6, R252, 0x4, R136 ;  /* 0x00000004fc067825 */ /* 0x000fc600078e0288 */
[----:B------:R-:W-:Y:S01]  /*462e0*/  LDGSTS.E [R14+-0x5c300], desc[UR48][R32.64], P6 ;  /* 0xa3d00000200e7fae */ /* 0x000fe2000b121870 */
[----:B-1----:R-:W-:-:S03]  /*462f0*/  IMAD.WIDE R42, R252, 0x4, R122 ;  /* 0x00000004fc2a7825 */ /* 0x002fc600078e027a */
[----:B------:R-:W-:Y:S04]  /*46300*/  STL.64 [R1+0x6e0], R24 ;  /* 0x0006e01801007387 */ /* 0x000fe80000100a00 */
[----:B------:R-:W-:Y:S04]  /*46310*/  LDGSTS.E [R13+-0x5bf00], desc[UR48][R24.64], P6 ;  /* 0xa4100000180d7fae */ /* 0x000fe8000b121870 */
[----:B------:R1:W-:Y:S04]  /*46320*/  STL.64 [R1+0x6d8], R6 ;  /* 0x0006d80601007387 */ /* 0x0003e80000100a00 */
[----:B------:R1:W-:Y:S04]  /*46330*/  LDGSTS.E [R12+-0x5bb00], desc[UR48][R6.64], P6 ;  /* 0xa4500000060c7fae */ /* 0x0003e8000b121870 */
[----:B------:R-:W-:Y:S04]  /*46340*/  STL.64 [R1+0x6d0], R42 ;  /* 0x0006d02a01007387 */ /* 0x000fe80000100a00 */
[----:B------:R-:W-:Y:S01]  /*46350*/  LDGSTS.E [R22+-0x5b700], desc[UR48][R42.64], P6 ;  /* 0xa49000002a167fae */ /* 0x000fe2000b121870 */
[----:B-1----:R-:W-:-:S04]  /*46360*/  IMAD.WIDE R6, R252, 0x4, R232 ;  /* 0x00000004fc067825 */ /* 0x002fc800078e02e8 */
[----:B--2---:R-:W-:-:S04]  /*46370*/  IMAD.WIDE R34, R252, 0x4, R120 ;  /* 0x00000004fc227825 */ /* 0x004fc800078e0278 */
[C---:B------:R-:W-:Y:S01]  /*46380*/  IMAD.WIDE R32, R252.reuse, 0x4, R106 ;  /* 0x00000004fc207825 */ /* 0x040fe200078e026a */
[----:B------:R-:W-:Y:S03]  /*46390*/  STL.64 [R1+0x6c8], R34 ;  /* 0x0006c82201007387 */ /* 0x000fe60000100a00 */
[C---:B------:R-:W-:Y:S01]  /*463a0*/  IMAD.WIDE R24, R252.reuse, 0x4, R104 ;  /* 0x00000004fc187825 */ /* 0x040fe200078e0268 */
[----:B------:R1:W-:Y:S04]  /*463b0*/  STL.64 [R1+0x6c0], R32 ;  /* 0x0006c02001007387 */ /* 0x0003e80000100a00 */
[----:B------:R2:W-:Y:S04]  /*463c0*/  STL.64 [R1+0x6b8], R24 ;  /* 0x0006b81801007387 */ /* 0x0005e80000100a00 */
[----:B------:R3:W-:Y:S04]  /*463d0*/  STL.64 [R1+0x6b0], R6 ;  /* 0x0006b00601007387 */ /* 0x0007e80000100a00 */
[----:B------:R-:W-:Y:S04]  /*463e0*/  LDGSTS.E [R15+-0x5b300], desc[UR48][R34.64], P6 ;  /* 0xa4d00000220f7fae */ /* 0x000fe8000b121870 */
[----:B------:R-:W4:Y:S04]  /*463f0*/  LDL.LU.64 R106, [R1+0x15c0] ;  /* 0x0015c000016a7983 */ /* 0x000f280000300a00 */
[----:B------:R1:W-:Y:S04]  /*46400*/  LDGSTS.E [R14+-0x5af00], desc[UR48][R32.64], P6 ;  /* 0xa5100000200e7fae */ /* 0x0003e8000b121870 */
[----:B------:R2:W-:Y:S04]  /*46410*/  LDGSTS.E [R13+-0x5ab00], desc[UR48][R24.64], P6 ;  /* 0xa5500000180d7fae */ /* 0x0005e8000b121870 */
[----:B------:R3:W-:Y:S01]  /*46420*/  LDGSTS.E [R12+-0x5a700], desc[UR48][R6.64], P6 ;  /* 0xa5900000060c7fae */ /* 0x0007e2000b121870 */
[----:B-1----:R-:W-:-:S04]  /*46430*/  IMAD.WIDE R32, R252, 0x4, R222 ;  /* 0x00000004fc207825 */ /* 0x002fc800078e02de */
[C---:B--2---:R-:W-:Y:S01]  /*46440*/  IMAD.WIDE R24, R252.reuse, 0x4, R36 ;  /* 0x00000004fc187825 */ /* 0x044fe200078e0224 */
[----:B------:R1:W-:Y:S03]  /*46450*/  STL.64 [R1+0x6a8], R32 ;  /* 0x0006a82001007387 */ /* 0x0003e60000100a00 */
[C---:B---3--:R-:W-:Y:S01]  /*46460*/  IMAD.WIDE R6, R252.reuse, 0x4, R46 ;  /* 0x00000004fc067825 */ /* 0x048fe200078e022e */
[----:B------:R-:W-:Y:S04]  /*46470*/  STL.64 [R1+0x6a0], R16 ;  /* 0x0006a01001007387 */ /* 0x000fe80000100a00 */
[----:B------:R2:W-:Y:S04]  /*46480*/  STL.64 [R1+0x698], R26 ;  /* 0x0006981a01007387 */ /* 0x0005e80000100a00 */
        /* <DEDUP_REMOVED lines=8> */
[----:B------:R-:W-:Y:S04]  /*46510*/  LDGSTS.E [R15+-0x59f00], desc[UR48][R16.64], P6 ;  /* 0xa6100000100f7fae */ /* 0x000fe8000b121870 */
[----:B------:R2:W-:Y:S01]  /*46520*/  LDGSTS.E [R14+-0x59b00], desc[UR48][R26.64], P6 ;  /* 0xa65000001a0e7fae */ /* 0x0005e2000b121870 */
[----:B-1----:R-:W-:-:S03]  /*46530*/  IMAD.WIDE R32, R252, 0x4, R56 ;  /* 0x00000004fc207825 */ /* 0x002fc600078e0238 */
[----:B------:R3:W-:Y:S01]  /*46540*/  LDGSTS.E [R13+-0x59700], desc[UR48][R24.64], P6 ;  /* 0xa6900000180d7fae */ /* 0x0007e2000b121870 */
[----:B------:R-:W-:-:S03]  /*46550*/  IMAD.WIDE R22, R252, 0x4, R84 ;  /* 0x00000004fc167825 */ /* 0x000fc600078e0254 */
[----:B------:R1:W-:Y:S01]  /*46560*/  LDGSTS.E [R12+-0x59300], desc[UR48][R6.64], P6 ;  /* 0xa6d00000060c7fae */ /* 0x0003e2000b121870 */
[----:B--2---:R-:W-:-:S03]  /*46570*/  IMAD.WIDE R26, R252, 0x4, R66 ;  /* 0x00000004fc1a7825 */ /* 0x004fc600078e0242 */
[----:B------:R-:W-:Y:S01]  /*46580*/  STL.64 [R1+0x1c78], R244 ;  /* 0x001c78f401007387 */ /* 0x000fe20000100a00 */
[----:B---3--:R-:W-:-:S03]  /*46590*/  IMAD.WIDE R24, R252, 0x4, R76 ;  /* 0x00000004fc187825 */ /* 0x008fc600078e024c */
[----:B------:R2:W-:Y:S04]  /*465a0*/  STL.64 [R1+0x680], R32 ;  /* 0x0006802001007387 */ /* 0x0005e80000100a00 */
[----:B------:R3:W-:Y:S01]  /*465b0*/  STL.64 [R1+0x678], R26 ;  /* 0x0006781a01007387 */ /* 0x0007e20000100a00 */
[----:B------:R-:W-:-:S03]  /*465c0*/  VIADD R16, R245, 0x100000 ;  /* 0x00100000f5107836 */ /* 0x000fc60000000000 */
[----:B------:R3:W-:Y:S04]  /*465d0*/  STL.64 [R1+0x670], R24 ;  /* 0x0006701801007387 */ /* 0x0007e80000100a00 */
[----:B------:R3:W-:Y:S01]  /*465e0*/  STL.64 [R1+0x520], R22 ;  /* 0x0005201601007387 */ /* 0x0007e20000100a00 */
[----:B-1----:R-:W-:-:S03]  /*465f0*/  VIADD R12, R246, 0x100000 ;  /* 0x00100000f60c7836 */ /* 0x002fc60000000000 */
[----:B------:R2:W-:Y:S04]  /*46600*/  LDGSTS.E [R16+-0x58f00], desc[UR48][R32.64], P6 ;  /* 0xa710000020107fae */ /* 0x0005e8000b121870 */
[----:B------:R3:W-:Y:S04]  /*46610*/  LDGSTS.E [R15+-0x58b00], desc[UR48][R26.64], P6 ;  /* 0xa75000001a0f7fae */ /* 0x0007e8000b121870 */
[----:B------:R1:W-:Y:S04]  /*46620*/  LDGSTS.E [R14+-0x58700], desc[UR48][R24.64], P6 ;  /* 0xa7900000180e7fae */ /* 0x0003e8000b121870 */
[----:B------:R1:W-:Y:S01]  /*46630*/  LDGSTS.E [R13+-0x58300], desc[UR48][R22.64], P6 ;  /* 0xa7d00000160d7fae */ /* 0x0003e2000b121870 */
[----:B----4-:R-:W-:-:S05]  /*46640*/  IMAD.WIDE R6, R252, 0x4, R106 ;  /* 0x00000004fc067825 */ /* 0x010fca00078e026a */
[----:B------:R4:W-:Y:S04]  /*46650*/  STL.64 [R1+0x668], R6 ;  /* 0x0006680601007387 */ /* 0x0009e80000100a00 */
[----:B------:R-:W4:Y:S04]  /*46660*/  LDL.LU.64 R138, [R1+0x1478] ;  /* 0x00147800018a7983 */ /* 0x000f280000300a00 */
[----:B------:R-:W4:Y:S04]  /*46670*/  LDL.LU.64 R136, [R1+0x1440] ;  /* 0x0014400001887983 */ /* 0x000f280000300a00 */
[----:B------:R-:W4:Y:S04]  /*46680*/  LDL.LU.64 R122, [R1+0x1408] ;  /* 0x00140800017a7983 */ /* 0x000f280000300a00 */
[----:B------:R-:W4:Y:S04]  /*46690*/  LDL.LU.64 R120, [R1+0x13c0] ;  /* 0x0013c00001787983 */ /* 0x000f280000300a00 */
[----:B------:R-:W4:Y:S04]  /*466a0*/  LDL.LU.64 R106, [R1+0x1360] ;  /* 0x00136000016a7983 */ /* 0x000f280000300a00 */
[----:B------:R4:W-:Y:S01]  /*466b0*/  LDGSTS.E [R12+-0x7fe80], desc[UR48][R6.64], P6 ;  /* 0x80180000060c7fae */ /* 0x0009e2000b121870 */
[----:B--2---:R-:W-:-:S04]  /*466c0*/  IMAD.WIDE R32, R252, 0x4, R172 ;  /* 0x00000004fc207825 */ /* 0x004fc800078e02ac */
[C---:B---3--:R-:W-:Y:S01]  /*466d0*/  IMAD.WIDE R26, R252.reuse, 0x4, R170 ;  /* 0x00000004fc1a7825 */ /* 0x048fe200078e02aa */
[----:B------:R2:W-:Y:S03]  /*466e0*/  STL.64 [R1+0x660], R32 ;  /* 0x0006602001007387 */ /* 0x0005e60000100a00 */
[C---:B-1----:R-:W-:Y:S01]  /*466f0*/  IMAD.WIDE R24, R252.reuse, 0x4, R156 ;  /* 0x00000004fc187825 */ /* 0x042fe200078e029c */
[----:B------:R1:W-:Y:S03]  /*46700*/  STL.64 [R1+0x658], R26 ;  /* 0x0006581a01007387 */ /* 0x0003e60000100a00 */
[C---:B------:R-:W-:Y:S01]  /*46710*/  IMAD.WIDE R22, R252.reuse, 0x4, R154 ;  /* 0x00000004fc167825 */ /* 0x040fe200078e029a */
[----:B------:R3:W-:Y:S03]  /*46720*/  STL.64 [R1+0x650], R24 ;  /* 0x0006501801007387 */ /* 0x0007e60000100a00 */
[----:B----4-:R-:W-:Y:S01]  /*46730*/  IMAD.WIDE R6, R252, 0x4, R104 ;  /* 0x00000004fc067825 */ /* 0x010fe200078e0268 */
        /* <DEDUP_REMOVED lines=8> */
[C---:B------:R-:W-:Y:S02]  /*467c0*/  VIADD R15, R246.reuse, 0x100000 ;  /* 0x00100000f60f7836 */ /* 0x040fe40000000000 */
[C---:B------:R-:W-:Y:S01]  /*467d0*/  VIADD R14, R246.reuse, 0x100000 ;  /* 0x00100000f60e7836 */ /* 0x040fe20000000000 */
[----:B------:R2:W-:Y:S01]  /*467e0*/  LDGSTS.E [R16+-0x7fa80], desc[UR48][R32.64], P6 ;  /* 0x8058000020107fae */ /* 0x0005e2000b121870 */
[----:B------:R-:W-:-:S03]  /*467f0*/  VIADD R13, R246, 0x100000 ;  /* 0x00100000f60d7836 */ /* 0x000fc60000000000 */
[----:B------:R1:W-:Y:S04]  /*46800*/  LDGSTS.E [R15+-0x7f680], desc[UR48][R26.64], P6 ;  /* 0x809800001a0f7fae */ /* 0x0003e8000b121870 */
[----:B------:R3:W-:Y:S04]  /*46810*/  LDGSTS.E [R14+-0x7f280], desc[UR48][R24.64], P6 ;  /* 0x80d80000180e7fae */ /* 0x0007e8000b121870 */
[----:B------:R4:W-:Y:S04]  /*46820*/  LDGSTS.E [R13+-0x7ee80], desc[UR48][R22.64], P6 ;  /* 0x81180000160d7fae */ /* 0x0009e8000b121870 */
[----:B------:R4:W-:Y:S01]  /*46830*/  LDGSTS.E [R12+-0x7ea80], desc[UR48][R6.64], P6 ;  /* 0x81580000060c7fae */ /* 0x0009e2000b121870 */
[----:B--2---:R-:W-:-:S04]  /*46840*/  IMAD.WIDE R32, R252, 0x4, R138 ;  /* 0x00000004fc207825 */ /* 0x004fc800078e028a */
[C---:B-1----:R-:W-:Y:S01]  /*46850*/  IMAD.WIDE R26, R252.reuse, 0x4, R136 ;  /* 0x00000004fc1a7825 */ /* 0x042fe200078e0288 */
        /* <DEDUP_REMOVED lines=15> */
[----:B------:R3:W-:Y:S01]  /*46950*/  LDGSTS.E [R14+-0x7de80], desc[UR48][R24.64], P6 ;  /* 0x82180000180e7fae */ /* 0x0007e2000b121870 */
[----:B-1----:R-:W-:-:S03]  /*46960*/  IMAD.WIDE R32, R252, 0x4, R172 ;  /* 0x00000004fc207825 */ /* 0x002fc600078e02ac */
[----:B------:R4:W-:Y:S01]  /*46970*/  LDGSTS.E [R13+-0x7da80], desc[UR48][R22.64], P6 ;  /* 0x82580000160d7fae */ /* 0x0009e2000b121870 */
[----:B--2---:R-:W-:-:S03]  /*46980*/  IMAD.WIDE R26, R252, 0x4, R170 ;  /* 0x00000004fc1a7825 */ /* 0x004fc600078e02aa */
[----:B------:R1:W-:Y:S01]  /*46990*/  LDGSTS.E [R12+-0x7d680], desc[UR48][R6.64], P6 ;  /* 0x82980000060c7fae */ /* 0x0003e2000b121870 */
[----:B---3--:R-:W-:-:S03]  /*469a0*/  IMAD.WIDE R24, R252, 0x4, R156 ;  /* 0x00000004fc187825 */ /* 0x008fc600078e029c */
[----:B------:R2:W-:Y:S01]  /*469b0*/  STL.64 [R1+0x610], R32 ;  /* 0x0006102001007387 */ /* 0x0005e20000100a00 */
[----:B----4-:R-:W-:-:S03]  /*469c0*/  IMAD.WIDE R22, R252, 0x4, R154 ;  /* 0x00000004fc167825 */ /* 0x010fc600078e029a */
        /* <DEDUP_REMOVED lines=18> */
[C---:B-1----:R-:W-:Y:S01]  /*46af0*/  IMAD.WIDE R24, R252.reuse, 0x4, R122 ;  /* 0x00000004fc187825 */ /* 0x042fe200078e027a */
        /* <DEDUP_REMOVED lines=50> */
[----:B------:R1:W-:Y:S04]  /*46e20*/  LDGSTS.E [R16+-0x79680], desc[UR48][R32.64], P6 ;  /* 0x8698000020107fae */ /* 0x0003e8000b121870 */
[----:B------:R2:W-:Y:S04]  /*46e30*/  LDGSTS.E [R15+-0x79280], desc[UR48][R26.64], P6 ;  /* 0x86d800001a0f7fae */ /* 0x0005e8000b121870 */
        /* <DEDUP_REMOVED lines=15> */
[----:B------:R1:W-:Y:S04]  /*46f30*/  LDGSTS.E [R16+-0x78280], desc[UR48][R32.64], P6 ;  /* 0x87d8000020107fae */ /* 0x0003e8000b121870 */
[----:B------:R2:W-:Y:S04]  /*46f40*/  LDGSTS.E [R15+-0x5fe80], desc[UR48][R26.64], P6 ;  /* 0xa01800001a0f7fae */ /* 0x0005e8000b121870 */
[----:B------:R3:W-:Y:S04]  /*46f50*/  LDGSTS.E [R14+-0x5fa80], desc[UR48][R24.64], P6 ;  /* 0xa0580000180e7fae */ /* 0x0007e8000b121870 */
[----:B------:R-:W4:Y:S04]  /*46f60*/  LDL.LU.64 R186, [R1+0x170] ;  /* 0x0001700001ba7983 */ /* 0x000f280000300a00 */
[----:B------:R-:W4:Y:S04]  /*46f70*/  LDL.LU.64 R172, [R1+0x150] ;  /* 0x0001500001ac7983 */ /* 0x000f280000300a00 */
[----:B------:R4:W-:Y:S04]  /*46f80*/  LDGSTS.E [R13+-0x5f680], desc[UR48][R22.64], P6 ;  /* 0xa0980000160d7fae */ /* 0x0009e8000b121870 */
[----:B------:R-:W4:Y:S04]  /*46f90*/  LDL.LU.64 R170, [R1+0x130] ;  /* 0x0001300001aa7983 */ /* 0x000f280000300a00 */
        /* <DEDUP_REMOVED lines=9> */
[----:B------:R-:W4:Y:S04]  /*47030*/  LDL.LU.64 R154, [R1+0xf0] ;  /* 0x0000f000019a7983 */ /* 0x000f280000300a00 */
[----:B------:R3:W-:Y:S01]  /*47040*/  STL.64 [R1+0x530], R22 ;  /* 0x0005301601007387 */ /* 0x0007e20000100a00 */
[----:B------:R-:W-:-:S03]  /*47050*/  IMAD.WIDE R6, R252, 0x4, R106 ;  /* 0x00000004fc067825 */ /* 0x000fc600078e026a */
[----:B------:R-:W4:Y:S04]  /*47060*/  LDL.LU.64 R138, [R1+0xd0] ;  /* 0x0000d000018a7983 */ /* 0x000f280000300a00 */
[----:B------:R3:W-:Y:S04]  /*47070*/  STL.64 [R1+0x528], R6 ;  /* 0x0005280601007387 */ /* 0x0007e80000100a00 */
[----:B------:R-:W4:Y:S04]  /*47080*/  LDL.LU.64 R136, [R1+0xb0] ;  /* 0x0000b00001887983 */ /* 0x000f280000300a00 */
[----:B------:R-:W4:Y:S04]  /*47090*/  LDL.LU.64 R122, [R1+0x90] ;  /* 0x00009000017a7983 */ /* 0x000f280000300a00 */
[----:B------:R-:W4:Y:S04]  /*470a0*/  LDL.LU.64 R120, [R1+0x70] ;  /* 0x0000700001787983 */ /* 0x000f280000300a00 */
[----:B------:R1:W-:Y:S04]  /*470b0*/  LDGSTS.E [R16+-0x5ee80], desc[UR48][R32.64], P6 ;  /* 0xa118000020107fae */ /* 0x0003e8000b121870 */
[----:B------:R-:W4:Y:S04]  /*470c0*/  LDL.LU.64 R106, [R1+0x48] ;  /* 0x00004800016a7983 */ /* 0x000f280000300a00 */
[----:B------:R2:W-:Y:S04]  /*470d0*/  LDGSTS.E [R15+-0x5ea80], desc[UR48][R26.64], P6 ;  /* 0xa15800001a0f7fae */ /* 0x0005e8000b121870 */
[----:B------:R3:W-:Y:S04]  /*470e0*/  LDGSTS.E [R14+-0x5e680], desc[UR48][R24.64], P6 ;  /* 0xa1980000180e7fae */ /* 0x0007e8000b121870 */
[----:B------:R3:W-:Y:S01]  /*470f0*/  LDGSTS.E [R13+-0x5e280], desc[UR48][R22.64], P6 ;  /* 0xa1d80000160d7fae */ /* 0x0007e2000b121870 */
[----:B-1----:R-:W-:-:S03]  /*47100*/  IMAD.WIDE R32, R252, 0x4, R104 ;  /* 0x00000004fc207825 */ /* 0x002fc600078e0268 */
[----:B------:R-:W4:Y:S04]  /*47110*/  LDL.LU.64 R104, [R1+0x20] ;  /* 0x0000200001687983 */ /* 0x000f280000300a00 */
[----:B------:R1:W-:Y:S04]  /*47120*/  LDGSTS.E [R12+-0x5de80], desc[UR48][R6.64], P6 ;  /* 0xa2180000060c7fae */ /* 0x0003e8000b121870 */
[----:B------:R4:W-:Y:S04]  /*47130*/  STL.64 [R1+0x518], R32 ;  /* 0x0005182001007387 */ /* 0x0009e80000100a00 */
[----:B------:R4:W-:Y:S01]  /*47140*/  LDGSTS.E [R16+-0x5da80], desc[UR48][R32.64], P6 ;  /* 0xa258000020107fae */ /* 0x0009e2000b121870 */
[----:B--2---:R-:W-:-:S04]  /*47150*/  IMAD.WIDE R26, R252, 0x4, R186 ;  /* 0x00000004fc1a7825 */ /* 0x004fc800078e02ba */
[C---:B---3--:R-:W-:Y:S01]  /*47160*/  IMAD.WIDE R24, R252.reuse, 0x4, R172 ;  /* 0x00000004fc187825 */ /* 0x048fe200078e02ac */
[----:B------:R2:W-:Y:S04]  /*47170*/  STL.64 [R1+0x510], R26 ;  /* 0x0005101a01007387 */ /* 0x0005e80000100a00 */
[----:B------:R2:W-:Y:S01]  /*47180*/  LDGSTS.E [R15+-0x5d680], desc[UR48][R26.64], P6 ;  /* 0xa29800001a0f7fae */ /* 0x0005e2000b121870 */
[----:B------:R-:W-:-:S03]  /*47190*/  IMAD.WIDE R22, R252, 0x4, R170 ;  /* 0x00000004fc167825 */ /* 0x000fc600078e02aa */
[----:B------:R3:W-:Y:S01]  /*471a0*/  STL.64 [R1+0x508], R24 ;  /* 0x0005081801007387 */ /* 0x0007e20000100a00 */
[----:B-1----:R-:W-:-:S03]  /*471b0*/  IMAD.WIDE R6, R252, 0x4, R156 ;  /* 0x00000004fc067825 */ /* 0x002fc600078e029c */
[----:B------:R3:W-:Y:S04]  /*471c0*/  LDGSTS.E [R14+-0x5d280], desc[UR48][R24.64], P6 ;  /* 0xa2d80000180e7fae */ /* 0x0007e8000b121870 */
[----:B------:R1:W-:Y:S04]  /*471d0*/  STL.64 [R1+0x500], R22 ;  /* 0x0005001601007387 */ /* 0x0003e80000100a00 */
[----:B------:R1:W-:Y:S04]  /*471e0*/  LDGSTS.E [R13+-0x5ce80], desc[UR48][R22.64], P6 ;  /* 0xa3180000160d7fae */ /* 0x0003e8000b121870 */
[----:B------:R1:W-:Y:S04]  /*471f0*/  STL.64 [R1+0x4f8], R6 ;  /* 0x0004f80601007387 */ /* 0x0003e80000100a00 */
[----:B------:R1:W-:Y:S01]  /*47200*/  LDGSTS.E [R12+-0x5ca80], desc[UR48][R6.64], P6 ;  /* 0xa3580000060c7fae */ /* 0x0003e2000b121870 */
[----:B----4-:R-:W-:-:S04]  /*47210*/  IMAD.WIDE R32, R252, 0x4, R154 ;  /* 0x00000004fc207825 */ /* 0x010fc800078e029a */
[C---:B--2---:R-:W-:Y:S01]  /*47220*/  IMAD.WIDE R26, R252.reuse, 0x4, R138 ;  /* 0x00000004fc1a7825 */ /* 0x044fe200078e028a */
[----:B------:R2:W-:Y:S04]  /*47230*/  STL.64 [R1+0x4f0], R32 ;  /* 0x0004f02001007387 */ /* 0x0005e80000100a00 */
[----:B------:R2:W-:Y:S01]  /*47240*/  LDGSTS.E [R16+-0x5c680], desc[UR48][R32.64], P6 ;  /* 0xa398000020107fae */ /* 0x0005e2000b121870 */
[----:B---3--:R-:W-:-:S03]  /*47250*/  IMAD.WIDE R24, R252, 0x4, R136 ;  /* 0x00000004fc187825 */ /* 0x008fc600078e0288 */
[----:B------:R-:W-:Y:S01]  /*47260*/  STL.64 [R1+0x4e8], R26 ;  /* 0x0004e81a01007387 */ /* 0x000fe20000100a00 */
[----:B-1----:R-:W-:-:S03]  /*47270*/  IMAD.WIDE R22, R252, 0x4, R122 ;  /* 0x00000004fc167825 */ /* 0x002fc600078e027a */
[----:B------:R-:W-:Y:S01]  /*47280*/  LDGSTS.E [R15+-0x5c280], desc[UR48][R26.64], P6 ;  /* 0xa3d800001a0f7fae */ /* 0x000fe2000b121870 */
[----:B------:R-:W-:-:S03]  /*47290*/  IMAD.WIDE R6, R252, 0x4, R120 ;  /* 0x00000004fc067825 */ /* 0x000fc600078e0278 */
[----:B------:R1:W-:Y:S04]  /*472a0*/  STL.64 [R1+0x4e0], R24 ;  /* 0x0004e01801007387 */ /* 0x0003e80000100a00 */
[----:B------:R1:W-:Y:S01]  /*472b0*/  LDGSTS.E [R14+-0x5be80], desc[UR48][R24.64], P6 ;  /* 0xa4180000180e7fae */ /* 0x0003e2000b121870 */
[----:B--2---:R-:W-:-:S03]  /*472c0*/  IMAD.WIDE R32, R252, 0x4, R106 ;  /* 0x00000004fc207825 */ /* 0x004fc600078e026a */
[----:B------:R2:W-:Y:S04]  /*472d0*/  STL.64 [R1+0x4d8], R22 ;  /* 0x0004d81601007387 */ /* 0x0005e80000100a00 */
[----:B------:R2:W-:Y:S01]  /*472e0*/  LDGSTS.E [R13+-0x5ba80], desc[UR48][R22.64], P6 ;  /* 0xa4580000160d7fae */ /* 0x0005e2000b121870 */
[----:B-1----:R-:W-:-:S03]  /*472f0*/  IMAD.WIDE R24, R252, 0x4, R240 ;  /* 0x00000004fc187825 */ /* 0x002fc600078e02f0 */
[----:B------:R1:W-:Y:S04]  /*47300*/  STL.64 [R1+0x4d0], R6 ;  /* 0x0004d00601007387 */ /* 0x0003e80000100a00 */
[----:B------:R1:W-:Y:S01]  /*47310*/  LDGSTS.E [R12+-0x5b680], desc[UR48][R6.64], P6 ;  /* 0xa4980000060c7fae */ /* 0x0003e2000b121870 */
[----:B------:R-:W-:-:S03]  /*47320*/  IMAD.WIDE R26, R252, 0x4, R104 ;  /* 0x00000004fc1a7825 */ /* 0x000fc600078e0268 */
[----:B------:R-:W-:Y:S01]  /*47330*/  STL.64 [R1+0x4c8], R32 ;  /* 0x0004c82001007387 */ /* 0x000fe20000100a00 */
[----:B--2---:R-:W-:-:S03]  /*47340*/  IMAD.WIDE R22, R252, 0x4, R230 ;  /* 0x00000004fc167825 */ /* 0x004fc600078e02e6 */
[----:B------:R2:W-:Y:S01]  /*47350*/  STL.64 [R1+0x4c0], R26 ;  /* 0x0004c01a01007387 */ /* 0x0005e20000100a00 */
[----:B-1----:R-:W-:-:S03]  /*47360*/  IMAD.WIDE R6, R252, 0x4, R220 ;  /* 0x00000004fc067825 */ /* 0x002fc600078e02dc */
[----:B------:R1:W-:Y:S04]  /*47370*/  STL.64 [R1+0x4b8], R24 ;  /* 0x0004b81801007387 */ /* 0x0003e80000100a00 */
[----:B------:R3:W-:Y:S04]  /*47380*/  STL.64 [R1+0x4b0], R22 ;  /* 0x0004b01601007387 */ /* 0x0007e80000100a00 */
[----:B------:R4:W-:Y:S04]  /*47390*/  STL.64 [R1+0x4a8], R6 ;  /* 0x0004a80601007387 */ /* 0x0009e80000100a00 */
[----:B------:R-:W4:Y:S04]  /*473a0*/  LDL.LU.64 R106, [R1+0x1760] ;  /* 0x00176000016a7983 */ /* 0x000f280000300a00 */
[----:B------:R-:W4:Y:S01]  /*473b0*/  LDL.LU.64 R104, [R1+0x1730] ;  /* 0x0017300001687983 */ /* 0x000f220000300a00 */
[----:B------:R-:W-:-:S03]  /*473c0*/  IMAD.WIDE R18, R252, 0x4, R18 ;  /* 0x00000004fc127825 */ /* 0x000fc600078e0212 */
[----:B------:R-:W-:Y:S04]  /*473d0*/  LDGSTS.E [R16+-0x5b280], desc[UR48][R32.64], P6 ;  /* 0xa4d8000020107fae */ /* 0x000fe8000b121870 */
[----:B------:R2:W-:Y:S04]  /*473e0*/  LDGSTS.E [R15+-0x5ae80], desc[UR48][R26.64], P6 ;  /* 0xa51800001a0f7fae */ /* 0x0005e8000b121870 */
[----:B------:R1:W-:Y:S04]  /*473f0*/  LDGSTS.E [R14+-0x5aa80], desc[UR48][R24.64], P6 ;  /* 0xa5580000180e7fae */ /* 0x0003e8000b121870 */
[----:B------:R3:W-:Y:S01]  /*47400*/  LDGSTS.E [R13+-0x5a680], desc[UR48][R22.64], P6 ;  /* 0xa5980000160d7fae */ /* 0x0007e2000b121870 */
[----:B--2---:R-:W-:-:S03]  /*47410*/  IMAD.WIDE R26, R252, 0x4, R28 ;  /* 0x00000004fc1a7825 */ /* 0x004fc600078e021c */
[----:B------:R4:W-:Y:S01]  /*47420*/  LDGSTS.E [R12+-0x5a280], desc[UR48][R6.64], P6 ;  /* 0xa5d80000060c7fae */ /* 0x0009e2000b121870 */
[----:B-1----:R-:W-:-:S03]  /*47430*/  IMAD.WIDE R24, R252, 0x4, R38 ;  /* 0x00000004fc187825 */ /* 0x002fc600078e0226 */
[----:B------:R-:W-:Y:S01]  /*47440*/  STL.64 [R1+0x4a0], R18 ;  /* 0x0004a01201007387 */ /* 0x000fe20000100a00 */
[----:B---3--:R-:W-:-:S03]  /*47450*/  IMAD.WIDE R22, R252, 0x4, R48 ;  /* 0x00000004fc167825 */ /* 0x008fc600078e0230 */
[----:B------:R1:W-:Y:S01]  /*47460*/  STL.64 [R1+0x498], R26 ;  /* 0x0004981a01007387 */ /* 0x0003e20000100a00 */
[----:B----4-:R-:W-:-:S03]  /*47470*/  IMAD.WIDE R6, R252, 0x4, R58 ;  /* 0x00000004fc067825 */ /* 0x010fc600078e023a */
[----:B------:R2:W-:Y:S04]  /*47480*/  STL.64 [R1+0x490], R24 ;  /* 0x0004901801007387 */ /* 0x0005e80000100a00 */
[----:B------:R-:W-:Y:S04]  /*47490*/  LDGSTS.E [R16+-0x59e80], desc[UR48][R18.64], P6 ;  /* 0xa618000012107fae */ /* 0x000fe8000b121870 */
[----:B------:R3:W-:Y:S04]  /*474a0*/  STL.64 [R1+0x488], R22 ;  /* 0x0004881601007387 */ /* 0x0007e80000100a00 */
[----:B------:R1:W-:Y:S04]  /*474b0*/  LDGSTS.E [R15+-0x59a80], desc[UR48][R26.64], P6 ;  /* 0xa65800001a0f7fae */ /* 0x0003e8000b121870 */
[----:B------:R4:W-:Y:S04]  /*474c0*/  STL.64 [R1+0x480], R6 ;  /* 0x0004800601007387 */ /* 0x0009e80000100a00 */
[----:B------:R2:W-:Y:S04]  /*474d0*/  LDGSTS.E [R14+-0x59680], desc[UR48][R24.64], P6 ;  /* 0xa6980000180e7fae */ /* 0x0005e8000b121870 */
[----:B------:R-:W4:Y:S01]  /*474e0*/  LDL.LU.64 R172, [R1+0x1700] ;  /* 0x0017000001ac7983 */ /* 0x000f220000300a00 */
[----:B-1----:R-:W-:-:S03]  /*474f0*/  IMAD.WIDE R26, R252, 0x4, R68 ;  /* 0x00000004fc1a7825 */ /* 0x002fc600078e0244 */
[----:B------:R3:W-:Y:S04]  /*47500*/  LDGSTS.E [R13+-0x59280], desc[UR48][R22.64], P6 ;  /* 0xa6d80000160d7fae */ /* 0x0007e8000b121870 */
[----:B------:R-:W4:Y:S01]  /*47510*/  LDL.LU.64 R170, [R1+0x16d8] ;  /* 0x0016d80001aa7983 */ /* 0x000f220000300a00 */
[----:B--2---:R-:W-:-:S03]  /*47520*/  IMAD.WIDE R24, R252, 0x4, R78 ;  /* 0x00000004fc187825 */ /* 0x004fc600078e024e */
[----:B------:R-:W2:Y:S01]  /*47530*/  LDL.LU.64 R156, [R1+0x16a8] ;  /* 0x0016a800019c7983 */ /* 0x000ea20000300a00 */
[----:B---3--:R-:W-:-:S03]  /*47540*/  IMAD.WIDE R22, R252, 0x4, R86 ;  /* 0x00000004fc167825 */ /* 0x008fc600078e0256 */
[----:B------:R-:W3:Y:S04]  /*47550*/  LDL.LU.64 R154, [R1+0x1678] ;  /* 0x00167800019a7983 */ /* 0x000ee80000300a00 */
[----:B------:R1:W-:Y:S04]  /*47560*/  LDGSTS.E [R12+-0x58e80], desc[UR48][R6.64], P6 ;  /* 0xa7180000060c7fae */ /* 0x0003e8000b121870 */
[----:B------:R-:W3:Y:S04]  /*47570*/  LDL.LU.64 R138, [R1+0x1648] ;  /* 0x00164800018a7983 */ /* 0x000ee80000300a00 */
[----:B------:R4:W-:Y:S04]  /*47580*/  STL.64 [R1+0x478], R26 ;  /* 0x0004781a01007387 */ /* 0x0009e80000100a00 */
[----:B------:R4:W-:Y:S04]  /*47590*/  STL.64 [R1+0x470], R24 ;  /* 0x0004701801007387 */ /* 0x0009e80000100a00 */
[----:B------:R2:W-:Y:S01]  /*475a0*/  STL.64 [R1+0x2d8], R22 ;  /* 0x0002d81601007387 */ /* 0x0005e20000100a00 */
[----:B------:R-:W-:Y:S01]  /*475b0*/  IMAD.WIDE R18, R252, 0x4, R106 ;  /* 0x00000004fc127825 */ /* 0x000fe200078e026a */
[----:B-1----:R-:W-:-:S02]  /*475c0*/  IADD3 R12, R247, 0x100000, RZ ;  /* 0x00100000f70c7810 */ /* 0x002fc40007ffe0ff */
[----:B------:R1:W-:Y:S01]  /*475d0*/  LDGSTS.E [R16+-0x58a80], desc[UR48][R26.64], P6 ;  /* 0xa75800001a107fae */ /* 0x0003e2000b121870 */
[----:B----4-:R-:W-:-:S03]  /*475e0*/  IMAD.WIDE R6, R252, 0x4, R104 ;  /* 0x00000004fc067825 */ /* 0x010fc600078e0268 */
[----:B------:R3:W-:Y:S04]  /*475f0*/  STL.64 [R1+0x468], R18 ;  /* 0x0004681201007387 */ /* 0x0007e80000100a00 */
[----:B------:R4:W-:Y:S04]  /*47600*/  STL.64 [R1+0x460], R6 ;  /* 0x0004600601007387 */ /* 0x0009e80000100a00 */
[----:B------:R-:W4:Y:S04]  /*47610*/  LDL.LU.64 R136, [R1+0x1620] ;  /* 0x0016200001887983 */ /* 0x000f280000300a00 */
[----:B------:R-:W4:Y:S04]  /*47620*/  LDL.LU.64 R122, [R1+0x15f0] ;  /* 0x0015f000017a7983 */ /* 0x000f280000300a00 */
[----:B------:R-:W4:Y:S04]  /*47630*/  LDL.LU.64 R120, [R1+0x15b8] ;  /* 0x0015b80001787983 */ /* 0x000f280000300a00 */
[----:B------:R-:W4:Y:S04]  /*47640*/  LDL.LU.64 R106, [R1+0x1580] ;  /* 0x00158000016a7983 */ /* 0x000f280000300a00 */
[----:B------:R-:W4:Y:S01]  /*47650*/  LDL.LU.64 R104, [R1+0x1548] ;  /* 0x0015480001687983 */ /* 0x000f220000300a00 */
[----:B------:R-:W-:-:S03]  /*47660*/  VIADD R13, R247, 0x100000 ;  /* 0x00100000f70d7836 */ /* 0x000fc60000000000 */
[----:B------:R1:W-:Y:S02]  /*47670*/  LDGSTS.E [R15+-0x58680], desc[UR48][R24.64], P6 ;  /* 0xa7980000180f7fae */ /* 0x0003e4000b121870 */
[C---:B-1----:R-:W-:Y:S02]  /*47680*/  VIADD R16, R247.reuse, 0x100000 ;  /* 0x00100000f7107836 */ /* 0x042fe40000000000 */
[----:B------:R1:W-:Y:S04]  /*47690*/  LDGSTS.E [R14+-0x58280], desc[UR48][R22.64], P6 ;  /* 0xa7d80000160e7fae */ /* 0x0003e8000b121870 */
[----:B------:R3:W-:Y:S04]  /*476a0*/  LDGSTS.E [R13+-0x7fe00], desc[UR48][R18.64], P6 ;  /* 0x80200000120d7fae */ /* 0x0007e8000b121870 */
[----:B------:R4:W-:Y:S01]  /*476b0*/  LDGSTS.E [R12+-0x7fa00], desc[UR48][R6.64], P6 ;  /* 0x80600000060c7fae */ /* 0x0009e2000b121870 */
[----:B------:R-:W-:-:S02]  /*476c0*/  VIADD R15, R247, 0x100000 ;  /* 0x00100000f70f7836 */ /* 0x000fc40000000000 */
[----:B-1----:R-:W-:Y:S02]  /*476d0*/  VIADD R14, R247, 0x100000 ;  /* 0x00100000f70e7836 */ /* 0x002fe40000000000 */
[----:B------:R-:W-:-:S04]  /*476e0*/  IMAD.WIDE R26, R252, 0x4, R172 ;  /* 0x00000004fc1a7825 */ /* 0x000fc800078e02ac */
[C---:B------:R-:W-:Y:S01]  /*476f0*/  IMAD.WIDE R24, R252.reuse, 0x4, R170 ;  /* 0x00000004fc187825 */ /* 0x040fe200078e02aa */
[----:B------:R1:W-:Y:S03]  /*47700*/  STL.64 [R1+0x458], R26 ;  /* 0x0004581a01007387 */ /* 0x0003e60000100a00 */
[C---:B--2---:R-:W-:Y:S01]  /*47710*/  IMAD.WIDE R22, R252.reuse, 0x4, R156 ;  /* 0x00000004fc167825 */ /* 0x044fe200078e029c */
[----:B------:R2:W-:Y:S03]  /*47720*/  STL.64 [R1+0x450], R24 ;  /* 0x0004501801007387 */ /* 0x0005e60000100a00 */
[C---:B---3--:R-:W-:Y:S01]  /*47730*/  IMAD.WIDE R18, R252.reuse, 0x4, R154 ;  /* 0x00000004fc127825 */ /* 0x048fe200078e029a */
[----:B------:R3:W-:Y:S03]  /*47740*/  STL.64 [R1+0x448], R22 ;  /* 0x0004481601007387 */ /* 0x0007e60000100a00 */
[C---:B----4-:R-:W-:Y:S01]  /*47750*/  IMAD.WIDE R6, R252.reuse, 0x4, R138 ;  /* 0x00000004fc067825 */ /* 0x050fe200078e028a */
        /* <DEDUP_REMOVED lines=102> */
[----:B------:R-:W4:Y:S04]  /*47dc0*/  LDL.LU.64 R122, [R1+0xce8] ;  /* 0x000ce800017a7983 */ /* 0x000f280000300a00 */
[----:B------:R-:W4:Y:S04]  /*47dd0*/  LDL.LU.64 R120, [R1+0xca8] ;  /* 0x000ca80001787983 */ /* 0x000f280000300a00 */
[----:B------:R-:W4:Y:S04]  /*47de0*/  LDL.LU.64 R106, [R1+0xc68] ;  /* 0x000c6800016a7983 */ /* 0x000f280000300a00 */
[----:B------:R4:W-:Y:S04]  /*47df0*/  STL.64 [R1+0x1cb8], R6 ;  /* 0x001cb80601007387 */ /* 0x0009e80000100a00 */
[----:B------:R-:W4:Y:S04]  /*47e00*/  LDL.LU.64 R104, [R1+0xc50] ;  /* 0x000c500001687983 */ /* 0x000f280000300a00 */
[----:B------:R1:W-:Y:S04]  /*47e10*/  LDGSTS.E [R16+-0x79200], desc[UR48][R26.64], P6 ;  /* 0x86e000001a107fae */ /* 0x0003e8000b121870 */
[----:B------:R2:W-:Y:S04]  /*47e20*/  LDGSTS.E [R15+-0x78e00], desc[UR48][R24.64], P6 ;  /* 0x87200000180f7fae */ /* 0x0005e8000b121870 */
[----:B------:R3:W-:Y:S04]  /*47e30*/  LDGSTS.E [R14+-0x78a00], desc[UR48][R22.64], P6 ;  /* 0x87600000160e7fae */ /* 0x0007e8000b121870 */
[----:B------:R-:W-:Y:S04]  /*47e40*/  LDGSTS.E [R13+-0x78600], desc[UR48][R6.64], P6 ;  /* 0x87a00000060d7fae */ /* 0x000fe8000b121870 */
        /* <DEDUP_REMOVED lines=27> */
[----:B------:R-:W3:Y:S04]  /*48000*/  LDL.LU.64 R138, [R1+0x8c8] ;  /* 0x0008c800018a7983 */ /* 0x000ee80000300a00 */
[----:B------:R4:W-:Y:S01]  /*48010*/  STL.64 [R1+0x330], R22 ;  /* 0x0003301601007387 */ /* 0x0009e20000100a00 */
[----:B------:R-:W-:-:S03]  /*48020*/  IMAD.WIDE R6, R252, 0x4, R104 ;  /* 0x00000004fc067825 */ /* 0x000fc600078e0268 */
        /* <DEDUP_REMOVED lines=30> */
[----:B------:R1:W-:Y:S04]  /*48210*/  STL.64 [R1+0x2f0], R26 ;  /* 0x0002f01a01007387 */ /* 0x0003e80000100a00 */
[----:B------:R1:W-:Y:S01]  /*48220*/  LDGSTS.E [R16+-0x5c200], desc[UR48][R26.64], P6 ;  /* 0xa3e000001a107fae */ /* 0x0003e2000b121870 */
        /* <DEDUP_REMOVED lines=8> */
[----:B------:R1:W-:Y:S01]  /*482b0*/  STL.64 [R1+0x2d0], R18 ;  /* 0x0002d01201007387 */ /* 0x0003e20000100a00 */
[----:B--2---:R-:W-:-:S03]  /*482c0*/  IMAD.WIDE R24, R252, 0x4, R238 ;  /* 0x00000004fc187825 */ /* 0x004fc600078e02ee */
[----:B------:R1:W-:Y:S01]  /*482d0*/  LDGSTS.E [R13+-0x5b600], desc[UR48][R18.64], P6 ;  /* 0xa4a00000120d7fae */ /* 0x0003e2000b121870 */
[----:B---3--:R-:W-:-:S03]  /*482e0*/  IMAD.WIDE R22, R252, 0x4, R228 ;  /* 0x00000004fc167825 */ /* 0x008fc600078e02e4 */
[----:B------:R2:W-:Y:S04]  /*482f0*/  STL.64 [R1+0x2c8], R6 ;  /* 0x0002c80601007387 */ /* 0x0005e80000100a00 */
[----:B------:R2:W-:Y:S01]  /*48300*/  LDGSTS.E [R12+-0x5b200], desc[UR48][R6.64], P6 ;  /* 0xa4e00000060c7fae */ /* 0x0005e2000b121870 */
[----:B-1----:R-:W-:-:S03]  /*48310*/  IMAD.WIDE R18, R252, 0x4, R218 ;  /* 0x00000004fc127825 */ /* 0x002fc600078e02da */
[----:B------:R-:W-:Y:S04]  /*48320*/  STL.64 [R1+0x2c0], R26 ;  /* 0x0002c01a01007387 */ /* 0x000fe80000100a00 */
[----:B------:R-:W-:Y:S01]  /*48330*/  STL.64 [R1+0x2b8], R24 ;  /* 0x0002b81801007387 */ /* 0x000fe20000100a00 */
[----:B--2---:R-:W-:-:S03]  /*48340*/  IMAD.WIDE R6, R252, 0x4, R20 ;  /* 0x00000004fc067825 */ /* 0x004fc600078e0214 */
[----:B------:R1:W-:Y:S04]  /*48350*/  STL.64 [R1+0x2b0], R22 ;  /* 0x0002b01601007387 */ /* 0x0003e80000100a00 */
[----:B------:R-:W-:Y:S04]  /*48360*/  LDGSTS.E [R16+-0x5ae00], desc[UR48][R26.64], P6 ;  /* 0xa52000001a107fae */ /* 0x000fe8000b121870 */
[----:B------:R2:W-:Y:S01]  /*48370*/  STL.64 [R1+0x2a8], R18 ;  /* 0x0002a81201007387 */ /* 0x0005e20000100a00 */
[----:B------:R-:W-:-:S03]  /*48380*/  IMAD.WIDE R20, R252, 0x4, R50 ;  /* 0x00000004fc147825 */ /* 0x000fc600078e0232 */
[----:B------:R-:W-:Y:S04]  /*48390*/  LDGSTS.E [R15+-0x5aa00], desc[UR48][R24.64], P6 ;  /* 0xa5600000180f7fae */ /* 0x000fe8000b121870 */
[----:B------:R3:W-:Y:S04]  /*483a0*/  STL.64 [R1+0x2a0], R6 ;  /* 0x0002a00601007387 */ /* 0x0007e80000100a00 */
[----:B------:R1:W-:Y:S04]  /*483b0*/  LDGSTS.E [R14+-0x5a600], desc[UR48][R22.64], P6 ;  /* 0xa5a00000160e7fae */ /* 0x0003e8000b121870 */
[----:B------:R-:W4:Y:S04]  /*483c0*/  LDL.LU.64 R156, [R1+0x270] ;  /* 0x00027000019c7983 */ /* 0x000f280000300a00 */
[----:B------:R-:W4:Y:S01]  /*483d0*/  LDL.LU.64 R154, [R1+0x18a0] ;  /* 0x0018a000019a7983 */ /* 0x000f220000300a00 */
[----:B-1----:R-:W-:-:S03]  /*483e0*/  IMAD.WIDE R22, R252, 0x4, R30 ;  /* 0x00000004fc167825 */ /* 0x002fc600078e021e */
[----:B------:R2:W-:Y:S04]  /*483f0*/  LDGSTS.E [R13+-0x5a200], desc[UR48][R18.64], P6 ;  /* 0xa5e00000120d7fae */ /* 0x0005e8000b121870 */
[----:B------:R-:W4:Y:S04]  /*48400*/  LDL.LU.64 R136, [R1+0x1878] ;  /* 0x0018780001887983 */ /* 0x000f280000300a00 */
[----:B------:R-:W4:Y:S01]  /*48410*/  LDL.LU.64 R122, [R1+0x1860] ;  /* 0x00186000017a7983 */ /* 0x000f220000300a00 */
[----:B--2---:R-:W-:-:S03]  /*48420*/  IMAD.WIDE R18, R252, 0x4, R60 ;  /* 0x00000004fc127825 */ /* 0x004fc600078e023c */
[----:B------:R3:W-:Y:S04]  /*48430*/  LDGSTS.E [R12+-0x59e00], desc[UR48][R6.64], P6 ;  /* 0xa6200000060c7fae */ /* 0x0007e8000b121870 */
[----:B------:R-:W-:Y:S04]  /*48440*/  STL.64 [R1+0x298], R22 ;  /* 0x0002981601007387 */ /* 0x000fe80000100a00 */
[----:B------:R-:W-:Y:S01]  /*48450*/  STL.64 [R1+0x288], R20 ;  /* 0x0002881401007387 */ /* 0x000fe20000100a00 */
[----:B---3--:R-:W-:-:S03]  /*48460*/  IMAD.WIDE R6, R252, 0x4, R70 ;  /* 0x00000004fc067825 */ /* 0x008fc600078e0246 */
[----:B------:R1:W-:Y:S04]  /*48470*/  STL.64 [R1+0x280], R18 ;  /* 0x0002801201007387 */ /* 0x0003e80000100a00 */
[----:B------:R-:W-:Y:S04]  /*48480*/  STL.64 [R1+0x1cc0], R244 ;  /* 0x001cc0f401007387 */ /* 0x000fe80000100a00 */
[----:B------:R2:W-:Y:S04]  /*48490*/  STL.64 [R1+0x278], R6 ;  /* 0x0002780601007387 */ /* 0x0005e80000100a00 */
[----:B------:R-:W3:Y:S04]  /*484a0*/  LDL.LU.64 R170, [R1+0x1838] ;  /* 0x0018380001aa7983 */ /* 0x000ee80000300a00 */
[----:B------:R-:W3:Y:S04]  /*484b0*/  LDL.LU.64 R138, [R1+0x1818] ;  /* 0x00181800018a7983 */ /* 0x000ee80000300a00 */
[----:B------:R-:W3:Y:S04]  /*484c0*/  LDL.LU.64 R120, [R1+0x17f0] ;  /* 0x0017f00001787983 */ /* 0x000ee80000300a00 */
[----:B------:R-:W3:Y:S04]  /*484d0*/  LDL.LU.64 R106, [R1+0x17c8] ;  /* 0x0017c800016a7983 */ /* 0x000ee80000300a00 */
[----:B------:R-:W3:Y:S04]  /*484e0*/  LDL.LU.64 R104, [R1+0x17a8] ;  /* 0x0017a80001687983 */ /* 0x000ee80000300a00 */
[----:B------:R-:W-:Y:S04]  /*484f0*/  LDGSTS.E [R16+-0x59a00], desc[UR48][R22.64], P6 ;  /* 0xa660000016107fae */ /* 0x000fe8000b121870 */
[----:B------:R-:W-:Y:S01]  /*48500*/  LDGSTS.E [R15+-0x59600], desc[UR48][R244.64], P6 ;  /* 0xa6a00000f40f7fae */ /* 0x000fe2000b121870 */
[----:B------:R-:W-:-:S03]  /*48510*/  IMAD.WIDE R140, R252, 0x4, R140 ;  /* 0x00000004fc8c7825 */ /* 0x000fc600078e028c */
[----:B------:R1:W-:Y:S04]  /*48520*/  LDGSTS.E [R14+-0x59200], desc[UR48][R20.64], P6 ;  /* 0xa6e00000140e7fae */ /* 0x0003e8000b121870 */
[----:B------:R2:W-:Y:S04]  /*48530*/  LDGSTS.E [R13+-0x58e00], desc[UR48][R18.64], P6 ;  /* 0xa7200000120d7fae */ /* 0x0005e8000b121870 */
[----:B------:R2:W-:Y:S04]  /*48540*/  LDGSTS.E [R12+-0x58a00], desc[UR48][R6.64], P6 ;  /* 0xa7600000060c7fae */ /* 0x0005e8000b121870 */
[----:B------:R4:W-:Y:S01]  /*48550*/  STL.64 [R1+0x1bc0], R246 ;  /* 0x001bc0f601007387 */ /* 0x0009e20000100a00 */
[----:B-1----:R-:W-:-:S02]  /*48560*/  VIADD R14, R248, 0x100000 ;  /* 0x00100000f80e7836 */ /* 0x002fc40000000000 */
[C---:B--2---:R-:W-:Y:S01]  /*48570*/  VIADD R13, R248.reuse, 0x100000 ;  /* 0x00100000f80d7836 */ /* 0x044fe20000000000 */
[----:B------:R-:W-:Y:S01]  /*48580*/  LDGSTS.E [R16+-0x58600], desc[UR48][R140.64], P6 ;  /* 0xa7a000008c107fae */ /* 0x000fe2000b121870 */
[----:B------:R-:W-:Y:S02]  /*48590*/  VIADD R12, R248, 0x100000 ;  /* 0x00100000f80c7836 */ /* 0x000fe40000000000 */
[----:B----4-:R-:W-:-:S04]  /*485a0*/  IMAD.WIDE R146, R252, 0x4, R156 ;  /* 0x00000004fc927825 */ /* 0x010fc800078e029c */
[C---:B------:R-:W-:Y:S01]  /*485b0*/  IMAD.WIDE R18, R252.reuse, 0x4, R154 ;  /* 0x00000004fc127825 */ /* 0x040fe200078e029a */
[----:B------:R-:W-:Y:S04]  /*485c0*/  LDGSTS.E [R15+-0x58200], desc[UR48][R146.64], P6 ;  /* 0xa7e00000920f7fae */ /* 0x000fe8000b121870 */
[----:B------:R1:W-:Y:S04]  /*485d0*/  STL.64 [R1+0x270], R18 ;  /* 0x0002701201007387 */ /* 0x0003e80000100a00 */
[----:B------:R-:W-:Y:S01]  /*485e0*/  STL.64 [R1+0x1cc8], R140 ;  /* 0x001cc88c01007387 */ /* 0x000fe20000100a00 */
[----:B------:R-:W-:-:S03]  /*485f0*/  IMAD.WIDE R6, R252, 0x4, R122 ;  /* 0x00000004fc067825 */ /* 0x000fc600078e027a */
[----:B------:R1:W-:Y:S01]  /*48600*/  LDGSTS.E [R14+-0x7fd80], desc[UR48][R18.64], P6 ;  /* 0x80280000120e7fae */ /* 0x0003e2000b121870 */
[----:B------:R-:W-:-:S03]  /*48610*/  IMAD.WIDE R246, R252, 0x4, R136 ;  /* 0x00000004fcf67825 */ /* 0x000fc600078e0288 */
[----:B------:R2:W-:Y:S04]  /*48620*/  STL.64 [R1+0x240], R6 ;  /* 0x0002400601007387 */ /* 0x0005e80000100a00 */
[----:B------:R-:W-:Y:S04]  /*48630*/  STL.64 [R1+0x1cd0], R146 ;  /* 0x001cd09201007387 */ /* 0x000fe80000100a00 */
[----:B------:R-:W4:Y:S04]  /*48640*/  LDL.LU.64 R172, [R1+0x1780] ;  /* 0x0017800001ac7983 */ /* 0x000f280000300a00 */
[----:B------:R-:W4:Y:S04]  /*48650*/  LDL.LU.64 R156, [R1+0x1758] ;  /* 0x00175800019c7983 */ /* 0x000f280000300a00 */
[----:B------:R-:W4:Y:S04]  /*48660*/  LDL.LU.64 R154, [R1+0x1728] ;  /* 0x00172800019a7983 */ /* 0x000f280000300a00 */
[----:B------:R-:W4:Y:S04]  /*48670*/  LDL.LU.64 R136, [R1+0x16f8] ;  /* 0x0016f80001887983 */ /* 0x000f280000300a00 */
[----:B------:R-:W-:Y:S01]  /*48680*/  LDGSTS.E [R13+-0x7f980], desc[UR48][R246.64], P6 ;  /* 0x80680000f60d7fae */ /* 0x000fe2000b121870 */
[----:B---3--:R-:W-:-:S03]  /*48690*/  IMAD.WIDE R24, R252, 0x4, R170 ;  /* 0x00000004fc187825 */ /* 0x008fc600078e02aa */
[----:B------:R2:W-:Y:S01]  /*486a0*/  LDGSTS.E [R12+-0x7f580], desc[UR48][R6.64], P6 ;  /* 0x80a80000060c7fae */ /* 0x0005e2000b121870 */
[----:B------:R-:W-:-:S03]  /*486b0*/  IMAD.WIDE R22, R252, 0x4, R138 ;  /* 0x00000004fc167825 */ /* 0x000fc600078e028a */
[----:B------:R-:W3:Y:S01]  /*486c0*/  LDL.LU.64 R122, [R1+0x16c8] ;  /* 0x0016c800017a7983 */ /* 0x000ee20000300a00 */
[----:B------:R-:W-:-:S04]  /*486d0*/  IMAD.WIDE R20, R252, 0x4, R120 ;  /* 0x00000004fc147825 */ /* 0x000fc800078e0278 */
[C---:B-1----:R-:W-:Y:S01]  /*486e0*/  IMAD.WIDE R18, R252.reuse, 0x4, R106 ;  /* 0x00000004fc127825 */ /* 0x042fe200078e026a */
[----:B------:R4:W-:Y:S03]  /*486f0*/  STL.64 [R1+0x228], R24 ;  /* 0x0002281801007387 */ /* 0x0009e60000100a00 */
[----:B--2---:R-:W-:Y:S01]  /*48700*/  IMAD.WIDE R6, R252, 0x4, R104 ;  /* 0x00000004fc067825 */ /* 0x004fe200078e0268 */
[----:B------:R1:W-:Y:S04]  /*48710*/  STL.64 [R1+0x210], R22 ;  /* 0x0002101601007387 */ /* 0x0003e80000100a00 */
[----:B------:R2:W-:Y:S04]  /*48720*/  STL.64 [R1+0x1f8], R20 ;  /* 0x0001f81401007387 */ /* 0x0005e80000100a00 */
[----:B------:R2:W-:Y:S04]  /*48730*/  STL.64 [R1+0x1e0], R18 ;  /* 0x0001e01201007387 */ /* 0x0005e80000100a00 */
[----:B------:R3:W-:Y:S04]  /*48740*/  STL.64 [R1+0x1c8], R6 ;  /* 0x0001c80601007387 */ /* 0x0007e80000100a00 */
[----:B------:R-:W3:Y:S04]  /*48750*/  LDL.LU.64 R170, [R1+0x16a0] ;  /* 0x0016a00001aa7983 */ /* 0x000ee80000300a00 */
[----:B------:R-:W3:Y:S04]  /*48760*/  LDL.LU.64 R138, [R1+0x1670] ;  /* 0x00167000018a7983 */ /* 0x000ee80000300a00 */
[----:B------:R-:W3:Y:S04]  /*48770*/  LDL.LU.64 R120, [R1+0x1640] ;  /* 0x0016400001787983 */ /* 0x000ee80000300a00 */
[----:B------:R-:W3:Y:S04]  /*48780*/  LDL.LU.64 R106, [R1+0x1618] ;  /* 0x00161800016a7983 */ /* 0x000ee80000300a00 */
[----:B------:R-:W3:Y:S01]  /*48790*/  LDL.LU.64 R104, [R1+0x15e8] ;  /* 0x0015e80001687983 */ /* 0x000ee20000300a00 */
[----:B------:R-:W-:-:S02]  /*487a0*/  VIADD R16, R248, 0x100000 ;  /* 0x00100000f8107836 */ /* 0x000fc40000000000 */
[----:B------:R-:W-:-:S03]  /*487b0*/  VIADD R15, R248, 0x100000 ;  /* 0x00100000f80f7836 */ /* 0x000fc60000000000 */
[----:B------:R4:W-:Y:S04]  /*487c0*/  LDGSTS.E [R16+-0x7f180], desc[UR48][R24.64], P6 ;  /* 0x80e8000018107fae */ /* 0x0009e8000b121870 */
[----:B------:R1:W-:Y:S04]  /*487d0*/  LDGSTS.E [R15+-0x7ed80], desc[UR48][R22.64], P6 ;  /* 0x81280000160f7fae */ /* 0x0003e8000b121870 */
[----:B------:R2:W-:Y:S04]  /*487e0*/  LDGSTS.E [R14+-0x7e980], desc[UR48][R20.64], P6 ;  /* 0x81680000140e7fae */ /* 0x0005e8000b121870 */
[----:B------:R2:W-:Y:S04]  /*487f0*/  LDGSTS.E [R13+-0x7e580], desc[UR48][R18.64], P6 ;  /* 0x81a80000120d7fae */ /* 0x0005e8000b121870 */
[----:B------:R3:W-:Y:S01]  /*48800*/  LDGSTS.E [R12+-0x7e180], desc[UR48][R6.64], P6 ;  /* 0x81e80000060c7fae */ /* 0x0007e2000b121870 */
[----:B----4-:R-:W-:-:S04]  /*48810*/  IMAD.WIDE R24, R252, 0x4, R172 ;  /* 0x00000004fc187825 */ /* 0x010fc800078e02ac */
[C---:B-1----:R-:W-:Y:S01]  /*48820*/  IMAD.WIDE R22, R252.reuse, 0x4, R156 ;  /* 0x00000004fc167825 */ /* 0x042fe200078e029c */
[----:B------:R1:W-:Y:S03]  /*48830*/  STL.64 [R1+0x1b0], R24 ;  /* 0x0001b01801007387 */ /* 0x0003e60000100a00 */
[C---:B--2---:R-:W-:Y:S01]  /*48840*/  IMAD.WIDE R20, R252.reuse, 0x4, R154 ;  /* 0x00000004fc147825 */ /* 0x044fe200078e029a */
[----:B------:R2:W-:Y:S03]  /*48850*/  STL.64 [R1+0x198], R22 ;  /* 0x0001981601007387 */ /* 0x0005e60000100a00 */
[C---:B------:R-:W-:Y:S01]  /*48860*/  IMAD.WIDE R18, R252.reuse, 0x4, R136 ;  /* 0x00000004fc127825 */ /* 0x040fe200078e0288 */
[----:B------:R4:W-:Y:S04]  /*48870*/  STL.64 [R1+0x180], R20 ;  /* 0x0001801401007387 */ /* 0x0009e80000100a00 */
[----:B------:R4:W-:Y:S04]  /*48880*/  STL.64 [R1+0x168], R18 ;  /* 0x0001681201007387 */ /* 0x0009e80000100a00 */
[----:B------:R1:W-:Y:S01]  /*48890*/  LDGSTS.E [R16+-0x7dd80], desc[UR48][R24.64], P6 ;  /* 0x8228000018107fae */ /* 0x0003e2000b121870 */
[----:B---3--:R-:W-:-:S03]  /*488a0*/  IMAD.WIDE R6, R252, 0x4, R122 ;  /* 0x00000004fc067825 */ /* 0x008fc600078e027a */
[----:B------:R2:W-:Y:S04]  /*488b0*/  LDGSTS.E [R15+-0x7d980], desc[UR48][R22.64], P6 ;  /* 0x82680000160f7fae */ /* 0x0005e8000b121870 */
[----:B------:R3:W-:Y:S04]  /*488c0*/  STL.64 [R1+0x150], R6 ;  /* 0x0001500601007387 */ /* 0x0007e80000100a00 */
[----:B------:R-:W3:Y:S04]  /*488d0*/  LDL.LU.64 R172, [R1+0x15b0] ;  /* 0x0015b00001ac7983 */ /* 0x000ee80000300a00 */
[----:B------:R-:W3:Y:S04]  /*488e0*/  LDL.LU.64 R156, [R1+0x1578] ;  /* 0x00157800019c7983 */ /* 0x000ee80000300a00 */
[----:B------:R4:W-:Y:S04]  /*488f0*/  LDGSTS.E [R14+-0x7d580], desc[UR48][R20.64], P6 ;  /* 0x82a80000140e7fae */ /* 0x0009e8000b121870 */
[----:B------:R-:W3:Y:S04]  /*48900*/  LDL.LU.64 R154, [R1+0x1540] ;  /* 0x00154000019a7983 */ /* 0x000ee80000300a00 */
[----:B------:R4:W-:Y:S01]  /*48910*/  LDGSTS.E [R13+-0x7d180], desc[UR48][R18.64], P6 ;  /* 0x82e80000120d7fae */ /* 0x0009e2000b121870 */
[----:B-1----:R-:W-:-:S03]  /*48920*/  IMAD.WIDE R24, R252, 0x4, R170 ;  /* 0x00000004fc187825 */ /* 0x002fc600078e02aa */
[----:B------:R-:W3:Y:S01]  /*48930*/  LDL.LU.64 R136, [R1+0x1508] ;  /* 0x0015080001887983 */ /* 0x000ee20000300a00 */
[----:B--2---:R-:W-:-:S03]  /*48940*/  IMAD.WIDE R22, R252, 0x4, R138 ;  /* 0x00000004fc167825 */ /* 0x004fc600078e028a */
[----:B------:R3:W-:Y:S01]  /*48950*/  LDGSTS.E [R12+-0x7cd80], desc[UR48][R6.64], P6 ;  /* 0x83280000060c7fae */ /* 0x0007e2000b121870 */
[----:B----4-:R-:W-:-:S03]  /*48960*/  IMAD.WIDE R20, R252, 0x4, R120 ;  /* 0x00000004fc147825 */ /* 0x010fc600078e0278 */
[----:B------:R-:W2:Y:S01]  /*48970*/  LDL.LU.64 R122, [R1+0x14d8] ;  /* 0x0014d800017a7983 */ /* 0x000ea20000300a00 */
[----:B------:R-:W-:-:S03]  /*48980*/  IMAD.WIDE R18, R252, 0x4, R106 ;  /* 0x00000004fc127825 */ /* 0x000fc600078e026a */
[----:B------:R1:W-:Y:S01]  /*48990*/  STL.64 [R1+0x138], R24 ;  /* 0x0001381801007387 */ /* 0x0003e20000100a00 */
[----:B---3--:R-:W-:-:S03]  /*489a0*/  IMAD.WIDE R6, R252, 0x4, R104 ;  /* 0x00000004fc067825 */ /* 0x008fc600078e0268 */
[----:B------:R3:W-:Y:S04]  /*489b0*/  STL.64 [R1+0x120], R22 ;  /* 0x0001201601007387 */ /* 0x0007e80000100a00 */
[----:B------:R4:W-:Y:S04]  /*489c0*/  STL.64 [R1+0x108], R20 ;  /* 0x0001081401007387 */ /* 0x0009e80000100a00 */
[----:B------:R4:W-:Y:S04]  /*489d0*/  STL.64 [R1+0xf0], R18 ;  /* 0x0000f01201007387 */ /* 0x0009e80000100a00 */
[----:B------:R2:W-:Y:S04]  /*489e0*/  STL.64 [R1+0xd8], R6 ;  /* 0x0000d80601007387 */ /* 0x0005e80000100a00 */
[----:B------:R-:W2:Y:S04]  /*489f0*/  LDL.LU.64 R170, [R1+0x14a0] ;  /* 0x0014a00001aa7983 */ /* 0x000ea80000300a00 */
[----:B------:R-:W2:Y:S04]  /*48a00*/  LDL.LU.64 R138, [R1+0x1468] ;  /* 0x00146800018a7983 */ /* 0x000ea80000300a00 */
[----:B------:R-:W2:Y:S04]  /*48a10*/  LDL.LU.64 R120, [R1+0x1430] ;  /* 0x0014300001787983 */ /* 0x000ea80000300a00 */
[----:B------:R-:W2:Y:S04]  /*48a20*/  LDL.LU.64 R106, [R1+0x13f8] ;  /* 0x0013f800016a7983 */ /* 0x000ea80000300a00 */
[----:B------:R-:W2:Y:S04]  /*48a30*/  LDL.LU.64 R104, [R1+0x13a8] ;  /* 0x0013a80001687983 */ /* 0x000ea80000300a00 */
[----:B------:R1:W-:Y:S04]  /*48a40*/  LDGSTS.E [R16+-0x7c980], desc[UR48][R24.64], P6 ;  /* 0x8368000018107fae */ /* 0x0003e8000b121870 */
[----:B------:R3:W-:Y:S04]  /*48a50*/  LDGSTS.E [R15+-0x7c580], desc[UR48][R22.64], P6 ;  /* 0x83a80000160f7fae */ /* 0x0007e8000b121870 */
[----:B------:R4:W-:Y:S04]  /*48a60*/  LDGSTS.E [R14+-0x7c180], desc[UR48][R20.64], P6 ;  /* 0x83e80000140e7fae */ /* 0x0009e8000b121870 */
[----:B------:R4:W-:Y:S04]  /*48a70*/  LDGSTS.E [R13+-0x7bd80], desc[UR48][R18.64], P6 ;  /* 0x84280000120d7fae */ /* 0x0009e8000b121870 */
[----:B------:R2:W-:Y:S01]  /*48a80*/  LDGSTS.E [R12+-0x7b980], desc[UR48][R6.64], P6 ;  /* 0x84680000060c7fae */ /* 0x0005e2000b121870 */
[----:B-1----:R-:W-:-:S04]  /*48a90*/  IMAD.WIDE R24, R252, 0x4, R172 ;  /* 0x00000004fc187825 */ /* 0x002fc800078e02ac */
[C---:B---3--:R-:W-:Y:S01]  /*48aa0*/  IMAD.WIDE R22, R252.reuse, 0x4, R156 ;  /* 0x00000004fc167825 */ /* 0x048fe200078e029c */
[----:B------:R-:W-:Y:S03]  /*48ab0*/  STL.64 [R1+0xc0], R24 ;  /* 0x0000c01801007387 */ /* 0x000fe60000100a00 */
[C---:B----4-:R-:W-:Y:S01]  /*48ac0*/  IMAD.WIDE R20, R252.reuse, 0x4, R154 ;  /* 0x00000004fc147825 */ /* 0x050fe200078e029a */
[----:B------:R-:W-:Y:S03]  /*48ad0*/  STL.64 [R1+0xa8], R22 ;  /* 0x0000a81601007387 */ /* 0x000fe60000100a00 */
[C---:B------:R-:W-:Y:S01]  /*48ae0*/  IMAD.WIDE R18, R252.reuse, 0x4, R136 ;  /* 0x00000004fc127825 */ /* 0x040fe200078e0288 */
[----:B------:R-:W-:Y:S04]  /*48af0*/  STL.64 [R1+0x90], R20 ;  /* 0x0000901401007387 */ /* 0x000fe80000100a00 */
[----:B------:R-:W-:Y:S01]  /*48b00*/  LDGSTS.E [R16+-0x7b580], desc[UR48][R24.64], P6 ;  /* 0x84a8000018107fae */ /* 0x000fe2000b121870 */
[----:B--2---:R-:W-:-:S03]  /*48b10*/  IMAD.WIDE R6, R252, 0x4, R122 ;  /* 0x00000004fc067825 */ /* 0x004fc600078e027a */
[----:B------:R1:W-:Y:S04]  /*48b20*/  STL.64 [R1+0x78], R18 ;  /* 0x0000781201007387 */ /* 0x0003e80000100a00 */
[----:B------:R-:W-:Y:S04]  /*48b30*/  LDGSTS.E [R15+-0x7b180], desc[UR48][R22.64], P6 ;  /* 0x84e80000160f7fae */ /* 0x000fe8000b121870 */
[----:B------:R2:W-:Y:S04]  /*48b40*/  STL.64 [R1+0x60], R6 ;  /* 0x0000600601007387 */ /* 0x0005e80000100a00 */
[----:B------:R-:W-:Y:S04]  /*48b50*/  LDGSTS.E [R14+-0x7ad80], desc[UR48][R20.64], P6 ;  /* 0x85280000140e7fae */ /* 0x000fe8000b121870 */
[----:B------:R-:W3:Y:S04]  /*48b60*/  LDL.LU.64 R172, [R1+0x1350] ;  /* 0x0013500001ac7983 */ /* 0x000ee80000300a00 */
[----:B------:R1:W-:Y:S04]  /*48b70*/  LDGSTS.E [R13+-0x7a980], desc[UR48][R18.64], P6 ;  /* 0x85680000120d7fae */ /* 0x0003e8000b121870 */
[----:B------:R-:W4:Y:S01]  /*48b80*/  LDL.LU.64 R156, [R1+0x12f8] ;  /* 0x0012f800019c7983 */ /* 0x000f220000300a00 */
[----:B------:R-:W-:-:S03]  /*48b90*/  IMAD.WIDE R146, R252, 0x4, R170 ;  /* 0x00000004fc927825 */ /* 0x000fc600078e02aa */
[----:B------:R2:W-:Y:S04]  /*48ba0*/  LDGSTS.E [R12+-0x7a580], desc[UR48][R6.64], P6 ;  /* 0x85a80000060c7fae */ /* 0x0005e8000b121870 */
[----:B------:R-:W4:Y:S01]  /*48bb0*/  LDL.LU.64 R154, [R1+0x12c0] ;  /* 0x0012c000019a7983 */ /* 0x000f220000300a00 */
[----:B-1----:R-:W-:-:S03]  /*48bc0*/  IMAD.WIDE R18, R252, 0x4, R138 ;  /* 0x00000004fc127825 */ /* 0x002fc600078e028a */
[----:B------:R-:W4:Y:S01]  /*48bd0*/  LDL.LU.64 R136, [R1+0x1270] ;  /* 0x0012700001887983 */ /* 0x000f220000300a00 */
[----:B--2---:R-:W-:-:S03]  /*48be0*/  IMAD.WIDE R6, R252, 0x4, R120 ;  /* 0x00000004fc067825 */ /* 0x004fc600078e0278 */
[----:B------:R-:W2:Y:S04]  /*48bf0*/  LDL.LU.64 R122, [R1+0x1208] ;  /* 0x00120800017a7983 */ /* 0x000ea80000300a00 */
[----:B------:R1:W-:Y:S04]  /*48c00*/  STL.64 [R1+0x30], R18 ;  /* 0x0000301201007387 */ /* 0x0003e80000100a00 */
[----:B------:R-:W-:Y:S01]  /*48c10*/  STL.64 [R1+0x18], R6 ;  /* 0x0000180601007387 */ /* 0x000fe20000100a00 */
[----:B------:R-:W-:-:S03]  /*48c20*/  IMAD.WIDE R244, R252, 0x4, R106 ;  /* 0x00000004fcf47825 */ /* 0x000fc600078e026a */
[----:B------:R-:W-:Y:S01]  /*48c30*/  STL.64 [R1+0x1d80], R146 ;  /* 0x001d809201007387 */ /* 0x000fe20000100a00 */
[----:B------:R-:W-:-:S03]  /*48c40*/  IMAD.WIDE R236, R252, 0x4, R104 ;  /* 0x00000004fcec7825 */ /* 0x000fc600078e0268 */
[----:B------:R-:W2:Y:S04]  /*48c50*/  LDL.LU.64 R170, [R1+0x11c8] ;  /* 0x0011c80001aa7983 */ /* 0x000ea80000300a00 */
[----:B------:R-:W2:Y:S04]  /*48c60*/  LDL.LU.64 R138, [R1+0x1170] ;  /* 0x00117000018a7983 */ /* 0x000ea80000300a00 */
[----:B------:R-:W2:Y:S04]  /*48c70*/  LDL.LU.64 R120, [R1+0x1128] ;  /* 0x0011280001787983 */ /* 0x000ea80000300a00 */
[----:B------:R-:W2:Y:S04]  /*48c80*/  LDL.LU.64 R106, [R1+0x10d8] ;  /* 0x0010d800016a7983 */ /* 0x000ea80000300a00 */
[----:B------:R-:W2:Y:S04]  /*48c90*/  LDL.LU.64 R104, [R1+0x1098] ;  /* 0x0010980001687983 */ /* 0x000ea80000300a00 */
[----:B------:R-:W-:Y:S04]  /*48ca0*/  LDGSTS.E [R16+-0x7a180], desc[UR48][R146.64], P6 ;  /* 0x85e8000092107fae */ /* 0x000fe8000b121870 */
[----:B------:R-:W-:Y:S04]  /*48cb0*/  LDGSTS.E [R15+-0x79d80], desc[UR48][R18.64], P6 ;  /* 0x86280000120f7fae */ /* 0x000fe8000b121870 */
[----:B------:R-:W-:Y:S04]  /*48cc0*/  LDGSTS.E [R14+-0x79980], desc[UR48][R6.64], P6 ;  /* 0x86680000060e7fae */ /* 0x000fe8000b121870 */
[----:B------:R-:W-:Y:S04]  /*48cd0*/  STL.64 [R1+0x1d30], R244 ;  /* 0x001d30f401007387 */ /* 0x000fe80000100a00 */
[----:B------:R-:W-:Y:S04]  /*48ce0*/  LDGSTS.E [R13+-0x79580], desc[UR48][R244.64], P6 ;  /* 0x86a80000f40d7fae */ /* 0x000fe8000b121870 */
[----:B------:R-:W-:Y:S04]  /*48cf0*/  STL.64 [R1+0x1d08], R236 ;  /* 0x001d08ec01007387 */ /* 0x000fe80000100a00 */
[----:B------:R1:W-:Y:S01]  /*48d00*/  LDGSTS.E [R12+-0x79180], desc[UR48][R236.64], P6 ;  /* 0x86e80000ec0c7fae */ /* 0x0003e2000b121870 */
[----:B---3--:R-:W-:-:S03]  /*48d10*/  IMAD.WIDE R230, R252, 0x4, R172 ;  /* 0x00000004fce67825 */ /* 0x008fc600078e02ac */
[----:B------:R-:W3:Y:S01]  /*48d20*/  LDL.LU.64 R172, [R1+0x1048] ;  /* 0x0010480001ac7983 */ /* 0x000ee20000300a00 */
[----:B----4-:R-:W-:-:S03]  /*48d30*/  IMAD.WIDE R224, R252, 0x4, R156 ;  /* 0x00000004fce07825 */ /* 0x010fc600078e029c */
[----:B------:R-:W4:Y:S01]  /*48d40*/  LDL.LU.64 R156, [R1+0x1000] ;  /* 0x00100000019c7983 */ /* 0x000f220000300a00 */
[----:B-1----:R-:W-:-:S03]  /*48d50*/  IMAD.WIDE R12, R252, 0x4, R154 ;  /* 0x00000004fc0c7825 */ /* 0x002fc600078e029a */
[----:B------:R-:W4:Y:S01]  /*48d60*/  LDL.LU.64 R154, [R1+0xe10] ;  /* 0x000e1000019a7983 */ /* 0x000f220000300a00 */
[----:B------:R-:W-:-:S03]  /*48d70*/  IMAD.WIDE R16, R252, 0x4, R136 ;  /* 0x00000004fc107825 */ /* 0x000fc600078e0288 */
[----:B------:R-:W4:Y:S01]  /*48d80*/  LDL.LU.64 R136, [R1+0xdf8] ;  /* 0x000df80001887983 */ /* 0x000f220000300a00 */
[----:B--2---:R-:W-:-:S03]  /*48d90*/  IMAD.WIDE R20, R252, 0x4, R122 ;  /* 0x00000004fc147825 */ /* 0x004fc600078e027a */
[----:B------:R-:W2:Y:S04]  /*48da0*/  LDL.LU.64 R122, [R1+0xde0] ;  /* 0x000de000017a7983 */ /* 0x000ea80000300a00 */
[----:B------:R-:W-:Y:S04]  /*48db0*/  STL.64 [R1+0x1cd8], R230 ;  /* 0x001cd8e601007387 */ /* 0x000fe80000100a00 */
[----:B------:R-:W-:Y:S04]  /*48dc0*/  STL.64 [R1+0x1ce0], R224 ;  /* 0x001ce0e001007387 */ /* 0x000fe80000100a00 */
[----:B------:R1:W-:Y:S01]  /*48dd0*/  STL.64 [R1+0x1ce8], R12 ;  /* 0x001ce80c01007387 */ /* 0x0003e20000100a00 */
[----:B------:R-:W-:-:S03]  /*48de0*/  IMAD.WIDE R24, R252, 0x4, R170 ;  /* 0x00000004fc187825 */ /* 0x000fc600078e02aa */
[----:B------:R-:W-:Y:S01]  /*48df0*/  STL.64 [R1+0x1cf0], R16 ;  /* 0x001cf01001007387 */ /* 0x000fe20000100a00 */
[----:B------:R-:W-:-:S03]  /*48e00*/  IMAD.WIDE R28, R252, 0x4, R138 ;  /* 0x00000004fc1c7825 */ /* 0x000fc600078e028a */
[----:B------:R-:W-:Y:S01]  /*48e10*/  STL.64 [R1+0x1cf8], R20 ;  /* 0x001cf81401007387 */ /* 0x000fe20000100a00 */
[----:B------:R-:W-:-:S03]  /*48e20*/  IMAD.WIDE R32, R252, 0x4, R120 ;  /* 0x00000004fc207825 */ /* 0x000fc600078e0278 */
[----:B------:R-:W2:Y:S01]  /*48e30*/  LDL.LU.64 R170, [R1+0xdd0] ;  /* 0x000dd00001aa7983 */ /* 0x000ea20000300a00 */
[----:B------:R-:W-:-:S03]  /*48e40*/  IMAD.WIDE R36, R252, 0x4, R106 ;  /* 0x00000004fc247825 */ /* 0x000fc600078e026a */
[----:B------:R-:W2:Y:S01]  /*48e50*/  LDL.LU.64 R138, [R1+0xd98] ;  /* 0x000d9800018a7983 */ /* 0x000ea20000300a00 */
[----:B------:R-:W-:-:S03]  /*48e60*/  IMAD.WIDE R40, R252, 0x4, R104 ;  /* 0x00000004fc287825 */ /* 0x000fc600078e0268 */
[----:B------:R-:W2:Y:S04]  /*48e70*/  LDL.LU.64 R120, [R1+0xd40] ;  /* 0x000d400001787983 */ /* 0x000ea80000300a00 */
[----:B------:R-:W2:Y:S04]  /*48e80*/  LDL.LU.64 R106, [R1+0xcf8] ;  /* 0x000cf800016a7983 */ /* 0x000ea80000300a00 */
[----:B------:R-:W2:Y:S04]  /*48e90*/  LDL.LU.64 R104, [R1+0xcd8] ;  /* 0x000cd80001687983 */ /* 0x000ea80000300a00 */
[----:B------:R-:W-:Y:S04]  /*48ea0*/  STL.64 [R1+0x1d00], R24 ;  /* 0x001d001801007387 */ /* 0x000fe80000100a00 */
[----:B------:R-:W-:Y:S04]  /*48eb0*/  STL.64 [R1+0x1d10], R28 ;  /* 0x001d101c01007387 */ /* 0x000fe80000100a00 */
[----:B------:R-:W-:Y:S04]  /*48ec0*/  STL.64 [R1+0x1d18], R32 ;  /* 0x001d182001007387 */ /* 0x000fe80000100a00 */
[----:B------:R-:W-:Y:S04]  /*48ed0*/  STL.64 [R1+0x1d20], R36 ;  /* 0x001d202401007387 */ /* 0x000fe80000100a00 */
[----:B------:R-:W-:Y:S01]  /*48ee0*/  STL.64 [R1+0x1d28], R40 ;  /* 0x001d282801007387 */ /* 0x000fe20000100a00 */
[----:B---3--:R-:W-:-:S03]  /*48ef0*/  IMAD.WIDE R44, R252, 0x4, R172 ;  /* 0x00000004fc2c7825 */ /* 0x008fc600078e02ac */
[----:B------:R-:W3:Y:S01]  /*48f00*/  LDL.LU.64 R172, [R1+0xc90] ;  /* 0x000c900001ac7983 */ /* 0x000ee20000300a00 */
[----:B----4-:R-:W-:-:S03]  /*48f10*/  IMAD.WIDE R48, R252, 0x4, R156 ;  /* 0x00000004fc307825 */ /* 0x010fc600078e029c */
[----:B------:R-:W4:Y:S01]  /*48f20*/  LDL.LU.64 R156, [R1+0x988] ;  /* 0x00098800019c7983 */ /* 0x000f220000300a00 */
[----:B------:R-:W-:-:S03]  /*48f30*/  IMAD.WIDE R52, R252, 0x4, R154 ;  /* 0x00000004fc347825 */ /* 0x000fc600078e029a */
[----:B------:R-:W4:Y:S01]  /*48f40*/  LDL.LU.64 R154, [R1+0x968] ;  /* 0x00096800019a7983 */ /* 0x000f220000300a00 */
[----:B------:R-:W-:-:S03]  /*48f50*/  IMAD.WIDE R56, R252, 0x4, R136 ;  /* 0x00000004fc387825 */ /* 0x000fc600078e0288 */
[----:B------:R-:W4:Y:S01]  /*48f60*/  LDL.LU.64 R136, [R1+0x950] ;  /* 0x0009500001887983 */ /* 0x000f220000300a00 */
[----:B--2---:R-:W-:-:S03]  /*48f70*/  IMAD.WIDE R60, R252, 0x4, R122 ;  /* 0x00000004fc3c7825 */ /* 0x004fc600078e027a */
[----:B------:R-:W2:Y:S04]  /*48f80*/  LDL.LU.64 R122, [R1+0x930] ;  /* 0x00093000017a7983 */ /* 0x000ea80000300a00 */
[----:B------:R-:W-:Y:S04]  /*48f90*/  STL.64 [R1+0x1d38], R44 ;  /* 0x001d382c01007387 */ /* 0x000fe80000100a00 */
[----:B------:R-:W-:Y:S04]  /*48fa0*/  STL.64 [R1+0x1d40], R48 ;  /* 0x001d403001007387 */ /* 0x000fe80000100a00 */
[----:B------:R-:W-:Y:S04]  /*48fb0*/  STL.64 [R1+0x1d48], R52 ;  /* 0x001d483401007387 */ /* 0x000fe80000100a00 */
[----:B------:R-:W-:Y:S04]  /*48fc0*/  STL.64 [R1+0x1d50], R56 ;  /* 0x001d503801007387 */ /* 0x000fe80000100a00 */
[----:B------:R-:W-:Y:S01]  /*48fd0*/  STL.64 [R1+0x1d58], R60 ;  /* 0x001d583c01007387 */ /* 0x000fe20000100a00 */
[----:B------:R-:W-:-:S04]  /*48fe0*/  IMAD.WIDE R64, R252, 0x4, R170 ;  /* 0x00000004fc407825 */ /* 0x000fc800078e02aa */
[----:B------:R-:W-:-:S04]  /*48ff0*/  IMAD.WIDE R68, R252, 0x4, R138 ;  /* 0x00000004fc447825 */ /* 0x000fc800078e028a */
[----:B------:R-:W-:-:S04]  /*49000*/  IMAD.WIDE R72, R252, 0x4, R120 ;  /* 0x00000004fc487825 */ /* 0x000fc800078e0278 */
[----:B------:R-:W-:-:S04]  /*49010*/  IMAD.WIDE R76, R252, 0x4, R106 ;  /* 0x00000004fc4c7825 */ /* 0x000fc800078e026a */
[C---:B------:R-:W-:Y:S02]  /*49020*/  IMAD.WIDE R80, R252.reuse, 0x4, R104 ;  /* 0x00000004fc507825 */ /* 0x040fe400078e0268 */
[----:B------:R-:W2:Y:S04]  /*49030*/  LDL.LU.64 R104, [R1+0x918] ;  /* 0x0009180001687983 */ /* 0x000ea80000300a00 */
[----:B------:R-:W2:Y:S04]  /*49040*/  LDL.LU.64 R170, [R1+0x900] ;  /* 0x0009000001aa7983 */ /* 0x000ea80000300a00 */
[----:B------:R-:W2:Y:S04]  /*49050*/  LDL.LU.64 R138, [R1+0x8d8] ;  /* 0x0008d800018a7983 */ /* 0x000ea80000300a00 */
[----:B------:R-:W2:Y:S04]  /*49060*/  LDL.64 R120, [R1+0x8c0] ;  /* 0x0008c00001787983 */ /* 0x000ea80000100a00 */
[----:B------:R-:W2:Y:S04]  /*49070*/  LDL.64 R106, [R1+0x898] ;  /* 0x00089800016a7983 */ /* 0x000ea80000100a00 */
        /* <DEDUP_REMOVED lines=10> */
[----:B------:R-:W4:Y:S01]  /*49120*/  LDL.64 R154, [R1+0x870] ;  /* 0x00087000019a7983 */ /* 0x000f220000100a00 */
        /* <DEDUP_REMOVED lines=8> */
[----:B------:R-:W-:Y:S04]  /*491b0*/  STL.64 [R1+0x1db0], R100 ;  /* 0x001db06401007387 */ /* 0x000fe80000100a00 */
[----:B------:R-:W2:Y:S04]  /*491c0*/  LDL.LU.64 R188, [R1+0x888] ;  /* 0x0008880001bc7983 */ /* 0x000ea80000300a00 */
[----:B------:R-:W2:Y:S01]  /*491d0*/  LDL.LU.64 R186, [R1+0x1940] ;  /* 0x0019400001ba7983 */ /* 0x000ea20000300a00 */
[----:B------:R-:W-:-:S03]  /*491e0*/  IMAD.WIDE R108, R252, 0x4, R170 ;  /* 0x00000004fc6c7825 */ /* 0x000fc600078e02aa */
[----:B------:R-:W2:Y:S01]  /*491f0*/  LDL.LU.64 R170, [R1+0x1930] ;  /* 0x0019300001aa7983 */ /* 0x000ea20000300a00 */
[----:B------:R-:W-:-:S03]  /*49200*/  IMAD.WIDE R112, R252, 0x4, R138 ;  /* 0x00000004fc707825 */ /* 0x000fc600078e028a */
[----:B------:R-:W1:Y:S01]  /*49210*/  LDL.LU.64 R138, [R1+0x1920] ;  /* 0x00192000018a7983 */ /* 0x000e620000300a00 */
[----:B------:R-:W-:-:S04]  /*49220*/  IMAD.WIDE R116, R252, 0x4, R120 ;  /* 0x00000004fc747825 */ /* 0x000fc800078e0278 */
[C---:B------:R-:W-:Y:S02]  /*49230*/  IMAD.WIDE R120, R252.reuse, 0x4, R106 ;  /* 0x00000004fc787825 */ /* 0x040fe400078e026a */
[----:B------:R-:W2:Y:S02]  /*49240*/  LDL.LU.64 R106, [R1+0x1910] ;  /* 0x00191000016a7983 */ /* 0x000ea40000300a00 */
[----:B------:R-:W-:-:S05]  /*49250*/  IMAD.WIDE R104, R252, 0x4, R104 ;  /* 0x00000004fc687825 */ /* 0x000fca00078e0268 */
[----:B------:R1:W-:Y:S04]  /*49260*/  STL.64 [R1+0x1db8], R104 ;  /* 0x001db86801007387 */ /* 0x0003e80000100a00 */
[----:B------:R-:W-:Y:S04]  /*49270*/  STL.64 [R1+0x1dc0], R108 ;  /* 0x001dc06c01007387 */ /* 0x000fe80000100a00 */
[----:B------:R-:W-:Y:S01]  /*49280*/  STL.64 [R1+0x1dc8], R112 ;  /* 0x001dc87001007387 */ /* 0x000fe20000100a00 */
[----:B------:R-:W-:-:S03]  /*49290*/  VIADD R22, R248, 0x100000 ;  /* 0x00100000f8167836 */ /* 0x000fc60000000000 */
[----:B------:R-:W-:Y:S01]  /*492a0*/  STL.64 [R1+0x1dd0], R116 ;  /* 0x001dd07401007387 */ /* 0x000fe20000100a00 */
[----:B------:R-:W-:-:S03]  /*492b0*/  IADD3 R19, R248, 0x100000, RZ ;  /* 0x00100000f8137810 */ /* 0x000fc60007ffe0ff */
[----:B------:R-:W-:Y:S01]  /*492c0*/  STL.64 [R1+0x1dd8], R120 ;  /* 0x001dd87801007387 */ /* 0x000fe20000100a00 */
[----:B------:R-:W-:-:S03]  /*492d0*/  VIADD R18, R248, 0x100000 ;  /* 0x00100000f8127836 */ /* 0x000fc60000000000 */
[----:B------:R-:W2:Y:S04]  /*492e0*/  LDL.LU.64 R202, [R1+0x1900] ;  /* 0x0019000001ca7983 */ /* 0x000ea80000300a00 */
[----:B------:R-:W-:Y:S04]  /*492f0*/  LDGSTS.E [R22+-0x78d80], desc[UR48][R230.64], P6 ;  /* 0x87280000e6167fae */ /* 0x000fe8000b121870 */
[----:B------:R-:W-:Y:S04]  /*49300*/  LDGSTS.E [R19+-0x78980], desc[UR48][R224.64], P6 ;  /* 0x87680000e0137fae */ /* 0x000fe8000b121870 */
[----:B------:R1:W-:Y:S04]  /*49310*/  LDGSTS.E [R18+-0x78580], desc[UR48][R12.64], P6 ;  /* 0x87a800000c127fae */ /* 0x0003e8000b121870 */
[----:B------:R-:W-:Y:S04]  /*49320*/  LDGSTS.E [R15+-0x78180], desc[UR48][R16.64], P6 ;  /* 0x87e80000100f7fae */ /* 0x000fe8000b121870 */
        /* <DEDUP_REMOVED lines=21> */
[----:B------:R1:W-:Y:S04]  /*49480*/  LDGSTS.E [R22+-0x5a980], desc[UR48][R104.64], P6 ;  /* 0xa568000068167fae */ /* 0x0003e8000b121870 */
[----:B------:R-:W-:Y:S04]  /*49490*/  LDGSTS.E [R19+-0x5a580], desc[UR48][R108.64], P6 ;  /* 0xa5a800006c137fae */ /* 0x000fe8000b121870 */
[----:B------:R-:W-:Y:S04]  /*494a0*/  LDGSTS.E [R18+-0x5a180], desc[UR48][R112.64], P6 ;  /* 0xa5e8000070127fae */ /* 0x000fe8000b121870 */
[----:B------:R-:W-:Y:S04]  /*494b0*/  LDGSTS.E [R15+-0x59d80], desc[UR48][R116.64], P6 ;  /* 0xa6280000740f7fae */ /* 0x000fe8000b121870 */
[----:B------:R-:W-:Y:S01]  /*494c0*/  LDGSTS.E [R14+-0x59980], desc[UR48][R120.64], P6 ;  /* 0xa6680000780e7fae */ /* 0x000fe2000b121870 */
[----:B---3--:R-:W-:-:S03]  /*494d0*/  IMAD.WIDE R124, R252, 0x4, R172 ;  /* 0x00000004fc7c7825 */ /* 0x008fc600078e02ac */
[----:B------:R-:W3:Y:S04]  /*494e0*/  LDL.LU.64 R172, [R1+0x18f0] ;  /* 0x0018f00001ac7983 */ /* 0x000ee80000300a00 */
[----:B------:R-:W-:Y:S01]  /*494f0*/  LDGSTS.E [R22+-0x59580], desc[UR48][R124.64], P6 ;  /* 0xa6a800007c167fae */ /* 0x000fe2000b121870 */
[----:B----4-:R-:W-:-:S03]  /*49500*/  IMAD.WIDE R128, R252, 0x4, R156 ;  /* 0x00000004fc807825 */ /* 0x010fc600078e029c */
[----:B------:R-:W4:Y:S04]  /*49510*/  LDL.LU.64 R156, [R1+0x18e0] ;  /* 0x0018e000019c7983 */ /* 0x000f280000300a00 */
[----:B------:R1:W-:Y:S01]  /*49520*/  LDGSTS.E [R19+-0x59180], desc[UR48][R128.64], P6 ;  /* 0xa6e8000080137fae */ /* 0x0003e2000b121870 */
[----:B------:R-:W-:-:S03]  /*49530*/  IMAD.WIDE R132, R252, 0x4, R154 ;  /* 0x00000004fc847825 */ /* 0x000fc600078e029a */
[----:B------:R-:W4:Y:S01]  /*49540*/  LDL.LU.64 R154, [R1+0x18c0] ;  /* 0x0018c000019a7983 */ /* 0x000f220000300a00 */
[----:B------:R-:W-:-:S03]  /*49550*/  IMAD.WIDE R136, R252, 0x4, R136 ;  /* 0x00000004fc887825 */ /* 0x000fc600078e0288 */
[----:B------:R1:W-:Y:S01]  /*49560*/  LDGSTS.E [R18+-0x58d80], desc[UR48][R132.64], P6 ;  /* 0xa728000084127fae */ /* 0x0003e2000b121870 */
[----:B--2---:R-:W-:-:S03]  /*49570*/  IMAD.WIDE R142, R252, 0x4, R122 ;  /* 0x00000004fc8e7825 */ /* 0x004fc600078e027a */
[----:B------:R2:W-:Y:S04]  /*49580*/  LDGSTS.E [R15+-0x58980], desc[UR48][R136.64], P6 ;  /* 0xa7680000880f7fae */ /* 0x0005e8000b121870 */
[----:B------:R-:W4:Y:S04]  /*49590*/  LDL.LU.64 R122, [R1+0x18b0] ;  /* 0x0018b000017a7983 */ /* 0x000f280000300a00 */
[----:B------:R-:W-:Y:S04]  /*495a0*/  STL.64 [R1+0x1de0], R124 ;  /* 0x001de07c01007387 */ /* 0x000fe80000100a00 */
[----:B------:R-:W-:Y:S04]  /*495b0*/  STL.64 [R1+0x1de8], R128 ;  /* 0x001de88001007387 */ /* 0x000fe80000100a00 */
[----:B------:R-:W-:Y:S04]  /*495c0*/  STL.64 [R1+0x1df0], R132 ;  /* 0x001df08401007387 */ /* 0x000fe80000100a00 */
[----:B------:R-:W-:Y:S01]  /*495d0*/  STL.64 [R1+0x1df8], R136 ;  /* 0x001df88801007387 */ /* 0x000fe20000100a00 */
[----:B------:R-:W-:-:S03]  /*495e0*/  IMAD.WIDE R148, R252, 0x4, R188 ;  /* 0x00000004fc947825 */ /* 0x000fc600078e02bc */
[----:B------:R-:W-:Y:S04]  /*495f0*/  STL.64 [R1+0x1e00], R142 ;  /* 0x001e008e01007387 */ /* 0x000fe80000100a00 */
[----:B------:R3:W-:Y:S01]  /*49600*/  STL.64 [R1+0x1e08], R148 ;  /* 0x001e089401007387 */ /* 0x0007e20000100a00 */
[----:B------:R-:W-:-:S03]  /*49610*/  IMAD.WIDE R140, R252, 0x4, R186 ;  /* 0x00000004fc8c7825 */ /* 0x000fc600078e02ba */
[----:B------:R2:W-:Y:S01]  /*49620*/  LDGSTS.E [R14+-0x58580], desc[UR48][R142.64], P6 ;  /* 0xa7a800008e0e7fae */ /* 0x0005e2000b121870 */
[----:B-1----:R-:W-:-:S03]  /*49630*/  IMAD.WIDE R12, R252, 0x4, R138 ;  /* 0x00000004fc0c7825 */ /* 0x002fc600078e028a */
[----:B------:R1:W-:Y:S01]  /*49640*/  LDGSTS.E [R22+-0x58180], desc[UR48][R148.64], P6 ;  /* 0xa7e8000094167fae */ /* 0x0003e2000b121870 */
[----:B------:R-:W-:-:S03]  /*49650*/  IMAD.WIDE R6, R252, 0x4, R106 ;  /* 0x00000004fc067825 */ /* 0x000fc600078e026a */
[----:B------:R4:W-:Y:S04]  /*49660*/  STL.64 [R1+0x238], R12 ;  /* 0x0002380c01007387 */ /* 0x0009e80000100a00 */
[----:B------:R4:W-:Y:S04]  /*49670*/  STL.64 [R1+0x220], R6 ;  /* 0x0002200601007387 */ /* 0x0009e80000100a00 */
[----:B------:R-:W4:Y:S04]  /*49680*/  LDL.LU.64 R188, [R1+0x1898] ;  /* 0x0018980001bc7983 */ /* 0x000f280000300a00 */
[----:B------:R-:W4:Y:S01]  /*49690*/  LDL.LU.64 R186, [R1+0x1870] ;  /* 0x0018700001ba7983 */ /* 0x000f220000300a00 */
[----:B------:R-:W-:-:S03]  /*496a0*/  IMAD.WIDE R104, R252, 0x4, R170 ;  /* 0x00000004fc687825 */ /* 0x000fc600078e02aa */
[----:B------:R-:W4:Y:S01]  /*496b0*/  LDL.LU.64 R170, [R1+0x1858] ;  /* 0x0018580001aa7983 */ /* 0x000f220000300a00 */
[C---:B------:R-:W-:Y:S02]  /*496c0*/  VIADD R19, R249.reuse, 0x100000 ;  /* 0x00100000f9137836 */ /* 0x040fe40000000000 */
[C---:B------:R-:W-:Y:S01]  /*496d0*/  VIADD R18, R249.reuse, 0x100000 ;  /* 0x00100000f9127836 */ /* 0x040fe20000000000 */
[----:B------:R-:W4:Y:S01]  /*496e0*/  LDL.LU.64 R138, [R1+0x1830] ;  /* 0x00183000018a7983 */ /* 0x000f220000300a00 */
[C---:B--2---:R-:W-:Y:S02]  /*496f0*/  VIADD R15, R249.reuse, 0x100000 ;  /* 0x00100000f90f7836 */ /* 0x044fe40000000000 */
[----:B------:R-:W-:Y:S01]  /*49700*/  VIADD R14, R249, 0x100000 ;  /* 0x00100000f90e7836 */ /* 0x000fe20000000000 */
[----:B------:R-:W-:Y:S04]  /*49710*/  LDGSTS.E [R19+-0x7fd00], desc[UR48][R140.64], P6 ;  /* 0x803000008c137fae */ /* 0x000fe8000b121870 */
[----:B------:R-:W-:Y:S01]  /*49720*/  LDGSTS.E [R18+-0x7f900], desc[UR48][R104.64], P6 ;  /* 0x8070000068127fae */ /* 0x000fe2000b121870 */
[----:B------:R-:W-:-:S03]  /*49730*/  IMAD.WIDE R146, R252, 0x4, R202 ;  /* 0x00000004fc927825 */ /* 0x000fc600078e02ca */
[----:B------:R4:W-:Y:S04]  /*49740*/  LDGSTS.E [R15+-0x7f500], desc[UR48][R12.64], P6 ;  /* 0x80b000000c0f7fae */ /* 0x0009e8000b121870 */
[----:B------:R2:W-:Y:S01]  /*49750*/  LDGSTS.E [R14+-0x7f100], desc[UR48][R6.64], P6 ;  /* 0x80f00000060e7fae */ /* 0x0005e2000b121870 */
[----:B-1----:R-:W-:-:S03]  /*49760*/  VIADD R22, R249, 0x100000 ;  /* 0x00100000f9167836 */ /* 0x002fc60000000000 */
[----:B------:R-:W2:Y:S04]  /*49770*/  LDL.LU.64 R106, [R1+0x1808] ;  /* 0x00180800016a7983 */ /* 0x000ea80000300a00 */
[----:B------:R-:W-:Y:S01]  /*49780*/  LDGSTS.E [R22+-0x7ed00], desc[UR48][R146.64], P6 ;  /* 0x8130000092167fae */ /* 0x000fe2000b121870 */
[----:B---3--:R-:W-:-:S05]  /*49790*/  IMAD.WIDE R148, R252, 0x4, R172 ;  /* 0x00000004fc947825 */ /* 0x008fca00078e02ac */
[----:B------:R-:W-:Y:S01]  /*497a0*/  LDGSTS.E [R19+-0x7e900], desc[UR48][R148.64], P6 ;  /* 0x8170000094137fae */ /* 0x000fe2000b121870 */
[----:B----4-:R-:W-:-:S05]  /*497b0*/  IMAD.WIDE R12, R252, 0x4, R156 ;  /* 0x00000004fc0c7825 */ /* 0x010fca00078e029c */
[----:B------:R-:W-:Y:S01]  /*497c0*/  STL.64 [R1+0x1d8], R12 ;  /* 0x0001d80c01007387 */ /* 0x000fe20000100a00 */
[----:B--2---:R-:W-:-:S03]  /*497d0*/  IMAD.WIDE R6, R252, 0x4, R154 ;  /* 0x00000004fc067825 */ /* 0x004fc600078e029a */
[----:B------:R-:W-:Y:S04]  /*497e0*/  STL.64 [R1+0x1e80], R146 ;  /* 0x001e809201007387 */ /* 0x000fe80000100a00 */
[----:B------:R1:W-:Y:S04]  /*497f0*/  STL.64 [R1+0x1c0], R6 ;  /* 0x0001c00601007387 */ /* 0x0003e80000100a00 */
[----:B------:R-:W-:Y:S04]  /*49800*/  STL.64 [R1+0x1e88], R148 ;  /* 0x001e889401007387 */ /* 0x000fe80000100a00 */
[----:B------:R-:W2:Y:S01]  /*49810*/  LDL.LU.64 R202, [R1+0x17e8] ;  /* 0x0017e80001ca7983 */ /* 0x000ea20000300a00 */
[----:B------:R-:W-:-:S03]  /*49820*/  IMAD.WIDE R244, R252, 0x4, R122 ;  /* 0x00000004fcf47825 */ /* 0x000fc600078e027a */
[----:B------:R-:W3:Y:S04]  /*49830*/  LDL.LU.64 R172, [R1+0x17c0] ;  /* 0x0017c00001ac7983 */ /* 0x000ee80000300a00 */
[----:B------:R-:W4:Y:S04]  /*49840*/  LDL.LU.64 R156, [R1+0x17a0] ;  /* 0x0017a000019c7983 */ /* 0x000f280000300a00 */
[----:B------:R-:W4:Y:S04]  /*49850*/  LDL.LU.64 R154, [R1+0x1778] ;  /* 0x00177800019a7983 */ /* 0x000f280000300a00 */
[----:B------:R-:W-:Y:S04]  /*49860*/  LDGSTS.E [R18+-0x7e500], desc[UR48][R12.64], P6 ;  /* 0x81b000000c127fae */ /* 0x000fe8000b121870 */
[----:B------:R-:W4:Y:S04]  /*49870*/  LDL.LU.64 R122, [R1+0x1748] ;  /* 0x00174800017a7983 */ /* 0x000f280000300a00 */
[----:B------:R1:W-:Y:S04]  /*49880*/  LDGSTS.E [R15+-0x7e100], desc[UR48][R6.64], P6 ;  /* 0x81f00000060f7fae */ /* 0x0003e8000b121870 */
[----:B------:R-:W-:Y:S04]  /*49890*/  STL.64 [R1+0x1e68], R244 ;  /* 0x001e68f401007387 */ /* 0x000fe80000100a00 */
[----:B------:R-:W-:Y:S01]  /*498a0*/  LDGSTS.E [R14+-0x7dd00], desc[UR48][R244.64], P6 ;  /* 0x82300000f40e7fae */ /* 0x000fe2000b121870 */
[----:B------:R-:W-:-:S04]  /*498b0*/  IMAD.WIDE R120, R252, 0x4, R188 ;  /* 0x00000004fc787825 */ /* 0x000fc800078e02bc */
[C---:B-1----:R-:W-:Y:S01]  /*498c0*/  IMAD.WIDE R6, R252.reuse, 0x4, R186 ;  /* 0x00000004fc067825 */ /* 0x042fe200078e02ba */
[----:B------:R-:W-:Y:S04]  /*498d0*/  LDGSTS.E [R22+-0x7d900], desc[UR48][R120.64], P6 ;  /* 0x8270000078167fae */ /* 0x000fe8000b121870 */
[----:B------:R-:W-:Y:S04]  /*498e0*/  STL.64 [R1+0x178], R6 ;  /* 0x0001780601007387 */ /* 0x000fe80000100a00 */
[----:B------:R1:W-:Y:S04]  /*498f0*/  STL.64 [R1+0x1e58], R120 ;  /* 0x001e587801007387 */ /* 0x0003e80000100a00 */
[----:B------:R-:W4:Y:S01]  /*49900*/  LDL.LU.64 R188, [R1+0x1720] ;  /* 0x0017200001bc7983 */ /* 0x000f220000300a00 */
[----:B------:R-:W-:-:S03]  /*49910*/  IMAD.WIDE R128, R252, 0x4, R170 ;  /* 0x00000004fc807825 */ /* 0x000fc600078e02aa */
[----:B------:R-:W4:Y:S04]  /*49920*/  LDL.LU.64 R186, [R1+0x16f0] ;  /* 0x0016f00001ba7983 */ /* 0x000f280000300a00 */
[----:B------:R-:W4:Y:S01]  /*49930*/  LDL.LU.64 R170, [R1+0x16c0] ;  /* 0x0016c00001aa7983 */ /* 0x000f220000300a00 */
[----:B------:R-:W-:-:S03]  /*49940*/  IMAD.WIDE R142, R252, 0x4, R138 ;  /* 0x00000004fc8e7825 */ /* 0x000fc600078e028a */
[----:B------:R-:W4:Y:S01]  /*49950*/  LDL.LU.64 R138, [R1+0x1698] ;  /* 0x00169800018a7983 */ /* 0x000f220000300a00 */
[----:B------:R-:W-:-:S03]  /*49960*/  IMAD.WIDE R132, R252, 0x4, R106 ;  /* 0x00000004fc847825 */ /* 0x000fc600078e026a */
[----:B------:R-:W-:Y:S04]  /*49970*/  LDGSTS.E [R19+-0x7d500], desc[UR48][R6.64], P6 ;  /* 0x82b0000006137fae */ /* 0x000fe8000b121870 */
[----:B------:R-:W4:Y:S04]  /*49980*/  LDL.LU.64 R106, [R1+0x1668] ;  /* 0x00166800016a7983 */ /* 0x000f280000300a00 */
[----:B------:R-:W-:Y:S04]  /*49990*/  STL.64 [R1+0x1e38], R128 ;  /* 0x001e388001007387 */ /* 0x000fe80000100a00 */
[----:B------:R-:W-:Y:S04]  /*499a0*/  STL.64 [R1+0x1e28], R142 ;  /* 0x001e288e01007387 */ /* 0x000fe80000100a00 */
[----:B------:R-:W-:Y:S04]  /*499b0*/  STL.64 [R1+0x1e18], R132 ;  /* 0x001e188401007387 */ /* 0x000fe80000100a00 */
[----:B------:R-:W-:Y:S04]  /*499c0*/  LDGSTS.E [R18+-0x7d100], desc[UR48][R128.64], P6 ;  /* 0x82f0000080127fae */ /* 0x000fe8000b121870 */
[----:B------:R-:W-:Y:S04]  /*499d0*/  LDGSTS.E [R15+-0x7cd00], desc[UR48][R142.64], P6 ;  /* 0x833000008e0f7fae */ /* 0x000fe8000b121870 */
[----:B------:R-:W-:Y:S01]  /*499e0*/  LDGSTS.E [R14+-0x7c900], desc[UR48][R132.64], P6 ;  /* 0x83700000840e7fae */ /* 0x000fe2000b121870 */
[----:B--2---:R-:W-:-:S03]  /*499f0*/  IMAD.WIDE R32, R252, 0x4, R202 ;  /* 0x00000004fc207825 */ /* 0x004fc600078e02ca */
[----:B------:R-:W2:Y:S01]  /*49a00*/  LDL.LU.64 R202, [R1+0x1638] ;  /* 0x0016380001ca7983 */ /* 0x000ea20000300a00 */
[----:B---3--:R-:W-:-:S03]  /*49a10*/  IMAD.WIDE R100, R252, 0x4, R172 ;  /* 0x00000004fc647825 */ /* 0x008fc600078e02ac */
[----:B------:R-:W3:Y:S01]  /*49a20*/  LDL.LU.64 R172, [R1+0x1608] ;  /* 0x0016080001ac7983 */ /* 0x000ee20000300a00 */
[----:B----4-:R-:W-:-:S03]  /*49a30*/  IMAD.WIDE R72, R252, 0x4, R156 ;  /* 0x00000004fc487825 */ /* 0x010fc600078e029c */
[----:B------:R-:W4:Y:S01]  /*49a40*/  LDL.LU.64 R156, [R1+0x15e0] ;  /* 0x0015e000019c7983 */ /* 0x000f220000300a00 */
[----:B------:R-:W-:-:S03]  /*49a50*/  IMAD.WIDE R60, R252, 0x4, R154 ;  /* 0x00000004fc3c7825 */ /* 0x000fc600078e029a */
[----:B------:R-:W4:Y:S04]  /*49a60*/  LDL.LU.64 R154, [R1+0x15a8] ;  /* 0x0015a800019a7983 */ /* 0x000f280000300a00 */
[----:B------:R-:W-:Y:S01]  /*49a70*/  LDGSTS.E [R22+-0x7c500], desc[UR48][R32.64], P6 ;  /* 0x83b0000020167fae */ /* 0x000fe2000b121870 */
[----:B------:R-:W-:-:S03]  /*49a80*/  IMAD.WIDE R92, R252, 0x4, R122 ;  /* 0x00000004fc5c7825 */ /* 0x000fc600078e027a */
[----:B------:R-:W4:Y:S04]  /*49a90*/  LDL.LU.64 R122, [R1+0x1570] ;  /* 0x00157000017a7983 */ /* 0x000f280000300a00 */
[----:B------:R-:W-:Y:S04]  /*49aa0*/  STL.64 [R1+0x1e10], R32 ;  /* 0x001e102001007387 */ /* 0x000fe80000100a00 */
[----:B------:R-:W-:Y:S04]  /*49ab0*/  STL.64 [R1+0x1e20], R100 ;  /* 0x001e206401007387 */ /* 0x000fe80000100a00 */
[----:B------:R-:W-:Y:S04]  /*49ac0*/  STL.64 [R1+0x1e30], R72 ;  /* 0x001e304801007387 */ /* 0x000fe80000100a00 */
[----:B------:R-:W-:Y:S04]  /*49ad0*/  STL.64 [R1+0x1e40], R60 ;  /* 0x001e403c01007387 */ /* 0x000fe80000100a00 */
[----:B------:R-:W-:Y:S04]  /*49ae0*/  STL.64 [R1+0x1e48], R92 ;  /* 0x001e485c01007387 */ /* 0x000fe80000100a00 */
[----:B------:R-:W-:Y:S04]  /*49af0*/  LDGSTS.E [R19+-0x7c100], desc[UR48][R100.64], P6 ;  /* 0x83f0000064137fae */ /* 0x000fe8000b121870 */
[----:B------:R-:W-:Y:S04]  /*49b00*/  LDGSTS.E [R18+-0x7bd00], desc[UR48][R72.64], P6 ;  /* 0x8430000048127fae */ /* 0x000fe8000b121870 */
[----:B------:R-:W-:Y:S04]  /*49b10*/  LDGSTS.E [R15+-0x7b900], desc[UR48][R60.64], P6 ;  /* 0x847000003c0f7fae */ /* 0x000fe8000b121870 */
[----:B------:R-:W-:Y:S01]  /*49b20*/  LDGSTS.E [R14+-0x7b500], desc[UR48][R92.64], P6 ;  /* 0x84b000005c0e7fae */ /* 0x000fe2000b121870 */
[----:B------:R-:W-:-:S03]  /*49b30*/  IMAD.WIDE R84, R252, 0x4, R188 ;  /* 0x00000004fc547825 */ /* 0x000fc600078e02bc */
[----:B------:R-:W4:Y:S01]  /*49b40*/  LDL.LU.64 R188, [R1+0x1538] ;  /* 0x0015380001bc7983 */ /* 0x000f220000300a00 */
[----:B------:R-:W-:-:S03]  /*49b50*/  IMAD.WIDE R80, R252, 0x4, R186 ;  /* 0x00000004fc507825 */ /* 0x000fc600078e02ba */
[----:B------:R-:W4:Y:S01]  /*49b60*/  LDL.LU.64 R186, [R1+0x1500] ;  /* 0x0015000001ba7983 */ /* 0x000f220000300a00 */
[----:B------:R-:W-:-:S03]  /*49b70*/  IMAD.WIDE R68, R252, 0x4, R170 ;  /* 0x00000004fc447825 */ /* 0x000fc600078e02aa */
[----:B------:R-:W4:Y:S01]  /*49b80*/  LDL.LU.64 R170, [R1+0x14c8] ;  /* 0x0014c80001aa7983 */ /* 0x000f220000300a00 */
[----:B------:R-:W-:-:S03]  /*49b90*/  IMAD.WIDE R20, R252, 0x4, R138 ;  /* 0x00000004fc147825 */ /* 0x000fc600078e028a */
[----:B------:R-:W4:Y:S04]  /*49ba0*/  LDL.LU.64 R138, [R1+0x1498] ;  /* 0x00149800018a7983 */ /* 0x000f280000300a00 */
[----:B------:R-:W-:Y:S01]  /*49bb0*/  LDGSTS.E [R22+-0x7b100], desc[UR48][R84.64], P6 ;  /* 0x84f0000054167fae */ /* 0x000fe2000b121870 */
[----:B------:R-:W-:-:S03]  /*49bc0*/  IMAD.WIDE R48, R252, 0x4, R106 ;  /* 0x00000004fc307825 */ /* 0x000fc600078e026a */
[----:B------:R-:W4:Y:S04]  /*49bd0*/  LDL.LU.64 R106, [R1+0x1460] ;  /* 0x00146000016a7983 */ /* 0x000f280000300a00 */
[----:B------:R-:W-:Y:S04]  /*49be0*/  STL.64 [R1+0x1e50], R84 ;  /* 0x001e505401007387 */ /* 0x000fe80000100a00 */
[----:B------:R1:W-:Y:S04]  /*49bf0*/  STL.64 [R1+0x1e60], R80 ;  /* 0x001e605001007387 */ /* 0x0003e80000100a00 */
[----:B------:R1:W-:Y:S04]  /*49c00*/  STL.64 [R1+0x1e70], R68 ;  /* 0x001e704401007387 */ /* 0x0003e80000100a00 */
[----:B------:R1:W-:Y:S04]  /*49c10*/  STL.64 [R1+0x1e78], R20 ;  /* 0x001e781401007387 */ /* 0x0003e80000100a00 */
[----:B------:R1:W-:Y:S04]  /*49c20*/  STL.64 [R1+0x1e90], R48 ;  /* 0x001e903001007387 */ /* 0x0003e80000100a00 */
[----:B------:R-:W-:Y:S04]  /*49c30*/  LDGSTS.E [R19+-0x7ad00], desc[UR48][R80.64], P6 ;  /* 0x8530000050137fae */ /* 0x000fe8000b121870 */
        /* <DEDUP_REMOVED lines=14> */
[----:B------:R-:W-:Y:S04]  /*49d20*/  LDGSTS.E [R19+-0x79900], desc[UR48][R12.64], P6 ;  /* 0x867000000c137fae */ /* 0x000fe8000b121870 */
[----:B------:R-:W-:Y:S04]  /*49d30*/  LDGSTS.E [R18+-0x79500], desc[UR48][R240.64], P6 ;  /* 0x86b00000f0127fae */ /* 0x000fe8000b121870 */
[----:B------:R-:W-:Y:S04]  /*49d40*/  LDGSTS.E [R15+-0x79100], desc[UR48][R234.64], P6 ;  /* 0x86f00000ea0f7fae */ /* 0x000fe8000b121870 */
[----:B------:R1:W-:Y:S01]  /*49d50*/  LDGSTS.E [R14+-0x78d00], desc[UR48][R228.64], P6 ;  /* 0x87300000e40e7fae */ /* 0x0003e2000b121870 */
[----:B------:R-:W-:-:S03]  /*49d60*/  IMAD.WIDE R222, R252, 0x4, R188 ;  /* 0x00000004fcde7825 */ /* 0x000fc600078e02bc */
[----:B------:R-:W4:Y:S01]  /*49d70*/  LDL.LU.64 R188, [R1+0x12a8] ;  /* 0x0012a80001bc7983 */ /* 0x000f220000300a00 */
[----:B-1----:R-:W-:-:S03]  /*49d80*/  IMAD.WIDE R14, R252, 0x4, R186 ;  /* 0x00000004fc0e7825 */ /* 0x002fc600078e02ba */
[----:B------:R-:W4:Y:S01]  /*49d90*/  LDL.LU.64 R186, [R1+0x1260] ;  /* 0x0012600001ba7983 */ /* 0x000f220000300a00 */
[----:B------:R-:W-:-:S03]  /*49da0*/  IMAD.WIDE R18, R252, 0x4, R170 ;  /* 0x00000004fc127825 */ /* 0x000fc600078e02aa */
[----:B------:R-:W4:Y:S01]  /*49db0*/  LDL.LU.64 R170, [R1+0x1200] ;  /* 0x0012000001aa7983 */ /* 0x000f220000300a00 */
[C---:B------:R-:W-:Y:S02]  /*49dc0*/  VIADD R38, R249.reuse, 0x100000 ;  /* 0x00100000f9267836 */ /* 0x040fe40000000000 */
[C---:B------:R-:W-:Y:S01]  /*49dd0*/  VIADD R35, R249.reuse, 0x100000 ;  /* 0x00100000f9237836 */ /* 0x040fe20000000000 */
[C---:B------:R-:W-:Y:S01]  /*49de0*/  IADD3 R31, R249.reuse, 0x100000, RZ ;  /* 0x00100000f91f7810 */ /* 0x040fe20007ffe0ff */
[----:B------:R-:W-:Y:S01]  /*49df0*/  VIADD R34, R249, 0x100000 ;  /* 0x00100000f9227836 */ /* 0x000fe20000000000 */
[----:B------:R-:W-:Y:S01]  /*49e00*/  LDGSTS.E [R38+-0x78900], desc[UR48][R222.64], P6 ;  /* 0x87700000de267fae */ /* 0x000fe2000b121870 */
[----:B------:R-:W-:-:S03]  /*49e10*/  IMAD.WIDE R22, R252, 0x4, R138 ;  /* 0x00000004fc167825 */ /* 0x000fc600078e028a */
[----:B------:R-:W4:Y:S01]  /*49e20*/  LDL.LU.64 R138, [R1+0x11b8] ;  /* 0x0011b800018a7983 */ /* 0x000f220000300a00 */
[C---:B------:R-:W-:Y:S02]  /*49e30*/  VIADD R30, R249.reuse, 0x100000 ;  /* 0x00100000f91e7836 */ /* 0x040fe40000000000 */
[----:B------:R-:W-:Y:S01]  /*49e40*/  IMAD.WIDE R26, R252, 0x4, R106 ;  /* 0x00000004fc1a7825 */ /* 0x000fe200078e026a */
[----:B------:R-:W-:Y:S04]  /*49e50*/  LDGSTS.E [R35+-0x78500], desc[UR48][R14.64], P6 ;  /* 0x87b000000e237fae */ /* 0x000fe8000b121870 */
[----:B------:R-:W4:Y:S04]  /*49e60*/  LDL.LU.64 R106, [R1+0x1168] ;  /* 0x00116800016a7983 */ /* 0x000f280000300a00 */
[----:B------:R-:W-:Y:S04]  /*49e70*/  LDGSTS.E [R34+-0x78100], desc[UR48][R18.64], P6 ;  /* 0x87f0000012227fae */ /* 0x000fe8000b121870 */
[----:B------:R-:W-:Y:S04]  /*49e80*/  LDGSTS.E [R31+-0x5fd00], desc[UR48][R22.64], P6 ;  /* 0xa0300000161f7fae */ /* 0x000fe8000b121870 */
[----:B------:R2:W-:Y:S01]  /*49e90*/  LDGSTS.E [R30+-0x5f900], desc[UR48][R26.64], P6 ;  /* 0xa07000001a1e7fae */ /* 0x0005e2000b121870 */
[----:B------:R-:W-:-:S02]  /*49ea0*/  VIADD R58, R249, 0x100000 ;  /* 0x00100000f93a7836 */ /* 0x000fc40000000000 */
[C---:B------:R-:W-:Y:S02]  /*49eb0*/  VIADD R55, R249.reuse, 0x100000 ;  /* 0x00100000f9377836 */ /* 0x040fe40000000000 */
[C---:B------:R-:W-:Y:S02]  /*49ec0*/  VIADD R54, R249.reuse, 0x100000 ;  /* 0x00100000f9367836 */ /* 0x040fe40000000000 */
[C---:B------:R-:W-:Y:S02]  /*49ed0*/  VIADD R51, R249.reuse, 0x100000 ;  /* 0x00100000f9337836 */ /* 0x040fe40000000000 */
[----:B------:R-:W-:Y:S02]  /*49ee0*/  VIADD R50, R249, 0x100000 ;  /* 0x00100000f9327836 */ /* 0x000fe40000000000 */
[C---:B--2---:R-:W-:Y:S02]  /*49ef0*/  IMAD.WIDE R30, R252.reuse, 0x4, R202 ;  /* 0x00000004fc1e7825 */ /* 0x044fe400078e02ca */
[----:B------:R-:W2:Y:S02]  /*49f00*/  LDL.LU.64 R202, [R1+0x1120] ;  /* 0x0011200001ca7983 */ /* 0x000ea40000300a00 */
[----:B---3--:R-:W-:-:S02]  /*49f10*/  IMAD.WIDE R34, R252, 0x4, R172 ;  /* 0x00000004fc227825 */ /* 0x008fc400078e02ac */
[----:B------:R-:W3:Y:S02]  /*49f20*/  LDL.LU.64 R172, [R1+0x10d0] ;  /* 0x0010d00001ac7983 */ /* 0x000ee40000300a00 */
[C---:B----4-:R-:W-:Y:S02]  /*49f30*/  IMAD.WIDE R38, R252.reuse, 0x4, R156 ;  /* 0x00000004fc267825 */ /* 0x050fe400078e029c */
[----:B------:R-:W4:Y:S02]  /*49f40*/  LDL.LU.64 R156, [R1+0x1090] ;  /* 0x00109000019c7983 */ /* 0x000f240000300a00 */
[C---:B------:R-:W-:Y:S02]  /*49f50*/  IMAD.WIDE R42, R252.reuse, 0x4, R154 ;  /* 0x00000004fc2a7825 */ /* 0x040fe400078e029a */
[----:B------:R-:W4:Y:S04]  /*49f60*/  LDL.LU.64 R154, [R1+0x1040] ;  /* 0x00104000019a7983 */ /* 0x000f280000300a00 */
[----:B------:R-:W-:Y:S01]  /*49f70*/  LDGSTS.E [R58+-0x5f500], desc[UR48][R30.64], P6 ;  /* 0xa0b000001e3a7fae */ /* 0x000fe2000b121870 */
[----:B------:R-:W-:-:S03]  /*49f80*/  IMAD.WIDE R46, R252, 0x4, R122 ;  /* 0x00000004fc2e7825 */ /* 0x000fc600078e027a */
[----:B------:R-:W4:Y:S04]  /*49f90*/  LDL.LU.64 R122, [R1+0xff8] ;  /* 0x000ff800017a7983 */ /* 0x000f280000300a00 */
[----:B------:R-:W-:Y:S04]  /*49fa0*/  LDGSTS.E [R55+-0x5f100], desc[UR48][R34.64], P6 ;  /* 0xa0f0000022377fae */ /* 0x000fe8000b121870 */
[----:B------:R-:W-:Y:S04]  /*49fb0*/  LDGSTS.E [R54+-0x5ed00], desc[UR48][R38.64], P6 ;  /* 0xa130000026367fae */ /* 0x000fe8000b121870 */
[----:B------:R-:W-:Y:S04]  /*49fc0*/  LDGSTS.E [R51+-0x5e900], desc[UR48][R42.64], P6 ;  /* 0xa17000002a337fae */ /* 0x000fe8000b121870 */
[----:B------:R1:W-:Y:S02]  /*49fd0*/  LDGSTS.E [R50+-0x5e500], desc[UR48][R46.64], P6 ;  /* 0xa1b000002e327fae */ /* 0x0003e4000b121870 */
[----:B-1----:R-:W-:-:S02]  /*49fe0*/  IMAD.WIDE R50, R252, 0x4, R188 ;  /* 0x00000004fc327825 */ /* 0x002fc400078e02bc */
[----:B------:R-:W4:Y:S02]  /*49ff0*/  LDL.LU.64 R188, [R1+0xe08] ;  /* 0x000e080001bc7983 */ /* 0x000f240000300a00 */
[C---:B------:R-:W-:Y:S02]  /*4a000*/  IMAD.WIDE R54, R252.reuse, 0x4, R186 ;  /* 0x00000004fc367825 */ /* 0x040fe400078e02ba */
[----:B------:R-:W4:Y:S02]  /*4a010*/  LDL.LU.64 R186, [R1+0xdf0] ;  /* 0x000df00001ba7983 */ /* 0x000f240000300a00 */
[----:B------:R-:W-:Y:S02]  /*4a020*/  IMAD.WIDE R58, R252, 0x4, R170 ;  /* 0x00000004fc3a7825 */ /* 0x000fe400078e02aa */
[----:B------:R-:W4:Y:S02]  /*4a030*/  LDL.LU.64 R170, [R1+0xa30] ;  /* 0x000a300001aa7983 */ /* 0x000f240000300a00 */
[----:B------:R-:W-:-:S02]  /*4a040*/  VIADD R78, R249, 0x100000 ;  /* 0x00100000f94e7836 */ /* 0x000fc40000000000 */
[C---:B------:R-:W-:Y:S01]  /*4a050*/  VIADD R75, R249.reuse, 0x100000 ;  /* 0x00100000f94b7836 */ /* 0x040fe20000000000 */
[C---:B------:R-:W-:Y:S01]  /*4a060*/  IADD3 R71, R249.reuse, 0x100000, RZ ;  /* 0x00100000f9477810 */ /* 0x040fe20007ffe0ff */
[----:B------:R-:W-:Y:S01]  /*4a070*/  VIADD R74, R249, 0x100000 ;  /* 0x00100000f94a7836 */ /* 0x000fe20000000000 */
[----:B------:R-:W-:Y:S01]  /*4a080*/  LDGSTS.E [R78+-0x5e100], desc[UR48][R50.64], P6 ;  /* 0xa1f00000324e7fae */ /* 0x000fe2000b121870 */
[----:B------:R-:W-:-:S03]  /*4a090*/  IMAD.WIDE R62, R252, 0x4, R138 ;  /* 0x00000004fc3e7825 */ /* 0x000fc600078e028a */
[----:B------:R-:W4:Y:S01]  /*4a0a0*/  LDL.LU.64 R138, [R1+0xa10] ;  /* 0x000a1000018a7983 */ /* 0x000f220000300a00 */
[----:B------:R-:W-:-:S03]  /*4a0b0*/  VIADD R70, R249, 0x100000 ;  /* 0x00100000f9467836 */ /* 0x000fc60000000000 */
[----:B------:R-:W-:Y:S01]  /*4a0c0*/  LDGSTS.E [R75+-0x5dd00], desc[UR48][R54.64], P6 ;  /* 0xa2300000364b7fae */ /* 0x000fe2000b121870 */
[----:B------:R-:W-:-:S03]  /*4a0d0*/  IMAD.WIDE R66, R252, 0x4, R106 ;  /* 0x00000004fc427825 */ /* 0x000fc600078e026a */
[----:B------:R-:W4:Y:S04]  /*4a0e0*/  LDL.LU.64 R106, [R1+0x9f0] ;  /* 0x0009f000016a7983 */ /* 0x000f280000300a00 */
[----:B------:R-:W-:Y:S01]  /*4a0f0*/  LDGSTS.E [R74+-0x5d900], desc[UR48][R58.64], P6 ;  /* 0xa27000003a4a7fae */ /* 0x000fe2000b121870 */
[----:B------:R-:W-:-:S03]  /*4a100*/  VIADD R98, R249, 0x100000 ;  /* 0x00100000f9627836 */ /* 0x000fc60000000000 */
[----:B------:R-:W-:Y:S01]  /*4a110*/  LDGSTS.E [R71+-0x5d500], desc[UR48][R62.64], P6 ;  /* 0xa2b000003e477fae */ /* 0x000fe2000b121870 */
[----:B------:R-:W-:-:S03]  /*4a120*/  VIADD R95, R249, 0x100000 ;  /* 0x00100000f95f7836 */ /* 0x000fc60000000000 */
[----:B------:R2:W-:Y:S01]  /*4a130*/  LDGSTS.E [R70+-0x5d100], desc[UR48][R66.64], P6 ;  /* 0xa2f0000042467fae */ /* 0x0005e2000b121870 */
[----:B------:R-:W-:-:S03]  /*4a140*/  VIADD R94, R249, 0x100000 ;  /* 0x00100000f95e7836 */ /* 0x000fc60000000000 */
[----:B------:R-:W4:Y:S01]  /*4a150*/  LDL.LU.64 R126, [R1+0x9e0] ;  /* 0x0009e000017e7983 */ /* 0x000f220000300a00 */
[C---:B------:R-:W-:Y:S02]  /*4a160*/  VIADD R91, R249.reuse, 0x100000 ;  /* 0x00100000f95b7836 */ /* 0x040fe40000000000 */
[----:B------:R-:W-:Y:S02]  /*4a170*/  VIADD R90, R249, 0x100000 ;  /* 0x00100000f95a7836 */ /* 0x000fe40000000000 */
[----:B--2---:R-:W-:-:S04]  /*4a180*/  IMAD.WIDE R70, R252, 0x4, R202 ;  /* 0x00000004fc467825 */ /* 0x004fc800078e02ca */
[C---:B---3--:R-:W-:Y:S01]  /*4a190*/  IMAD.WIDE R74, R252.reuse, 0x4, R172 ;  /* 0x00000004fc4a7825 */ /* 0x048fe200078e02ac */
[----:B------:R-:W-:Y:S03]  /*4a1a0*/  LDGSTS.E [R98+-0x5cd00], desc[UR48][R70.64], P6 ;  /* 0xa330000046627fae */ /* 0x000fe6000b121870 */
[C---:B----4-:R-:W-:Y:S01]  /*4a1b0*/  IMAD.WIDE R78, R252.reuse, 0x4, R156 ;  /* 0x00000004fc4e7825 */ /* 0x050fe200078e029c */
[----:B------:R-:W2:Y:S03]  /*4a1c0*/  LDL.LU.64 R172, [R1+0x9c0] ;  /* 0x0009c00001ac7983 */ /* 0x000ea60000300a00 */
[C---:B------:R-:W-:Y:S01]  /*4a1d0*/  IMAD.WIDE R82, R252.reuse, 0x4, R154 ;  /* 0x00000004fc527825 */ /* 0x040fe200078e029a */
[----:B------:R-:W3:Y:S04]  /*4a1e0*/  LDL.LU.64 R156, [R1+0x9b0] ;  /* 0x0009b000019c7983 */ /* 0x000ee80000300a00 */
[----:B------:R-:W-:Y:S01]  /*4a1f0*/  LDGSTS.E [R95+-0x5c900], desc[UR48][R74.64], P6 ;  /* 0xa37000004a5f7fae */ /* 0x000fe2000b121870 */
[----:B------:R-:W-:-:S03]  /*4a200*/  IMAD.WIDE R86, R252, 0x4, R122 ;  /* 0x00000004fc567825 */ /* 0x000fc600078e027a */
[----:B------:R-:W-:Y:S04]  /*4a210*/  LDGSTS.E [R94+-0x5c500], desc[UR48][R78.64], P6 ;  /* 0xa3b000004e5e7fae */ /* 0x000fe8000b121870 */
[----:B------:R-:W4:Y:S04]  /*4a220*/  LDL.LU.64 R122, [R1+0x9a0] ;  /* 0x0009a000017a7983 */ /* 0x000f280000300a00 */
[----:B------:R-:W4:Y:S04]  /*4a230*/  LDL.LU.64 R154, [R1+0x980] ;  /* 0x00098000019a7983 */ /* 0x000f280000300a00 */
[----:B------:R-:W-:Y:S04]  /*4a240*/  LDGSTS.E [R91+-0x5c100], desc[UR48][R82.64], P6 ;  /* 0xa3f00000525b7fae */ /* 0x000fe8000b121870 */
[----:B------:R1:W-:Y:S04]  /*4a250*/  LDGSTS.E [R90+-0x5bd00], desc[UR48][R86.64], P6 ;  /* 0xa4300000565a7fae */ /* 0x0003e8000b121870 */
[----:B------:R-:W4:Y:S04]  /*4a260*/  LDL.64 R204, [R1+0x960] ;  /* 0x0009600001cc7983 */ /* 0x000f280000100a00 */
[----:B------:R-:W4:Y:S01]  /*4a270*/  LDL.LU.64 R202, [R1+0x940] ;  /* 0x0009400001ca7983 */ /* 0x000f220000300a00 */
[----:B-1----:R-:W-:-:S03]  /*4a280*/  IMAD.WIDE R90, R252, 0x4, R188 ;  /* 0x00000004fc5a7825 */ /* 0x002fc600078e02bc */
[----:B------:R-:W4:Y:S01]  /*4a290*/  LDL.LU.64 R188, [R1+0x928] ;  /* 0x0009280001bc7983 */ /* 0x000f220000300a00 */
[----:B------:R-:W-:-:S03]  /*4a2a0*/  IMAD.WIDE R94, R252, 0x4, R186 ;  /* 0x00000004fc5e7825 */ /* 0x000fc600078e02ba */
[----:B------:R-:W4:Y:S01]  /*4a2b0*/  LDL.64 R186, [R1+0x910] ;  /* 0x0009100001ba7983 */ /* 0x000f220000100a00 */
[----:B------:R-:W-:-:S03]  /*4a2c0*/  IMAD.WIDE R98, R252, 0x4, R170 ;  /* 0x00000004fc627825 */ /* 0x000fc600078e02aa */
[----:B------:R-:W4:Y:S01]  /*4a2d0*/  LDL.LU.64 R170, [R1+0x8f0] ;  /* 0x0008f00001aa7983 */ /* 0x000f220000300a00 */
[C---:B------:R-:W-:Y:S02]  /*4a2e0*/  VIADD R118, R249.reuse, 0x100000 ;  /* 0x00100000f9767836 */ /* 0x040fe40000000000 */
[C---:B------:R-:W-:Y:S01]  /*4a2f0*/  VIADD R115, R249.reuse, 0x100000 ;  /* 0x00100000f9737836 */ /* 0x040fe20000000000 */
[C---:B------:R-:W-:Y:S01]  /*4a300*/  IADD3 R111, R249.reuse, 0x100000, RZ ;  /* 0x00100000f96f7810 */ /* 0x040fe20007ffe0ff */
[C---:B------:R-:W-:Y:S01]  /*4a310*/  VIADD R114, R249.reuse, 0x100000 ;  /* 0x00100000f9727836 */ /* 0x040fe20000000000 */
[----:B------:R-:W-:Y:S01]  /*4a320*/  LDGSTS.E [R118+-0x5b900], desc[UR48][R90.64], P6 ;  /* 0xa47000005a767fae */ /* 0x000fe2000b121870 */
[----:B------:R-:W-:Y:S02]  /*4a330*/  VIADD R110, R249, 0x100000 ;  /* 0x00100000f96e7836 */ /* 0x000fe40000000000 */
[C---:B------:R-:W-:Y:S01]  /*4a340*/  IMAD.WIDE R102, R252.reuse, 0x4, R138 ;  /* 0x00000004fc667825 */ /* 0x040fe200078e028a */
[----:B------:R-:W-:Y:S04]  /*4a350*/  LDGSTS.E [R115+-0x5b500], desc[UR48][R94.64], P6 ;  /* 0xa4b000005e737fae */ /* 0x000fe8000b121870 */
[----:B------:R-:W-:Y:S01]  /*4a360*/  LDGSTS.E [R114+-0x5b100], desc[UR48][R98.64], P6 ;  /* 0xa4f0000062727fae */ /* 0x000fe2000b121870 */
[----:B------:R-:W-:-:S03]  /*4a370*/  IMAD.WIDE R106, R252, 0x4, R106 ;  /* 0x00000004fc6a7825 */ /* 0x000fc600078e026a */
[----:B------:R-:W-:Y:S01]  /*4a380*/  LDGSTS.E [R111+-0x5ad00], desc[UR48][R102.64], P6 ;  /* 0xa5300000666f7fae */ /* 0x000fe2000b121870 */
[----:B------:R-:W-:-:S03]  /*4a390*/  VIADD R138, R249, 0x100000 ;  /* 0x00100000f98a7836 */ /* 0x000fc60000000000 */
[----:B------:R1:W-:Y:S01]  /*4a3a0*/  LDGSTS.E [R110+-0x5a900], desc[UR48][R106.64], P6 ;  /* 0xa57000006a6e7fae */ /* 0x0003e2000b121870 */
[C---:B------:R-:W-:Y:S02]  /*4a3b0*/  VIADD R135, R249.reuse, 0x100000 ;  /* 0x00100000f9877836 */ /* 0x040fe40000000000 */
[C---:B------:R-:W-:Y:S01]  /*4a3c0*/  VIADD R134, R249.reuse, 0x100000 ;  /* 0x00100000f9867836 */ /* 0x040fe20000000000 */
[----:B------:R-:W4:Y:S01]  /*4a3d0*/  LDL.LU.64 R176, [R1+0x1988] ;  /* 0x0019880001b07983 */ /* 0x000f220000300a00 */
[C---:B------:R-:W-:Y:S02]  /*4a3e0*/  VIADD R131, R249.reuse, 0x100000 ;  /* 0x00100000f9837836 */ /* 0x040fe40000000000 */
[----:B------:R-:W-:Y:S01]  /*4a3f0*/  VIADD R130, R249, 0x100000 ;  /* 0x00100000f9827836 */ /* 0x000fe20000000000 */
[----:B------:R-:W4:Y:S01]  /*4a400*/  LDL.LU.64 R174, [R1+0x1980] ;  /* 0x0019800001ae7983 */ /* 0x000f220000300a00 */
[----:B-1----:R-:W-:-:S03]  /*4a410*/  IMAD.WIDE R110, R252, 0x4, R126 ;  /* 0x00000004fc6e7825 */ /* 0x002fc600078e027e */
[----:B------:R-:W4:Y:S04]  /*4a420*/  LDL.LU.64 R160, [R1+0x1978] ;  /* 0x0019780001a07983 */ /* 0x000f280000300a00 */
[----:B------:R-:W4:Y:S04]  /*4a430*/  LDL.LU.64 R158, [R1+0x1970] ;  /* 0x00197000019e7983 */ /* 0x000f280000300a00 */
[----:B------:R-:W-:Y:S01]  /*4a440*/  LDGSTS.E [R138+-0x5a500], desc[UR48][R110.64], P6 ;  /* 0xa5b000006e8a7fae */ /* 0x000fe2000b121870 */
[----:B--2---:R-:W-:-:S03]  /*4a450*/  IMAD.WIDE R114, R252, 0x4, R172 ;  /* 0x00000004fc727825 */ /* 0x004fc600078e02ac */
[----:B------:R-:W2:Y:S01]  /*4a460*/  LDL.LU.64 R172, [R1+0x1968] ;  /* 0x0019680001ac7983 */ /* 0x000ea20000300a00 */
[----:B---3--:R-:W-:-:S03]  /*4a470*/  IMAD.WIDE R118, R252, 0x4, R156 ;  /* 0x00000004fc767825 */ /* 0x008fc600078e029c */
[----:B------:R-:W-:Y:S04]  /*4a480*/  LDGSTS.E [R135+-0x5a100], desc[UR48][R114.64], P6 ;  /* 0xa5f0000072877fae */ /* 0x000fe8000b121870 */
[----:B------:R1:W-:Y:S01]  /*4a490*/  LDGSTS.E [R134+-0x59d00], desc[UR48][R118.64], P6 ;  /* 0xa630000076867fae */ /* 0x0003e2000b121870 */
[----:B----4-:R-:W-:-:S04]  /*4a4a0*/  IMAD.WIDE R122, R252, 0x4, R122 ;  /* 0x00000004fc7a7825 */ /* 0x010fc800078e027a */
[C---:B------:R-:W-:Y:S01]  /*4a4b0*/  IMAD.WIDE R126, R252.reuse, 0x4, R154 ;  /* 0x00000004fc7e7825 */ /* 0x040fe200078e029a */
[----:B------:R-:W-:Y:S04]  /*4a4c0*/  LDGSTS.E [R131+-0x59900], desc[UR48][R122.64], P6 ;  /* 0xa67000007a837fae */ /* 0x000fe8000b121870 */
[----:B------:R3:W-:Y:S04]  /*4a4d0*/  LDGSTS.E [R130+-0x59500], desc[UR48][R126.64], P6 ;  /* 0xa6b000007e827fae */ /* 0x0007e8000b121870 */
[----:B------:R-:W-:Y:S01]  /*4a4e0*/  STL.64 [R1+0x1b20], R248 ;  /* 0x001b20f801007387 */ /* 0x000fe20000100a00 */
[----:B-1----:R-:W-:-:S04]  /*4a4f0*/  IMAD.WIDE R134, R252, 0x4, R202 ;  /* 0x00000004fc867825 */ /* 0x002fc800078e02ca */
[C---:B---3--:R-:W-:Y:S02]  /*4a500*/  IMAD.WIDE R130, R252.reuse, 0x4, R204 ;  /* 0x00000004fc827825 */ /* 0x048fe400078e02cc */
[----:B------:R-:W3:Y:S04]  /*4a510*/  LDL.LU.64 R204, [R1+0x1960] ;  /* 0x0019600001cc7983 */ /* 0x000ee80000300a00 */
[----:B------:R-:W4:Y:S01]  /*4a520*/  LDL.LU.64 R202, [R1+0x1958] ;  /* 0x0019580001ca7983 */ /* 0x000f220000300a00 */
[----:B------:R-:W-:-:S03]  /*4a530*/  IMAD.WIDE R138, R252, 0x4, R188 ;  /* 0x00000004fc8a7825 */ /* 0x000fc600078e02bc */
        /* <DEDUP_REMOVED lines=13> */
[----:B--2---:R-:W-:-:S03]  /*4a610*/  IMAD.WIDE R128, R252, 0x4, R172 ;  /* 0x00000004fc807825 */ /* 0x004fc600078e02ac */
[----:B------:R-:W2:Y:S01]  /*4a620*/  LDL.LU.64 R172, [R1+0x18e8] ;  /* 0x0018e80001ac7983 */ /* 0x000ea20000300a00 */
        /* <DEDUP_REMOVED lines=50> */
[----:B------:R-:W-:-:S03]  /*4a950*/  VIADD R156, R249, 0x100000 ;  /* 0x00100000f99c7836 */ /* 0x000fc60000000000 */
[----:B------:R-:W4:Y:S01]  /*4a960*/  LDL.LU.64 R194, [R1+0x14c0] ;  /* 0x0014c00001c27983 */ /* 0x000f220000300a00 */
[----:B------:R-:W-:-:S03]  /*4a970*/  VIADD R155, R249, 0x100000 ;  /* 0x00100000f99b7836 */ /* 0x000fc60000000000 */
[----:B------:R-:W4:Y:S01]  /*4a980*/  LDL.LU.64 R180, [R1+0x1488] ;  /* 0x0014880001b47983 */ /* 0x000f220000300a00 */
[----:B------:R-:W-:-:S03]  /*4a990*/  VIADD R154, R249, 0x100000 ;  /* 0x00100000f99a7836 */ /* 0x000fc60000000000 */
[----:B------:R-:W4:Y:S01]  /*4a9a0*/  LDL.LU.64 R178, [R1+0x1458] ;  /* 0x0014580001b27983 */ /* 0x000f220000300a00 */
[----:B------:R-:W-:-:S03]  /*4a9b0*/  IADD3 R153, R249, 0x100000, RZ ;  /* 0x00100000f9997810 */ /* 0x000fc60007ffe0ff */
[----:B------:R-:W4:Y:S01]  /*4a9c0*/  LDL.LU.64 R208, [R1+0x1420] ;  /* 0x0014200001d07983 */ /* 0x000f220000300a00 */
[----:B------:R-:W-:-:S03]  /*4a9d0*/  VIADD R152, R249, 0x100000 ;  /* 0x00100000f9987836 */ /* 0x000fc60000000000 */
[----:B------:R1:W-:Y:S04]  /*4a9e0*/  LDGSTS.E [R156+-0x59100], desc[UR48][R130.64], P6 ;  /* 0xa6f00000829c7fae */ /* 0x0003e8000b121870 */
[----:B------:R1:W-:Y:S04]  /*4a9f0*/  LDGSTS.E [R155+-0x58d00], desc[UR48][R134.64], P6 ;  /* 0xa7300000869b7fae */ /* 0x0003e8000b121870 */
[----:B------:R1:W-:Y:S02]  /*4aa00*/  LDGSTS.E [R154+-0x58900], desc[UR48][R138.64], P6 ;  /* 0xa77000008a9a7fae */ /* 0x0003e4000b121870 */
[----:B-1----:R-:W-:-:S02]  /*4aa10*/  VIADD R156, R250, 0x100000 ;  /* 0x00100000fa9c7836 */ /* 0x002fc40000000000 */
[----:B------:R1:W-:Y:S01]  /*4aa20*/  LDGSTS.E [R153+-0x58500], desc[UR48][R144.64], P6 ;  /* 0xa7b0000090997fae */ /* 0x0003e2000b121870 */
[----:B------:R-:W-:-:S03]  /*4aa30*/  VIADD R155, R250, 0x100000 ;  /* 0x00100000fa9b7836 */ /* 0x000fc60000000000 */
[----:B------:R1:W-:Y:S01]  /*4aa40*/  LDGSTS.E [R152+-0x58100], desc[UR48][R150.64], P6 ;  /* 0xa7f0000096987fae */ /* 0x0003e2000b121870 */
[----:B------:R-:W-:-:S03]  /*4aa50*/  VIADD R154, R250, 0x100000 ;  /* 0x00100000fa9a7836 */ /* 0x000fc60000000000 */
[----:B------:R-:W-:Y:S01]  /*4aa60*/  LDGSTS.E [R156+-0x7fc80], desc[UR48][R120.64], P6 ;  /* 0x80380000789c7fae */ /* 0x000fe2000b121870 */
[----:B-1----:R-:W-:-:S03]  /*4aa70*/  VIADD R153, R250, 0x100000 ;  /* 0x00100000fa997836 */ /* 0x002fc60000000000 */
[----:B------:R-:W-:Y:S01]  /*4aa80*/  LDGSTS.E [R155+-0x7f880], desc[UR48][R80.64], P6 ;  /* 0x80780000509b7fae */ /* 0x000fe2000b121870 */
[----:B------:R-:W-:-:S03]  /*4aa90*/  VIADD R152, R250, 0x100000 ;  /* 0x00100000fa987836 */ /* 0x000fc60000000000 */
        /* <DEDUP_REMOVED lines=24> */
[----:B------:R-:W-:Y:S01]  /*4ac20*/  LDGSTS.E [R155+-0x79480], desc[UR48][R238.64], P6 ;  /* 0x86b80000ee9b7fae */ /* 0x000fe2000b121870 */
[----:B------:R-:W-:-:S03]  /*4ac30*/  VIADD R166, R250, 0x100000 ;  /* 0x00100000faa67836 */ /* 0x000fc60000000000 */
[----:B------:R1:W-:Y:S01]  /*4ac40*/  LDGSTS.E [R154+-0x79080], desc[UR48][R232.64], P6 ;  /* 0x86f80000e89a7fae */ /* 0x0003e2000b121870 */
[----:B------:R-:W-:-:S03]  /*4ac50*/  VIADD R165, R250, 0x100000 ;  /* 0x00100000faa57836 */ /* 0x000fc60000000000 */
[----:B------:R-:W-:Y:S01]  /*4ac60*/  LDGSTS.E [R153+-0x78c80], desc[UR48][R226.64], P6 ;  /* 0x87380000e2997fae */ /* 0x000fe2000b121870 */
[----:B------:R-:W-:-:S03]  /*4ac70*/  VIADD R164, R250, 0x100000 ;  /* 0x00100000faa47836 */ /* 0x000fc60000000000 */
[----:B------:R1:W-:Y:S02]  /*4ac80*/  LDGSTS.E [R152+-0x78880], desc[UR48][R220.64], P6 ;  /* 0x87780000dc987fae */ /* 0x0003e4000b121870 */
[----:B-1----:R-:W-:Y:S01]  /*4ac90*/  IMAD.WIDE R156, R252, 0x4, R160 ;  /* 0x00000004fc9c7825 */ /* 0x002fe200078e02a0 */
[----:B------:R-:W-:Y:S01]  /*4aca0*/  IADD3 R163, R250, 0x100000, RZ ;  /* 0x00100000faa37810 */ /* 0x000fe20007ffe0ff */
[----:B------:R-:W4:Y:S02]  /*4acb0*/  LDL.LU.64 R192, [R1+0x13e8] ;  /* 0x0013e80001c07983 */ /* 0x000f240000300a00 */
[C---:B------:R-:W-:Y:S02]  /*4acc0*/  IMAD.WIDE R154, R252.reuse, 0x4, R174 ;  /* 0x00000004fc9a7825 */ /* 0x040fe400078e02ae */
[----:B------:R-:W4:Y:S02]  /*4acd0*/  LDL.LU.64 R206, [R1+0x1390] ;  /* 0x0013900001ce7983 */ /* 0x000f240000300a00 */
[----:B------:R-:W-:-:S02]  /*4ace0*/  IMAD.WIDE R158, R252, 0x4, R158 ;  /* 0x00000004fc9e7825 */ /* 0x000fc400078e029e */
[----:B------:R-:W4:Y:S02]  /*4acf0*/  LDL.LU.64 R190, [R1+0x1338] ;  /* 0x0013380001be7983 */ /* 0x000f240000300a00 */
[----:B------:R-:W-:-:S04]  /*4ad00*/  IMAD.WIDE R152, R252, 0x4, R176 ;  /* 0x00000004fc987825 */ /* 0x000fc800078e02b0 */
[----:B------:R-:W-:Y:S01]  /*4ad10*/  VIADD R162, R250, 0x100000 ;  /* 0x00100000faa27836 */ /* 0x000fe20000000000 */
[----:B------:R-:W-:Y:S04]  /*4ad20*/  LDGSTS.E [R166+-0x78480], desc[UR48][R152.64], P6 ;  /* 0x87b8000098a67fae */ /* 0x000fe8000b121870 */
[----:B------:R-:W-:Y:S04]  /*4ad30*/  LDGSTS.E [R165+-0x78080], desc[UR48][R154.64], P6 ;  /* 0x87f800009aa57fae */ /* 0x000fe8000b121870 */
[----:B------:R-:W-:Y:S04]  /*4ad40*/  LDGSTS.E [R164+-0x5fc80], desc[UR48][R156.64], P6 ;  /* 0xa03800009ca47fae */ /* 0x000fe8000b121870 */
[----:B------:R-:W-:Y:S01]  /*4ad50*/  LDGSTS.E [R163+-0x5f880], desc[UR48][R158.64], P6 ;  /* 0xa07800009ea37fae */ /* 0x000fe2000b121870 */
[----:B--2---:R-:W-:-:S05]  /*4ad60*/  IMAD.WIDE R160, R252, 0x4, R172 ;  /* 0x00000004fca07825 */ /* 0x004fca00078e02ac */
[----:B------:R3:W-:Y:S02]  /*4ad70*/  LDGSTS.E [R162+-0x5f480], desc[UR48][R160.64], P6 ;  /* 0xa0b80000a0a27fae */ /* 0x0007e4000b121870 */
[C---:B---3--:R-:W-:Y:S02]  /*4ad80*/  IMAD.WIDE R162, R252.reuse, 0x4, R204 ;  /* 0x00000004fca27825 */ /* 0x048fe400078e02cc */
[----:B------:R-:W2:Y:S02]  /*4ad90*/  LDL.LU.64 R204, [R1+0x12e8] ;  /* 0x0012e80001cc7983 */ /* 0x000ea40000300a00 */
[----:B----4-:R-:W-:-:S04]  /*4ada0*/  IMAD.WIDE R164, R252, 0x4, R202 ;  /* 0x00000004fca47825 */ /* 0x010fc800078e02ca */
[----:B------:R-:W-:Y:S02]  /*4adb0*/  IMAD.WIDE R166, R252, 0x4, R188 ;  /* 0x00000004fca67825 */ /* 0x000fe400078e02bc */
        /* <DEDUP_REMOVED lines=9> */
[----:B------:R-:W4:Y:S01]  /*4ae50*/  LDL.LU.64 R146, [R1+0xa60] ;  /* 0x000a600001927983 */ /* 0x000f220000300a00 */
[----:B------:R-:W-:-:S05]  /*4ae60*/  VIADD R176, R250, 0x100000 ;  /* 0x00100000fab07836 */ /* 0x000fca0000000000 */
[----:B------:R1:W-:Y:S02]  /*4ae70*/  LDGSTS.E [R176+-0x5f080], desc[UR48][R162.64], P6 ;  /* 0xa0f80000a2b07fae */ /* 0x0003e4000b121870 */
[----:B-1----:R-:W-:-:S04]  /*4ae80*/  IMAD.WIDE R176, R252, 0x4, R178 ;  /* 0x00000004fcb07825 */ /* 0x002fc800078e02b2 */
[----:B------:R-:W-:Y:S02]  /*4ae90*/  IMAD.WIDE R178, R252, 0x4, R208 ;  /* 0x00000004fcb27825 */ /* 0x000fe400078e02d0 */
[----:B------:R-:W4:Y:S04]  /*4aea0*/  LDL.LU.64 R208, [R1+0xa48] ;  /* 0x000a480001d07983 */ /* 0x000f280000300a00 */
[----:B------:R-:W4:Y:S04]  /*4aeb0*/  LDL.LU.64 R210, [R1+0xa40] ;  /* 0x000a400001d27983 */ /* 0x000f280000300a00 */
[----:B------:R-:W4:Y:S04]  /*4aec0*/  LDL.LU.64 R148, [R1+0xa20] ;  /* 0x000a200001947983 */ /* 0x000f280000300a00 */
[----:B------:R-:W4:Y:S04]  /*4aed0*/  LDL.LU.64 R224, [R1+0xa08] ;  /* 0x000a080001e07983 */ /* 0x000f280000300a00 */
[----:B------:R-:W4:Y:S01]  /*4aee0*/  LDL.LU.64 R236, [R1+0x9e8] ;  /* 0x0009e80001ec7983 */ /* 0x000f220000300a00 */
[----:B------:R-:W-:-:S02]  /*4aef0*/  VIADD R175, R250, 0x100000 ;  /* 0x00100000faaf7836 */ /* 0x000fc40000000000 */
[C---:B------:R-:W-:Y:S01]  /*4af00*/  VIADD R174, R250.reuse, 0x100000 ;  /* 0x00100000faae7836 */ /* 0x040fe20000000000 */
[----:B------:R-:W4:Y:S01]  /*4af10*/  LDL.LU.64 R218, [R1+0x9d8] ;  /* 0x0009d80001da7983 */ /* 0x000f220000300a00 */
[----:B------:R-:W-:Y:S02]  /*4af20*/  VIADD R173, R250, 0x100000 ;  /* 0x00100000faad7836 */ /* 0x000fe40000000000 */
[----:B------:R-:W-:Y:S01]  /*4af30*/  IMAD.WIDE R168, R252, 0x4, R186 ;  /* 0x00000004fca87825 */ /* 0x000fe200078e02ba */
[----:B------:R-:W-:Y:S03]  /*4af40*/  LDGSTS.E [R175+-0x5ec80], desc[UR48][R164.64], P6 ;  /* 0xa1380000a4af7fae */ /* 0x000fe6000b121870 */
[----:B------:R-:W-:Y:S01]  /*4af50*/  VIADD R172, R250, 0x100000 ;  /* 0x00100000faac7836 */ /* 0x000fe20000000000 */
[----:B------:R-:W-:Y:S01]  /*4af60*/  LDGSTS.E [R174+-0x5e880], desc[UR48][R166.64], P6 ;  /* 0xa1780000a6ae7fae */ /* 0x000fe2000b121870 */
[----:B------:R-:W-:-:S03]  /*4af70*/  IMAD.WIDE R170, R252, 0x4, R170 ;  /* 0x00000004fcaa7825 */ /* 0x000fc600078e02aa */
[----:B------:R-:W-:Y:S01]  /*4af80*/  LDGSTS.E [R173+-0x5e480], desc[UR48][R168.64], P6 ;  /* 0xa1b80000a8ad7fae */ /* 0x000fe2000b121870 */
[----:B------:R-:W-:-:S03]  /*4af90*/  VIADD R186, R250, 0x100000 ;  /* 0x00100000faba7836 */ /* 0x000fc60000000000 */
[----:B------:R1:W-:Y:S01]  /*4afa0*/  LDGSTS.E [R172+-0x5e080], desc[UR48][R170.64], P6 ;  /* 0xa1f80000aaac7fae */ /* 0x0003e2000b121870 */
[C---:B------:R-:W-:Y:S01]  /*4afb0*/  VIADD R185, R250.reuse, 0x100000 ;  /* 0x00100000fab97836 */ /* 0x040fe20000000000 */
[C---:B------:R-:W-:Y:S01]  /*4afc0*/  IADD3 R183, R250.reuse, 0x100000, RZ ;  /* 0x00100000fab77810 */ /* 0x040fe20007ffe0ff */
[C---:B------:R-:W-:Y:S02]  /*4afd0*/  VIADD R184, R250.reuse, 0x100000 ;  /* 0x00100000fab87836 */ /* 0x040fe40000000000 */
[C---:B------:R-:W-:Y:S02]  /*4afe0*/  VIADD R182, R250.reuse, 0x100000 ;  /* 0x00100000fab67836 */ /* 0x040fe40000000000 */
[C---:B------:R-:W-:Y:S02]  /*4aff0*/  VIADD R196, R250.reuse, 0x100000 ;  /* 0x00100000fac47836 */ /* 0x040fe40000000000 */
[C---:B------:R-:W-:Y:S02]  /*4b000*/  VIADD R60, R250.reuse, 0x100000 ;  /* 0x00100000fa3c7836 */ /* 0x040fe40000000000 */
[C---:B------:R-:W-:Y:S01]  /*4b010*/  VIADD R251, R250.reuse, 0x100000 ;  /* 0x00100000fafb7836 */ /* 0x040fe20000000000 */
[----:B------:R-:W-:Y:S01]  /*4b020*/  IADD3 R48, R250, 0x100000, RZ ;  /* 0x00100000fa307810 */ /* 0x000fe20007ffe0ff */
[C---:B-1----:R-:W-:Y:S01]  /*4b030*/  IMAD.WIDE R172, R252.reuse, 0x4, R194 ;  /* 0x00000004fcac7825 */ /* 0x042fe200078e02c2 */
[----:B------:R-:W4:Y:S03]  /*4b040*/  LDL.64 R132, [R1+0xdb8] ;  /* 0x000db80001847983 */ /* 0x000f260000100a00 */
[----:B------:R-:W-:Y:S01]  /*4b050*/  IMAD.WIDE R174, R252, 0x4, R180 ;  /* 0x00000004fcae7825 */ /* 0x000fe200078e02b4 */
[----:B------:R-:W-:Y:S04]  /*4b060*/  LDGSTS.E [R186+-0x5dc80], desc[UR48][R172.64], P6 ;  /* 0xa2380000acba7fae */ /* 0x000fe8000b121870 */
[----:B------:R-:W-:Y:S04]  /*4b070*/  LDGSTS.E [R185+-0x5d880], desc[UR48][R174.64], P6 ;  /* 0xa2780000aeb97fae */ /* 0x000fe8000b121870 */
[----:B------:R1:W-:Y:S01]  /*4b080*/  LDGSTS.E [R184+-0x5d480], desc[UR48][R176.64], P6 ;  /* 0xa2b80000b0b87fae */ /* 0x0003e2000b121870 */
[----:B------:R-:W-:-:S03]  /*4b090*/  VIADD R195, R250, 0x100000 ;  /* 0x00100000fac37836 */ /* 0x000fc60000000000 */
[----:B------:R-:W-:Y:S01]  /*4b0a0*/  LDGSTS.E [R183+-0x5d080], desc[UR48][R178.64], P6 ;  /* 0xa2f80000b2b77fae */ /* 0x000fe2000b121870 */
[----:B------:R-:W-:Y:S02]  /*4b0b0*/  VIADD R194, R250, 0x100000 ;  /* 0x00100000fac27836 */ /* 0x000fe40000000000 */
[----:B------:R-:W-:-:S05]  /*4b0c0*/  IMAD.WIDE R180, R252, 0x4, R192 ;  /* 0x00000004fcb47825 */ /* 0x000fca00078e02c0 */
[----:B------:R1:W-:Y:S01]  /*4b0d0*/  LDGSTS.E [R182+-0x5cc80], desc[UR48][R180.64], P6 ;  /* 0xa3380000b4b67fae */ /* 0x0003e2000b121870 */
[----:B------:R-:W-:Y:S02]  /*4b0e0*/  VIADD R193, R250, 0x100000 ;  /* 0x00100000fac17836 */ /* 0x000fe40000000000 */
[----:B-1----:R-:W-:-:S04]  /*4b0f0*/  IMAD.WIDE R184, R252, 0x4, R190 ;  /* 0x00000004fcb87825 */ /* 0x002fc800078e02be */
[----:B------:R-:W-:Y:S02]  /*4b100*/  VIADD R192, R250, 0x100000 ;  /* 0x00100000fac07836 */ /* 0x000fe40000000000 */
[----:B------:R-:W-:-:S05]  /*4b110*/  IMAD.WIDE R182, R252, 0x4, R206 ;  /* 0x00000004fcb67825 */ /* 0x000fca00078e02ce */
[----:B------:R-:W-:Y:S04]  /*4b120*/  LDGSTS.E [R196+-0x5c880], desc[UR48][R182.64], P6 ;  /* 0xa3780000b6c47fae */ /* 0x000fe8000b121870 */
[----:B------:R-:W-:Y:S01]  /*4b130*/  LDGSTS.E [R195+-0x5c480], desc[UR48][R184.64], P6 ;  /* 0xa3b80000b8c37fae */ /* 0x000fe2000b121870 */
[----:B------:R-:W-:Y:S02]  /*4b140*/  VIADD R206, R250, 0x100000 ;  /* 0x00100000face7836 */ /* 0x000fe40000000000 */
[----:B--2---:R-:W-:-:S05]  /*4b150*/  IMAD.WIDE R186, R252, 0x4, R204 ;  /* 0x00000004fcba7825 */ /* 0x004fca00078e02cc */
[----:B------:R-:W-:Y:S01]  /*4b160*/  LDGSTS.E [R194+-0x5c080], desc[UR48][R186.64], P6 ;  /* 0xa3f80000bac27fae */ /* 0x000fe2000b121870 */
[----:B---3--:R-:W-:-:S04]  /*4b170*/  IMAD.WIDE R188, R252, 0x4, R188 ;  /* 0x00000004fcbc7825 */ /* 0x008fc800078e02bc */
[C---:B----4-:R-:W-:Y:S01]  /*4b180*/  IMAD.WIDE R190, R252.reuse, 0x4, R202 ;  /* 0x00000004fcbe7825 */ /* 0x050fe200078e02ca */
[----:B------:R-:W-:Y:S04]  /*4b190*/  LDGSTS.E [R193+-0x5bc80], desc[UR48][R188.64], P6 ;  /* 0xa4380000bcc17fae */ /* 0x000fe8000b121870 */
[----:B------:R1:W-:Y:S02]  /*4b1a0*/  LDGSTS.E [R192+-0x5b880], desc[UR48][R190.64], P6 ;  /* 0xa4780000bec07fae */ /* 0x0003e4000b121870 */
[----:B-1----:R-:W-:-:S05]  /*4b1b0*/  IMAD.WIDE R192, R252, 0x4, R216 ;  /* 0x00000004fcc07825 */ /* 0x002fca00078e02d8 */
[----:B------:R1:W-:Y:S02]  /*4b1c0*/  LDGSTS.E [R206+-0x5b480], desc[UR48][R192.64], P6 ;  /* 0xa4b80000c0ce7fae */ /* 0x0003e4000b121870 */
[----:B-1----:R-:W-:Y:S02]  /*4b1d0*/  IMAD.WIDE R206, R252, 0x4, R146 ;  /* 0x00000004fcce7825 */ /* 0x002fe400078e0292 */
[----:B------:R-:W2:Y:S02]  /*4b1e0*/  LDL.64 R146, [R1+0xda8] ;  /* 0x000da80001927983 */ /* 0x000ea40000100a00 */
[----:B------:R-:W-:Y:S02]  /*4b1f0*/  VIADD R205, R250, 0x100000 ;  /* 0x00100000facd7836 */ /* 0x000fe40000000000 */
[----:B------:R-:W-:Y:S01]  /*4b200*/  IMAD.WIDE R194, R252, 0x4, R214 ;  /* 0x00000004fcc27825 */ /* 0x000fe200078e02d6 */
[----:B------:R-:W-:-:S03]  /*4b210*/  IADD3 R203, R250, 0x100000, RZ ;  /* 0x00100000facb7810 */ /* 0x000fc60007ffe0ff */
[----:B------:R-:W-:Y:S01]  /*4b220*/  VIADD R204, R250, 0x100000 ;  /* 0x00100000facc7836 */ /* 0x000fe20000000000 */
[----:B------:R-:W-:Y:S01]  /*4b230*/  LDGSTS.E [R205+-0x5b080], desc[UR48][R194.64], P6 ;  /* 0xa4f80000c2cd7fae */ /* 0x000fe2000b121870 */
[----:B------:R-:W-:-:S04]  /*4b240*/  IMAD.WIDE R196, R252, 0x4, R200 ;  /* 0x00000004fcc47825 */ /* 0x000fc800078e02c8 */
[----:B------:R-:W-:Y:S01]  /*4b250*/  IMAD.WIDE R198, R252, 0x4, R198 ;  /* 0x00000004fcc67825 */ /* 0x000fe200078e02c6 */
[----:B------:R-:W-:Y:S03]  /*4b260*/  LDGSTS.E [R204+-0x5ac80], desc[UR48][R196.64], P6 ;  /* 0xa5380000c4cc7fae */ /* 0x000fe6000b121870 */
[----:B------:R-:W-:Y:S01]  /*4b270*/  VIADD R202, R250, 0x100000 ;  /* 0x00100000faca7836 */ /* 0x000fe20000000000 */
[----:B------:R-:W-:Y:S01]  /*4b280*/  LDGSTS.E [R203+-0x5a880], desc[UR48][R198.64], P6 ;  /* 0xa5780000c6cb7fae */ /* 0x000fe2000b121870 */
[----:B------:R-:W-:-:S04]  /*4b290*/  IMAD.WIDE R200, R252, 0x4, R212 ;  /* 0x00000004fcc87825 */ /* 0x000fc800078e02d4 */
[----:B------:R-:W-:Y:S01]  /*4b2a0*/  VIADD R216, R250, 0x100000 ;  /* 0x00100000fad87836 */ /* 0x000fe20000000000 */
[----:B------:R1:W-:Y:S02]  /*4b2b0*/  LDGSTS.E [R202+-0x5a480], desc[UR48][R200.64], P6 ;  /* 0xa5b80000c8ca7fae */ /* 0x0003e4000b121870 */
[C---:B-1----:R-:W-:Y:S02]  /*4b2c0*/  IMAD.WIDE R202, R252.reuse, 0x4, R142 ;  /* 0x00000004fcca7825 */ /* 0x042fe400078e028e */
[----:B------:R-:W3:Y:S04]  /*4b2d0*/  LDL.64 R142, [R1+0xec0] ;  /* 0x000ec000018e7983 */ /* 0x000ee80000100a00 */
[----:B------:R1:W-:Y:S02]  /*4b2e0*/  LDGSTS.E [R216+-0x5a080], desc[UR48][R202.64], P6 ;  /* 0xa5f80000cad87fae */ /* 0x0003e4000b121870 */
[----:B-1----:R-:W-:-:S02]  /*4b2f0*/  IMAD.WIDE R216, R252, 0x4, R236 ;  /* 0x00000004fcd87825 */ /* 0x002fc400078e02ec */
[----:B------:R-:W1:Y:S02]  /*4b300*/  S2R R237, SR_TID.X ;  /* 0x0000000000ed7919 */ /* 0x000e640000002100 */
[----:B------:R-:W-:Y:S02]  /*4b310*/  VIADD R215, R250, 0x100000 ;  /* 0x00100000fad77836 */ /* 0x000fe40000000000 */
[----:B------:R-:W-:Y:S02]  /*4b320*/  IMAD.WIDE R204, R252, 0x4, R244 ;  /* 0x00000004fccc7825 */ /* 0x000fe400078e02f4 */
[----:B------:R-:W4:Y:S02]  /*4b330*/  LDL.64 R244, [R1+0xfb8] ;  /* 0x000fb80001f47983 */ /* 0x000f240000100a00 */
[C---:B------:R-:W-:Y:S02]  /*4b340*/  VIADD R214, R250.reuse, 0x100000 ;  /* 0x00100000fad67836 */ /* 0x040fe40000000000 */
[----:B------:R-:W-:Y:S01]  /*4b350*/  VIADD R213, R250, 0x100000 ;  /* 0x00100000fad57836 */ /* 0x000fe20000000000 */
[----:B------:R-:W-:Y:S01]  /*4b360*/  LDGSTS.E [R215+-0x59c80], desc[UR48][R204.64], P6 ;  /* 0xa6380000ccd77fae */ /* 0x000fe2000b121870 */
[----:B------:R-:W-:-:S03]  /*4b370*/  IMAD.WIDE R208, R252, 0x4, R208 ;  /* 0x00000004fcd07825 */ /* 0x000fc600078e02d0 */
[----:B------:R1:W-:Y:S01]  /*4b380*/  LDGSTS.E [R214+-0x59880], desc[UR48][R206.64], P6 ;  /* 0xa6780000ced67fae */ /* 0x0003e2000b121870 */
[----:B------:R-:W-:Y:S02]  /*4b390*/  VIADD R212, R250, 0x100000 ;  /* 0x00100000fad47836 */ /* 0x000fe40000000000 */
[----:B------:R-:W-:Y:S01]  /*4b3a0*/  IMAD.WIDE R210, R252, 0x4, R210 ;  /* 0x00000004fcd27825 */ /* 0x000fe200078e02d2 */
[----:B------:R-:W-:Y:S04]  /*4b3b0*/  LDGSTS.E [R213+-0x59480], desc[UR48][R208.64], P6 ;  /* 0xa6b80000d0d57fae */ /* 0x000fe8000b121870 */
[----:B------:R1:W-:Y:S01]  /*4b3c0*/  LDGSTS.E [R212+-0x59080], desc[UR48][R210.64], P6 ;  /* 0xa6f80000d2d47fae */ /* 0x0003e2000b121870 */
[----:B------:R-:W-:Y:S02]  /*4b3d0*/  VIADD R49, R250, 0x100000 ;  /* 0x00100000fa317836 */ /* 0x000fe40000000000 */
[----:B-1----:R-:W-:-:S04]  /*4b3e0*/  IMAD.WIDE R214, R252, 0x4, R224 ;  /* 0x00000004fcd67825 */ /* 0x002fc800078e02e0 */
[----:B------:R-:W-:-:S04]  /*4b3f0*/  IMAD.WIDE R218, R252, 0x4, R218 ;  /* 0x00000004fcda7825 */ /* 0x000fc800078e02da */
[----:B------:R-:W-:Y:S01]  /*4b400*/  IMAD.WIDE R212, R252, 0x4, R148 ;  /* 0x00000004fcd47825 */ /* 0x000fe200078e0294 */
[----:B------:R-:W-:Y:S01]  /*4b410*/  SHF.R.U32.HI R236, RZ, 0x6, R237 ;  /* 0x00000006ffec7819 */ /* 0x000fe200000116ed */
[----:B------:R-:W3:Y:S04]  /*4b420*/  LDL.64 R148, [R1+0xeb0] ;  /* 0x000eb00001947983 */ /* 0x000ee80000100a00 */
[----:B------:R-:W-:Y:S04]  /*4b430*/  LDGSTS.E [R60+-0x58c80], desc[UR48][R212.64], P6 ;  /* 0xa7380000d43c7fae */ /* 0x000fe8000b121870 */
[----:B------:R1:W-:Y:S01]  /*4b440*/  LDGSTS.E [R251+-0x58880], desc[UR48][R214.64], P6 ;  /* 0xa7780000d6fb7fae */ /* 0x0003e2000b121870 */
[----:B------:R-:W-:-:S03]  /*4b450*/  SGXT.U32 R236, R236, 0x1 ;  /* 0x00000001ecec781a */ /* 0x000fc60000000000 */
[----:B------:R1:W-:Y:S04]  /*4b460*/  LDGSTS.E [R49+-0x58480], desc[UR48][R216.64], P6 ;  /* 0xa7b80000d8317fae */ /* 0x0003e8000b121870 */
[----:B------:R2:W-:Y:S04]  /*4b470*/  LDGSTS.E [R48+-0x58080], desc[UR48][R218.64], P6 ;  /* 0xa7f80000da307fae */ /* 0x0005e8000b121870 */
[----:B------:R-:W0:Y:S01]  /*4b480*/  LDGDEPBAR ;  /* 0x00000000000079af */ /* 0x000e220000000000 */
[----:B------:R-:W-:Y:S01]  /*4b490*/  BAR.SYNC.DEFER_BLOCKING 0x0 ;  /* 0x0000000000007b1d */ /* 0x000fe20000010000 */
[----:B------:R-:W-:-:S04]  /*4b4a0*/  LOP3.LUT R236, R236, 0x40, RZ, 0xfc, !PT ;  /* 0x00000040ecec7812 */ /* 0x000fc800078efcff */
[----:B------:R-:W-:Y:S02]  /*4b4b0*/  ISETP.GE.AND P6, PT, R236, UR8, PT ;  /* 0x00000008ec007c0c */ /* 0x000fe4000bfc6270 */
[--C-:B------:R-:W-:Y:S02]  /*4b4c0*/  SHF.R.U32.HI R236, RZ, 0x6, R237.reuse ;  /* 0x00000006ffec7819 */ /* 0x100fe400000116ed */
[----:B------:R-:W-:Y:S02]  /*4b4d0*/  SHF.R.U32.HI R237, RZ, 0x6, R237 ;  /* 0x00000006ffed7819 */ /* 0x000fe400000116ed */
[----:B------:R-:W-:Y:S02]  /*4b4e0*/  SGXT.U32 R236, R236, 0x1 ;  /* 0x00000001ecec781a */ /* 0x000fe40000000000 */
[----:B------:R-:W-:Y:S02]  /*4b4f0*/  SGXT.U32 R237, R237, 0x1 ;  /* 0x00000001eded781a */ /* 0x000fe40000000000 */
[----:B------:R-:W-:-:S02]  /*4b500*/  LOP3.LUT R236, R236, 0x42, RZ, 0xfc, !PT ;  /* 0x00000042ecec7812 */ /* 0x000fc400078efcff */
[----:B------:R-:W-:Y:S02]  /*4b510*/  LOP3.LUT R237, R237, 0x60, RZ, 0xfc, !PT ;  /* 0x00000060eded7812 */ /* 0x000fe400078efcff */
[----:B-1----:R-:W-:Y:S02]  /*4b520*/  SEL R251, RZ, 0x4, P5 ;  /* 0x00000004fffb7807 */ /* 0x002fe40002800000 */
[----:B------:R-:W-:Y:S02]  /*4b530*/  SEL R49, RZ, 0x4, P6 ;  /* 0x00000004ff317807 */ /* 0x000fe40003000000 */
[----:B------:R-:W-:Y:S02]  /*4b540*/  ISETP.GE.AND P5, PT, R236, UR8, PT ;  /* 0x00000008ec007c0c */ /* 0x000fe4000bfa6270 */
[----:B------:R-:W-:Y:S02]  /*4b550*/  ISETP.GE.AND P6, PT, R237, UR8, PT ;  /* 0x00000008ed007c0c */ /* 0x000fe4000bfc6270 */
[----:B------:R-:W4:Y:S04]  /*4b560*/  LDL.64 R236, [R1+0xfd0] ;  /* 0x000fd00001ec7983 */ /* 0x000f280000100a00 */
[----:B------:R-:W-:Y:S01]  /*4b570*/  @!PT LDS RZ, [RZ] ;  /* 0x00000000fffff984 */ /* 0x000fe20000000800 */
[----:B------:R-:W-:Y:S01]  /*4b580*/  @!PT LDS RZ, [RZ] ;  /* 0x00000000fffff984 */ /* 0x000fe20000000800 */
[----:B------:R-:W-:Y:S01]  /*4b590*/  @!PT LDS RZ, [RZ] ;  /* 0x00000000fffff984 */ /* 0x000fe20000000800 */
[----:B--2---:R-:W-:Y:S01]  /*4b5a0*/  LDGSTS.E [R0+0x58000], desc[UR48][R146.64], P3 ;  /* 0x5800000092007fae */ /* 0x004fe20009921870 */
[----:B------:R-:W1:Y:S01]  /*4b5b0*/  S2R R225, SR_TID.X ;  /* 0x0000000000e17919 */ /* 0x000e620000002100 */
[----:B------:R-:W-:-:S02]  /*4b5c0*/  SEL R251, R251, RZ, P1 ;  /* 0x000000fffbfb7207 */ /* 0x000fc40000800000 */
[----:B------:R-:W-:Y:S01]  /*4b5d0*/  SEL R48, RZ, 0x4, P4 ;  /* 0x00000004ff307807 */ /* 0x000fe20002000000 */
[----:B------:R-:W-:Y:S04]  /*4b5e0*/  LDGSTS.E [R0+0x58008], desc[UR48][R132.64], P0 ;  /* 0x5800800084007fae */ /* 0x000fe80008121870 */
[----:B------:R-:W2:Y:S01]  /*4b5f0*/  LDL.64 R146, [R1+0x11d8] ;  /* 0x0011d80001927983 */ /* 0x000ea20000100a00 */
[----:B------:R-:W-:Y:S02]  /*4b600*/  ISETP.NE.U32.AND P4, PT, R251, RZ, PT ;  /* 0x000000fffb00720c */ /* 0x000fe40003f85070 */
[----:B------:R-:W-:Y:S02]  /*4b610*/  SEL R251, RZ, 0x4, P5 ;  /* 0x00000004fffb7807 */ /* 0x000fe40002800000 */
[----:B------:R-:W-:-:S02]  /*4b620*/  SEL R49, R49, RZ, P1 ;  /* 0x000000ff31317207 */ /* 0x000fc40000800000 */
[----:B------:R-:W-:Y:S01]  /*4b630*/  SEL R251, R251, RZ, P1 ;  /* 0x000000fffbfb7207 */ /* 0x000fe20000800000 */
[----:B------:R-:W2:Y:S01]  /*4b640*/  LDL.64 R132, [R1+0xe20] ;  /* 0x000e200001847983 */ /* 0x000ea20000100a00 */
[----:B------:R-:W-:Y:S02]  /*4b650*/  ISETP.NE.U32.AND P3, PT, R49, RZ, PT ;  /* 0x000000ff3100720c */ /* 0x000fe40003f65070 */
[----:B-1----:R-:W-:-:S04]  /*4b660*/  SHF.R.U32.HI R224, RZ, 0x6, R225 ;  /* 0x00000006ffe07819 */ /* 0x002fc800000116e1 */
[----:B------:R-:W-:-:S04]  /*4b670*/  SGXT.U32 R224, R224, 0x1 ;  /* 0x00000001e0e0781a */ /* 0x000fc80000000000 */
[----:B------:R-:W-:-:S04]  /*4b680*/  LOP3.LUT R224, R224, 0x62, RZ, 0xfc, !PT ;  /* 0x00000062e0e07812 */ /* 0x000fc800078efcff */
[----:B------:R-:W-:Y:S02]  /*4b690*/  ISETP.GE.AND P5, PT, R224, UR8, PT ;  /* 0x00000008e0007c0c */ /* 0x000fe4000bfa6270 */
[----:B------:R-:W-:Y:S02]  /*4b6a0*/  SEL R49, RZ, 0x4, P6 ;  /* 0x00000004ff317807 */ /* 0x000fe40003000000 */
[----:B------:R-:W-:Y:S02]  /*4b6b0*/  ISETP.NE.U32.AND P0, PT, R251, RZ, PT ;  /* 0x000000fffb00720c */ /* 0x000fe40003f05070 */
[----:B------:R-:W-:Y:S02]  /*4b6c0*/  SEL R251, RZ, 0x4, P5 ;  /* 0x00000004fffb7807 */ /* 0x000fe40002800000 */
[----:B------:R-:W-:Y:S02]  /*4b6d0*/  SEL R49, R49, RZ, P1 ;  /* 0x000000ff31317207 */ /* 0x000fe40000800000 */
[----:B------:R-:W-:Y:S01]  /*4b6e0*/  SEL R251, R251, RZ, P1 ;  /* 0x000000fffbfb7207 */ /* 0x000fe20000800000 */
[----:B---3--:R-:W-:Y:S01]  /*4b6f0*/  LDGSTS.E [R0+0x5a000], desc[UR48][R148.64], P2 ;  /* 0x5a00000094007fae */ /* 0x008fe20009121870 */
[----:B------:R-:W-:-:S03]  /*4b700*/  ISETP.NE.U32.AND P2, PT, R49, RZ, PT ;  /* 0x000000ff3100720c */ /* 0x000fc60003f45070 */
[----:B------:R-:W-:Y:S01]  /*4b710*/  LDGSTS.E [R0+0x5a008], desc[UR48][R142.64], P4 ;  /* 0x5a0080008e007fae */ /* 0x000fe2000a121870 */
[----:B------:R-:W-:-:S03]  /*4b720*/  ISETP.NE.U32.AND P4, PT, R251, RZ, PT ;  /* 0x000000fffb00720c */ /* 0x000fc60003f85070 */
[----:B----4-:R-:W-:Y:S04]  /*4b730*/  LDGSTS.E [R0+0x5c000], desc[UR48][R244.64], P3 ;  /* 0x5c000000f4007fae */ /* 0x010fe80009921870 */
[----:B------:R-:W3:Y:S04]  /*4b740*/  LDL.64 R148, [R1+0xdc8] ;  /* 0x000dc80001947983 */ /* 0x000ee80000100a00 */
[----:B------:R-:W4:Y:S04]  /*4b750*/  LDL.64 R142, [R1+0xee8] ;  /* 0x000ee800018e7983 */ /* 0x000f280000100a00 */
[----:B------:R-:W-:Y:S04]  /*4b760*/  LDGSTS.E [R0+0x5c008], desc[UR48][R236.64], P0 ;  /* 0x5c008000ec007fae */ /* 0x000fe80008121870 */
[----:B------:R-:W4:Y:S04]  /*4b770*/  LDL.64 R236, [R1+0xed0] ;  /* 0x000ed00001ec7983 */ /* 0x000f280000100a00 */
[----:B--2---:R-:W-:Y:S04]  /*4b780*/  LDGSTS.E [R0+0x5e000], desc[UR48][R146.64], P2 ;  /* 0x5e00000092007fae */ /* 0x004fe80009121870 */
[----:B------:R1:W-:Y:S04]  /*4b790*/  LDGSTS.E [R0+0x5e008], desc[UR48][R2.64], P4 ;  /* 0x5e00800002007fae */ /* 0x0003e8000a121870 */
[----:B------:R-:W3:Y:S01]  /*4b7a0*/  LDL.LU.64 R2, [R1+0x1eb0] ;  /* 0x001eb00001027983 */ /* 0x000ee20000300a00 */
[----:B------:R-:W-:-:S02]  /*4b7b0*/  SHF.R.U32.HI R224, RZ, 0x6, R225 ;  /* 0x00000006ffe07819 */ /* 0x000fc400000116e1 */
[----:B------:R-:W-:Y:S01]  /*4b7c0*/  SHF.R.U32.HI R225, RZ, 0x6, R225 ;  /* 0x00000006ffe17819 */ /* 0x000fe200000116e1 */
[----:B------:R-:W2:Y:S03]  /*4b7d0*/  LDL.64 R244, [R1+0xfe0] ;  /* 0x000fe00001f47983 */ /* 0x000ea60000100a00 */
[----:B------:R-:W-:Y:S01]  /*4b7e0*/  SGXT.U32 R225, R225, 0x1 ;  /* 0x00000001e1e1781a */ /* 0x000fe20000000000 */
[----:B------:R-:W2:Y:S03]  /*4b7f0*/  LDL.64 R146, [R1+0xff0] ;  /* 0x000ff00001927983 */ /* 0x000ea60000100a00 */
[----:B------:R-:W-:Y:S01]  /*4b800*/  LOP3.LUT R225, R225, 0x24, RZ, 0xfc, !PT ;  /* 0x00000024e1e17812 */ /* 0x000fe200078efcff */
[----:B------:R-:W2:Y:S03]  /*4b810*/  LDL.64 R60, [R1+0xe30] ;  /* 0x000e3000013c7983 */ /* 0x000ea60000100a00 */
[----:B------:R-:W-:-:S02]  /*4b820*/  ISETP.GE.AND P5, PT, R225, UR8, PT ;  /* 0x00000008e1007c0c */ /* 0x000fc4000bfa6270 */
[----:B------:R-:W1:Y:S01]  /*4b830*/  S2R R225, SR_TID.X ;  /* 0x0000000000e17919 */ /* 0x000e620000002100 */
[----:B------:R-:W-:-:S04]  /*4b840*/  SGXT.U32 R224, R224, 0x1 ;  /* 0x00000001e0e0781a */ /* 0x000fc80000000000 */
[----:B------:R-:W-:-:S04]  /*4b850*/  LOP3.LUT R224, R224, 0x6, RZ, 0xfc, !PT ;  /* 0x00000006e0e07812 */ /* 0x000fc800078efcff */
[----:B------:R-:W-:Y:S02]  /*4b860*/  ISETP.GE.AND P6, PT, R224, UR8, PT ;  /* 0x00000008e0007c0c */ /* 0x000fe4000bfc6270 */
        /* <DEDUP_REMOVED lines=8> */
[----:B------:R-:W-:Y:S02]  /*4b8f0*/  SEL R251, RZ, 0x4, P6 ;  /* 0x00000004fffb7807 */ /* 0x000fe40003000000 */
[----:B------:R-:W-:Y:S02]  /*4b900*/  ISETP.GE.AND P6, PT, R224, UR8, PT ;  /* 0x00000008e0007c0c */ /* 0x000fe4000bfc6270 */
[----:B------:R-:W-:Y:S02]  /*4b910*/  SEL R48, R48, RZ, P1 ;  /* 0x000000ff30307207 */ /* 0x000fe40000800000 */
[----:B------:R-:W-:Y:S02]  /*4b920*/  SEL R251, R251, RZ, P1 ;  /* 0x000000fffbfb7207 */ /* 0x000fe40000800000 */
[----:B-1----:R-:W-:-:S04]  /*4b930*/  SHF.R.U32.HI R224, RZ, 0x6, R225 ;  /* 0x00000006ffe07819 */ /* 0x002fc800000116e1 */
[----:B------:R-:W-:-:S04]  /*4b940*/  SGXT.U32 R224, R224, 0x1 ;  /* 0x00000001e0e0781a */ /* 0x000fc80000000000 */
[----:B------:R-:W-:-:S04]  /*4b950*/  LOP3.LUT R224, R224, 0x44, RZ, 0xfc, !PT ;  /* 0x00000044e0e07812 */ /* 0x000fc800078efcff */
[----:B------:R-:W-:Y:S02]  /*4b960*/  ISETP.GE.AND P4, PT, R224, UR8, PT ;  /* 0x00000008e0007c0c */ /* 0x000fe4000bf86270 */
[----:B------:R-:W-:-:S04]  /*4b970*/  SHF.R.U32.HI R224, RZ, 0x6, R225 ;  /* 0x00000006ffe07819 */ /* 0x000fc800000116e1 */
[----:B------:R-:W-:Y:S02]  /*4b980*/  SGXT.U32 R224, R224, 0x1 ;  /* 0x00000001e0e0781a */ /* 0x000fe40000000000 */
[----:B------:R-:W-:Y:S02]  /*4b990*/  ISETP.NE.U32.AND P3, PT, R48, RZ, PT ;  /* 0x000000ff3000720c */ /* 0x000fe40003f65070 */
[----:B------:R-:W-:Y:S02]  /*4b9a0*/  LOP3.LUT R224, R224, 0x46, RZ, 0xfc, !PT ;  /* 0x00000046e0e07812 */ /* 0x000fe400078efcff */
[----:B------:R-:W-:Y:S02]  /*4b9b0*/  SEL R48, RZ, 0x4, P5 ;  /* 0x00000004ff307807 */ /* 0x000fe40002800000 */
[----:B------:R-:W-:Y:S02]  /*4b9c0*/  ISETP.NE.U32.AND P5, PT, R251, RZ, PT ;  /* 0x000000fffb00720c */ /* 0x000fe40003fa5070 */
[----:B------:R-:W-:-:S02]  /*4b9d0*/  SEL R251, RZ, 0x4, P6 ;  /* 0x00000004fffb7807 */ /* 0x000fc40003000000 */
[----:B------:R-:W-:Y:S02]  /*4b9e0*/  ISETP.GE.AND P6, PT, R224, UR8, PT ;  /* 0x00000008e0007c0c */ /* 0x000fe4000bfc6270 */
[----:B------:R-:W-:-:S04]  /*4b9f0*/  SHF.R.U32.HI R224, RZ, 0x6, R225 ;  /* 0x00000006ffe07819 */ /* 0x000fc800000116e1 */
[----:B------:R-:W-:-:S04]  /*4ba00*/  SGXT.U32 R224, R224, 0x1 ;  /* 0x00000001e0e0781a */ /* 0x000fc80000000000 */
[----:B------:R-:W-:Y:S02]  /*4ba10*/  LOP3.LUT R224, R224, 0x64, RZ, 0xfc, !PT ;  /* 0x00000064e0e07812 */ /* 0x000fe400078efcff */
[----:B------:R-:W-:Y:S02]  /*4ba20*/  SEL R0, R251, RZ, P1 ;  /* 0x000000fffb007207 */ /* 0x000fe40000800000 */
[----:B------:R-:W-:Y:S02]  /*4ba30*/  SEL R251, RZ, 0x4, P4 ;  /* 0x00000004fffb7807 */ /* 0x000fe40002000000 */
[----:B------:R-:W-:Y:S01]  /*4ba40*/  ISETP.GE.AND P4, PT, R224, UR8, PT ;  /* 0x00000008e0007c0c */ /* 0x000fe2000bf86270 */
[----:B---3--:R1:W-:Y:S02]  /*4ba50*/  LDGSTS.E [R3+0x58000], desc[UR48][R148.64], P3 ;  /* 0x5800000094037fae */ /* 0x0083e40009921870 */
[----:B-1----:R-:W-:Y:S02]  /*4ba60*/  SHF.R.U32.HI R149, RZ, 0x6, R225 ;  /* 0x00000006ff957819 */ /* 0x002fe400000116e1 */
[----:B------:R-:W-:Y:S04]  /*4ba70*/  LDGSTS.E [R3+0x58008], desc[UR48][R132.64], P5 ;  /* 0x5800800084037fae */ /* 0x000fe8000a921870 */
[----:B------:R-:W3:Y:S01]  /*4ba80*/  LDL.64 R224, [R1+0x1228] ;  /* 0x0012280001e07983 */ /* 0x000ee20000100a00 */
[----:B------:R-:W-:-:S04]  /*4ba90*/  SGXT.U32 R149, R149, 0x1 ;  /* 0x000000019595781a */ /* 0x000fc80000000000 */
[----:B------:R-:W-:Y:S02]  /*4baa0*/  LOP3.LUT R149, R149, 0x66, RZ, 0xfc, !PT ;  /* 0x0000006695957812 */ /* 0x000fe400078efcff */
[----:B------:R-:W-:Y:S02]  /*4bab0*/  ISETP.NE.U32.AND P3, PT, R0, RZ, PT ;  /* 0x000000ff0000720c */ /* 0x000fe40003f65070 */
[----:B------:R-:W-:Y:S02]  /*4bac0*/  SEL R0, RZ, 0x4, P6 ;  /* 0x00000004ff007807 */ /* 0x000fe40003000000 */
[----:B------:R-:W-:Y:S02]  /*4bad0*/  ISETP.GE.AND P6, PT, R149, UR8, PT ;  /* 0x0000000895007c0c */ /* 0x000fe4000bfc6270 */
[----:B------:R-:W1:Y:S01]  /*4bae0*/  S2R R149, SR_TID.X ;  /* 0x0000000000957919 */ /* 0x000e620000002100 */
[----:B------:R-:W-:-:S04]  /*4baf0*/  SEL R48, R48, RZ, P1 ;  /* 0x000000ff30307207 */ /* 0x000fc80000800000 */
[----:B------:R-:W-:Y:S02]  /*4bb00*/  ISETP.NE.U32.AND P2, PT, R48, RZ, PT ;  /* 0x000000ff3000720c */ /* 0x000fe40003f45070 */
[----:B------:R-:W-:Y:S02]  /*4bb10*/  SEL R49, R251, RZ, P1 ;  /* 0x000000fffb317207 */ /* 0x000fe40000800000 */
[----:B------:R-:W-:Y:S02]  /*4bb20*/  SEL R48, RZ, 0x4, P4 ;  /* 0x00000004ff307807 */ /* 0x000fe40002000000 */
[----:B------:R-:W-:Y:S02]  /*4bb30*/  SEL R251, R0, RZ, P1 ;  /* 0x000000ff00fb7207 */ /* 0x000fe40000800000 */
[----:B------:R-:W-:Y:S02]  /*4bb40*/  SEL R0, RZ, 0x4, P6 ;  /* 0x00000004ff007807 */ /* 0x000fe40003000000 */
[----:B------:R-:W-:-:S02]  /*4bb50*/  ISETP.NE.U32.AND P6, PT, R251, RZ, PT ;  /* 0x000000fffb00720c */ /* 0x000fc40003fc5070 */
[----:B------:R-:W-:Y:S01]  /*4bb60*/  SEL R48, R48, RZ, P1 ;  /* 0x000000ff30307207 */ /* 0x000fe20000800000 */
[----:B----4-:R4:W-:Y:S01]  /*4bb70*/  LDGSTS.E [R3+0x5a000], desc[UR48][R236.64], P2 ;  /* 0x5a000000ec037fae */ /* 0x0109e20009121870 */
[----:B------:R-:W-:Y:S02]  /*4bb80*/  SEL R251, R0, RZ, P1 ;  /* 0x000000ff00fb7207 */ /* 0x000fe40000800000 */
[----:B------:R-:W-:Y:S01]  /*4bb90*/  ISETP.NE.U32.AND P4, PT, R49, RZ, PT ;  /* 0x000000ff3100720c */ /* 0x000fe20003f85070 */
[----:B------:R-:W-:Y:S01]  /*4bba0*/  LDGSTS.E [R3+0x5a008], desc[UR48][R142.64], P3 ;  /* 0x5a0080008e037fae */ /* 0x000fe20009921870 */
[----:B------:R-:W-:Y:S02]  /*4bbb0*/  ISETP.NE.U32.AND P2, PT, R48, RZ, PT ;  /* 0x000000ff3000720c */ /* 0x000fe40003f45070 */
[----:B------:R-:W-:Y:S02]  /*4bbc0*/  SEL R0, RZ, 0x4, P0 ;  /* 0x00000004ff007807 */ /* 0x000fe40000000000 */
[----:B------:R-:W-:-:S02]  /*4bbd0*/  ISETP.NE.U32.AND P0, PT, R251, RZ, PT ;  /* 0x000000fffb00720c */ /* 0x000fc40003f05070 */
[----:B-1----:R-:W-:-:S05]  /*4bbe0*/  SHF.R.U32.HI R149, RZ, 0x6, R149 ;  /* 0x00000006ff957819 */ /* 0x002fca0000011695 */
[----:B--2---:R-:W-:Y:S01]  /*4bbf0*/  LDGSTS.E [R3+0x5c000], desc[UR48][R244.64], P4 ;  /* 0x5c000000f4037fae */ /* 0x004fe2000a121870 */
[----:B------:R-:W-:-:S03]  /*4bc00*/  SGXT.U32 R149, R149, 0x1 ;  /* 0x000000019595781a */ /* 0x000fc60000000000 */
[----:B------:R-:W-:Y:S01]  /*4bc10*/  LDGSTS.E [R3+0x5c008], desc[UR48][R146.64], P6 ;  /* 0x5c00800092037fae */ /* 0x000fe2000b121870 */
[----:B------:R-:W-:-:S04]  /*4bc20*/  LOP3.LUT R149, R149, 0xa, RZ, 0xfc, !PT ;  /* 0x0000000a95957812 */ /* 0x000fc800078efcff */
[----:B------:R-:W-:Y:S02]  /*4bc30*/  ISETP.GE.AND P5, PT, R149, UR8, PT ;  /* 0x0000000895007c0c */ /* 0x000fe4000bfa6270 */
[----:B------:R-:W2:Y:S01]  /*4bc40*/  LDL.64 R148, [R1+0xe28] ;  /* 0x000e280001947983 */ /* 0x000ea20000100a00 */
[----:B----4-:R-:W1:Y:S02]  /*4bc50*/  S2R R236, SR_TID.X ;  /* 0x0000000000ec7919 */ /* 0x010e640000002100 */
[----:B-1----:R-:W-:-:S04]  /*4bc60*/  SHF.R.U32.HI R237, RZ, 0x6, R236 ;  /* 0x00000006ffed7819 */ /* 0x002fc800000116ec */
[----:B------:R-:W-:Y:S01]  /*4bc70*/  SGXT.U32 R237, R237, 0x1 ;  /* 0x00000001eded781a */ /* 0x000fe20000000000 */
[----:B---3--:R-:W-:Y:S04]  /*4bc80*/  LDGSTS.E [R3+0x5e000], desc[UR48][R224.64], P2 ;  /* 0x5e000000e0037fae */ /* 0x008fe80009121870 */
[----:B------:R1:W-:Y:S04]  /*4bc90*/  LDGSTS.E [R3+0x5e008], desc[UR48][R4.64], P0 ;  /* 0x5e00800004037fae */ /* 0x0003e80008121870 */
[----:B------:R-:W2:Y:S01]  /*4bca0*/  LDL.LU.64 R4, [R1+0x1ea8] ;  /* 0x001ea80001047983 */ /* 0x000ea20000300a00 */
[----:B------:R-:W-:-:S02]  /*4bcb0*/  LOP3.LUT R237, R237, 0xc, RZ, 0xfc, !PT ;  /* 0x0000000ceded7812 */ /* 0x000fc400078efcff */
[----:B------:R-:W-:Y:S01]  /*4bcc0*/  SHF.R.U32.HI R236, RZ, 0x6, R236 ;  /* 0x00000006ffec7819 */ /* 0x000fe200000116ec */
[----:B------:R-:W3:Y:S01]  /*4bcd0*/  LDL.64 R224, [R1+0xef8] ;  /* 0x000ef80001e07983 */ /* 0x000ee20000100a00 */
[----:B------:R-:W-:Y:S02]  /*4bce0*/  ISETP.GE.AND P3, PT, R237, UR8, PT ;  /* 0x00000008ed007c0c */ /* 0x000fe4000bf66270 */
[----:B------:R-:W4:Y:S01]  /*4bcf0*/  S2R R237, SR_TID.X ;  /* 0x0000000000ed7919 */ /* 0x000f220000002100 */
[----:B------:R-:W-:Y:S02]  /*4bd00*/  SGXT.U32 R236, R236, 0x1 ;  /* 0x00000001ecec781a */ /* 0x000fe40000000000 */
[----:B------:R-:W-:Y:S01]  /*4bd10*/  SEL R0, R0, RZ, P1 ;  /* 0x000000ff00007207 */ /* 0x000fe20000800000 */
[----:B------:R-:W3:Y:S01]  /*4bd20*/  LDL.64 R146, [R1+0xf10] ;  /* 0x000f100001927983 */ /* 0x000ee20000100a00 */
[----:B------:R-:W-:Y:S02]  /*4bd30*/  LOP3.LUT R236, R236, 0x28, RZ, 0xfc, !PT ;  /* 0x00000028ecec7812 */ /* 0x000fe400078efcff */
[----:B------:R-:W-:Y:S01]  /*4bd40*/  SEL R251, RZ, 0x4, P5 ;  /* 0x00000004fffb7807 */ /* 0x000fe20002800000 */
[----:B------:R-:W3:Y:S01]  /*4bd50*/  LDL.64 R132, [R1+0x1010] ;  /* 0x0010100001847983 */ /* 0x000ee20000100a00 */
[----:B------:R-:W-:-:S03]  /*4bd60*/  ISETP.GE.AND P4, PT, R236, UR8, PT ;  /* 0x00000008ec007c0c */ /* 0x000fc6000bf86270 */
[----:B------:R-:W3:Y:S04]  /*4bd70*/  LDL.64 R142, [R1+0x1058] ;  /* 0x00105800018e7983 */ /* 0x000ee80000100a00 */
[----:B------:R-:W3:Y:S01]  /*4bd80*/  LDL.64 R244, [R1+0x12b0] ;  /* 0x0012b00001f47983 */ /* 0x000ee20000100a00 */
[--C-:B----4-:R-:W-:Y:S02]  /*4bd90*/  SHF.R.U32.HI R236, RZ, 0x6, R237.reuse ;  /* 0x00000006ffec7819 */ /* 0x110fe400000116ed */
[----:B------:R-:W-:-:S04]  /*4bda0*/  SHF.R.U32.HI R237, RZ, 0x6, R237 ;  /* 0x00000006ffed7819 */ /* 0x000fc800000116ed */
[----:B------:R-:W-:-:S04]  /*4bdb0*/  SGXT.U32 R237, R237, 0x1 ;  /* 0x00000001eded781a */ /* 0x000fc80000000000 */
[----:B------:R-:W-:-:S04]  /*4bdc0*/  LOP3.LUT R237, R237, 0x2a, RZ, 0xfc, !PT ;  /* 0x0000002aeded7812 */ /* 0x000fc800078efcff */
[----:B------:R-:W-:Y:S02]  /*4bdd0*/  ISETP.GE.AND P2, PT, R237, UR8, PT ;  /* 0x00000008ed007c0c */ /* 0x000fe4000bf46270 */
[----:B------:R-:W4:Y:S01]  /*4bde0*/  S2R R237, SR_TID.X ;  /* 0x0000000000ed7919 */ /* 0x000f220000002100 */
[----:B------:R-:W-:-:S04]  /*4bdf0*/  SGXT.U32 R236, R236, 0x1 ;  /* 0x00000001ecec781a */ /* 0x000fc80000000000 */
[----:B------:R-:W-:Y:S02]  /*4be00*/  LOP3.LUT R236, R236, 0xe, RZ, 0xfc, !PT ;  /* 0x0000000eecec7812 */ /* 0x000fe400078efcff */
[----:B------:R-:W-:Y:S02]  /*4be10*/  ISETP.NE.U32.AND P6, PT, R0, RZ, PT ;  /* 0x000000ff0000720c */ /* 0x000fe40003fc5070 */
[----:B------:R-:W-:Y:S02]  /*4be20*/  ISETP.GE.AND P5, PT, R236, UR8, PT ;  /* 0x00000008ec007c0c */ /* 0x000fe4000bfa6270 */
[----:B------:R-:W-:Y:S02]  /*4be30*/  SEL R0, RZ, 0x4, P4 ;  /* 0x00000004ff007807 */ /* 0x000fe40002000000 */
[--C-:B----4-:R-:W-:Y:S02]  /*4be40*/  SHF.R.U32.HI R236, RZ, 0x6, R237.reuse ;  /* 0x00000006ffec7819 */ /* 0x110fe400000116ed */
[----:B------:R-:W-:-:S04]  /*4be50*/  SHF.R.U32.HI R237, RZ, 0x6, R237 ;  /* 0x00000006ffed7819 */ /* 0x000fc800000116ed */
[----:B------:R-:W-:-:S04]  /*4be60*/  SGXT.U32 R237, R237, 0x1 ;  /* 0x00000001eded781a */ /* 0x000fc80000000000 */
[----:B------:R-:W-:-:S04]  /*4be70*/  LOP3.LUT R237, R237, 0x4a, RZ, 0xfc, !PT ;  /* 0x0000004aeded7812 */ /* 0x000fc800078efcff */
[----:B------:R-:W-:Y:S02]  /*4be80*/  ISETP.GE.AND P4, PT, R237, UR8, PT ;  /* 0x00000008ed007c0c */ /* 0x000fe4000bf86270 */
[----:B------:R-:W4:Y:S01]  /*4be90*/  S2R R237, SR_TID.X ;  /* 0x0000000000ed7919 */ /* 0x000f220000002100 */
[----:B------:R-:W-:Y:S02]  /*4bea0*/  SGXT.U32 R236, R236, 0x1 ;  /* 0x00000001ecec781a */ /* 0x000fe40000000000 */
[----:B-1----:R-:W-:Y:S02]  /*4beb0*/  SEL R3, R0, RZ, P1 ;  /* 0x000000ff00037207 */ /* 0x002fe40000800000 */
[----:B------:R-:W-:Y:S02]  /*4bec0*/  LOP3.LUT R236, R236, 0x48, RZ, 0xfc, !PT ;  /* 0x00000048ecec7812 */ /* 0x000fe400078efcff */
[----:B------:R-:W-:Y:S02]  /*4bed0*/  SEL R0, RZ, 0x4, P2 ;  /* 0x00000004ff007807 */ /* 0x000fe40001000000 */
[----:B------:R-:W-:-:S02]  /*4bee0*/  ISETP.GE.AND P2, PT, R236, UR8, PT ;  /* 0x00000008ec007c0c */ /* 0x000fc4000bf46270 */
[----:B------:R-:W-:Y:S02]  /*4bef0*/  SEL R48, RZ, 0x4, P3 ;  /* 0x00000004ff307807 */ /* 0x000fe40001800000 */
[----:B------:R-:W-:Y:S02]  /*4bf00*/  ISETP.NE.U32.AND P3, PT, R3, RZ, PT ;  /* 0x000000ff0300720c */ /* 0x000fe40003f65070 */
[----:B------:R-:W-:Y:S02]  /*4bf10*/  SEL R3, R0, RZ, P1 ;  /* 0x000000ff00037207 */ /* 0x000fe40000800000 */
[----:B------:R-:W-:Y:S02]  /*4bf20*/  SEL R0, RZ, 0x4, P2 ;  /* 0x00000004ff007807 */ /* 0x000fe40001000000 */
[----:B------:R-:W-:Y:S02]  /*4bf30*/  ISETP.NE.U32.AND P2, PT, R3, RZ, PT ;  /* 0x000000ff0300720c */ /* 0x000fe40003f45070 */
[----:B------:R-:W-:-:S02]  /*4bf40*/  SEL R3, R0, RZ, P1 ;  /* 0x000000ff00037207 */ /* 0x000fc40000800000 */
[----:B------:R-:W-:Y:S01]  /*4bf50*/  SEL R0, RZ, 0x4, P4 ;  /* 0x00000004ff007807 */ /* 0x000fe20002000000 */
[----:B--2---:R1:W-:Y:S02]  /*4bf60*/  LDGSTS.E [R4+0x58000], desc[UR48][R148.64], P6 ;  /* 0x5800000094047fae */ /* 0x0043e4000b121870 */
[----:B-1----:R-:W1:Y:S01]  /*4bf70*/  S2R R149, SR_TID.X ;  /* 0x0000000000957919 */ /* 0x002e620000002100 */
[----:B----4-:R-:W-:Y:S02]  /*4bf80*/  SHF.R.U32.HI R148, RZ, 0x6, R237 ;  /* 0x00000006ff947819 */ /* 0x010fe400000116ed */
[----:B------:R-:W2:Y:S02]  /*4bf90*/  LDL.64 R236, [R1+0x12a0] ;  /* 0x0012a00001ec7983 */ /* 0x000ea40000100a00 */
[----:B------:R-:W-:-:S04]  /*4bfa0*/  SGXT.U32 R148, R148, 0x1 ;  /* 0x000000019494781a */ /* 0x000fc80000000000 */
[----:B------:R-:W-:-:S04]  /*4bfb0*/  LOP3.LUT R148, R148, 0x68, RZ, 0xfc, !PT ;  /* 0x0000006894947812 */ /* 0x000fc800078efcff */
[----:B------:R-:W-:Y:S02]  /*4bfc0*/  ISETP.GE.AND P6, PT, R148, UR8, PT ;  /* 0x0000000894007c0c */ /* 0x000fe4000bfc6270 */
[----:B-1----:R-:W-:-:S04]  /*4bfd0*/  SHF.R.U32.HI R149, RZ, 0x6, R149 ;  /* 0x00000006ff957819 */ /* 0x002fc80000011695 */
[----:B------:R-:W-:-:S04]  /*4bfe0*/  SGXT.U32 R149, R149, 0x1 ;  /* 0x000000019595781a */ /* 0x000fc80000000000 */
[----:B------:R-:W-:-:S04]  /*4bff0*/  LOP3.LUT R149, R149, 0x6a, RZ, 0xfc, !PT ;  /* 0x0000006a95957812 */ /* 0x000fc800078efcff */
[----:B------:R-:W-:Y:S02]  /*4c000*/  ISETP.GE.AND P4, PT, R149, UR8, PT ;  /* 0x0000000895007c0c */ /* 0x000fe4000bf86270 */
[----:B------:R-:W4:Y:S01]  /*4c010*/  LDL.64 R148, [R1+0xe38] ;  /* 0x000e380001947983 */ /* 0x000f220000100a00 */
[----:B------:R-:W-:-:S04]  /*4c020*/  SEL R251, R251, RZ, P1 ;  /* 0x000000fffbfb7207 */ /* 0x000fc80000800000 */
[----:B------:R-:W-:-:S13]  /*4c030*/  ISETP.NE.U32.AND P0, PT, R251, RZ, PT ;  /* 0x000000fffb00720c */ /* 0x000fda0003f05070 */
[----:B------:R-:W-:Y:S04]  /*4c040*/  LDGSTS.E [R4+0x58008], desc[UR48][R60.64], P0 ;  /* 0x580080003c047fae */ /* 0x000fe80008121870 */
[----:B---3--:R-:W-:Y:S04]  /*4c050*/  LDGSTS.E [R4+0x5a000], desc[UR48][R224.64], P3 ;  /* 0x5a000000e0047fae */ /* 0x008fe80009921870 */
[----:B------:R1:W-:Y:S02]  /*4c060*/  LDGSTS.E [R4+0x5a008], desc[UR48][R146.64], P2 ;  /* 0x5a00800092047fae */ /* 0x0003e40009121870 */
[----:B-1----:R-:W1:Y:S01]  /*4c070*/  S2R R147, SR_TID.X ;  /* 0x0000000000937919 */ /* 0x002e620000002100 */
[----:B------:R-:W-:-:S02]  /*4c080*/  SEL R251, RZ, 0x4, P6 ;  /* 0x00000004fffb7807 */ /* 0x000fc40003000000 */
[----:B------:R-:W-:Y:S02]  /*4c090*/  ISETP.NE.U32.AND P6, PT, R3, RZ, PT ;  /* 0x000000ff0300720c */ /* 0x000fe40003fc5070 */
[----:B------:R-:W-:Y:S02]  /*4c0a0*/  SEL R3, R0, RZ, P1 ;  /* 0x000000ff00037207 */ /* 0x000fe40000800000 */
[----:B------:R-:W-:Y:S02]  /*4c0b0*/  SEL R0, RZ, 0x4, P4 ;  /* 0x00000004ff007807 */ /* 0x000fe40002000000 */
[----:B------:R-:W-:Y:S02]  /*4c0c0*/  ISETP.NE.U32.AND P4, PT, R3, RZ, PT ;  /* 0x000000ff0300720c */ /* 0x000fe40003f85070 */
[----:B------:R-:W-:Y:S02]  /*4c0d0*/  SEL R251, R251, RZ, P1 ;  /* 0x000000fffbfb7207 */ /* 0x000fe40000800000 */
[----:B------:R-:W-:-:S02]  /*4c0e0*/  SEL R3, R0, RZ, P1 ;  /* 0x000000ff00037207 */ /* 0x000fc40000800000 */
[----:B------:R-:W-:Y:S01]  /*4c0f0*/  SEL R0, R48, RZ, P1 ;  /* 0x000000ff30007207 */ /* 0x000fe20000800000 */
[----:B------:R-:W3:Y:S01]  /*4c100*/  S2R R225, SR_TID.X ;  /* 0x0000000000e17919 */ /* 0x000ee20000002100 */
[----:B------:R-:W-:Y:S02]  /*4c110*/  ISETP.NE.U32.AND P0, PT, R251, RZ, PT ;  /* 0x000000fffb00720c */ /* 0x000fe40003f05070 */
[----:B------:R-:W-:Y:S01]  /*4c120*/  ISETP.NE.U32.AND P3, PT, R3, RZ, PT ;  /* 0x000000ff0300720c */ /* 0x000fe20003f65070 */
[----:B------:R-:W-:Y:S01]  /*4c130*/  LDGSTS.E [R4+0x5c000], desc[UR48][R132.64], P6 ;  /* 0x5c00000084047fae */ /* 0x000fe2000b121870 */
[----:B------:R-:W-:-:S03]  /*4c140*/  ISETP.NE.U32.AND P2, PT, R0, RZ, PT ;  /* 0x000000ff0000720c */ /* 0x000fc60003f45070 */
[----:B------:R-:W-:Y:S01]  /*4c150*/  LDGSTS.E [R4+0x5c008], desc[UR48][R142.64], P4 ;  /* 0x5c0080008e047fae */ /* 0x000fe2000a121870 */
[--C-:B-1----:R-:W-:Y:S02]  /*4c160*/  SHF.R.U32.HI R146, RZ, 0x6, R147.reuse ;  /* 0x00000006ff927819 */ /* 0x102fe40000011693 */
[----:B------:R-:W-:Y:S02]  /*4c170*/  SHF.R.U32.HI R147, RZ, 0x6, R147 ;  /* 0x00000006ff937819 */ /* 0x000fe40000011693 */
[----:B------:R-:W-:Y:S01]  /*4c180*/  SEL R0, RZ, 0x4, P5 ;  /* 0x00000004ff007807 */ /* 0x000fe20002800000 */
[----:B------:R-:W4:Y:S01]  /*4c190*/  LDL.64 R142, [R1+0xf28] ;  /* 0x000f2800018e7983 */ /* 0x000f220000100a00 */
[----:B------:R-:W-:-:S04]  /*4c1a0*/  SGXT.U32 R147, R147, 0x1 ;  /* 0x000000019393781a */ /* 0x000fc80000000000 */
[----:B------:R-:W-:-:S04]  /*4c1b0*/  LOP3.LUT R147, R147, 0x12, RZ, 0xfc, !PT ;  /* 0x0000001293937812 */ /* 0x000fc800078efcff */
[----:B------:R-:W-:Y:S02]  /*4c1c0*/  ISETP.GE.AND P4, PT, R147, UR8, PT ;  /* 0x0000000893007c0c */ /* 0x000fe4000bf86270 */
[----:B------:R-:W1:Y:S01]  /*4c1d0*/  S2R R147, SR_TID.X ;  /* 0x0000000000937919 */ /* 0x000e620000002100 */
[----:B---3--:R-:W-:Y:S02]  /*4c1e0*/  SHF.R.U32.HI R225, RZ, 0x6, R225 ;  /* 0x00000006ffe17819 */ /* 0x008fe400000116e1 */
[----:B------:R-:W-:Y:S02]  /*4c1f0*/  SGXT.U32 R146, R146, 0x1 ;  /* 0x000000019292781a */ /* 0x000fe40000000000 */
[----:B------:R-:W-:Y:S02]  /*4c200*/  SGXT.U32 R225, R225, 0x1 ;  /* 0x00000001e1e1781a */ /* 0x000fe40000000000 */
[----:B------:R-:W-:Y:S02]  /*4c210*/  LOP3.LUT R146, R146, 0x2c, RZ, 0xfc, !PT ;  /* 0x0000002c92927812 */ /* 0x000fe400078efcff */
[----:B------:R-:W-:-:S02]  /*4c220*/  LOP3.LUT R225, R225, 0x10, RZ, 0xfc, !PT ;  /* 0x00000010e1e17812 */ /* 0x000fc400078efcff */
[----:B------:R-:W-:Y:S02]  /*4c230*/  ISETP.GE.AND P6, PT, R146, UR8, PT ;  /* 0x0000000892007c0c */ /* 0x000fe4000bfc6270 */
[----:B------:R-:W-:Y:S02]  /*4c240*/  ISETP.GE.AND P5, PT, R225, UR8, PT ;  /* 0x00000008e1007c0c */ /* 0x000fe4000bfa6270 */
[----:B------:R-:W-:Y:S01]  /*4c250*/  SEL R3, R0, RZ, P1 ;  /* 0x000000ff00037207 */ /* 0x000fe20000800000 */
[----:B------:R-:W3:Y:S01]  /*4c260*/  LDL.64 R224, [R1+0xe40] ;  /* 0x000e400001e07983 */ /* 0x000ee20000100a00 */
[----:B------:R-:W-:-:S04]  /*4c270*/  SEL R0, RZ, 0x4, P6 ;  /* 0x00000004ff007807 */ /* 0x000fc80003000000 */
[----:B------:R-:W-:Y:S02]  /*4c280*/  SEL R0, R0, RZ, P1 ;  /* 0x000000ff00007207 */ /* 0x000fe40000800000 */
[----:B-1----:R-:W-:-:S04]  /*4c290*/  SHF.R.U32.HI R146, RZ, 0x6, R147 ;  /* 0x00000006ff927819 */ /* 0x002fc80000011693 */
[----:B------:R-:W-:-:S04]  /*4c2a0*/  SGXT.U32 R146, R146, 0x1 ;  /* 0x000000019292781a */ /* 0x000fc80000000000 */
[----:B------:R-:W-:Y:S01]  /*4c2b0*/  LOP3.LUT R146, R146, 0x4c, RZ, 0xfc, !PT ;  /* 0x0000004c92927812 */ /* 0x000fe200078efcff */
[----:B--2---:R-:W-:Y:S04]  /*4c2c0*/  LDGSTS.E [R4+0x5e000], desc[UR48][R236.64], P0 ;  /* 0x5e000000ec047fae */ /* 0x004fe80008121870 */
[----:B------:R1:W-:Y:S04]  /*4c2d0*/  LDGSTS.E [R4+0x5e008], desc[UR48][R244.64], P3 ;  /* 0x5e008000f4047fae */ /* 0x0003e80009921870 */
[----:B------:R-:W2:Y:S01]  /*4c2e0*/  LDL.64 R236, [R1+0xf18] ;  /* 0x000f180001ec7983 */ /* 0x000ea20000100a00 */
[----:B-1----:R-:W-:-:S03]  /*4c2f0*/  SHF.R.U32.HI R245, RZ, 0x6, R147 ;  /* 0x00000006fff57819 */ /* 0x002fc60000011693 */
[----:B----4-:R1:W-:Y:S02]  /*4c300*/  LDGSTS.E [R5+0x58000], desc[UR48][R148.64], P2 ;  /* 0x5800000094057fae */ /* 0x0103e40009121870 */
[----:B-1----:R-:W1:Y:S01]  /*4c310*/  S2R R149, SR_TID.X ;  /* 0x0000000000957919 */ /* 0x002e620000002100 */
[----:B------:R-:W-:Y:S02]  /*4c320*/  SGXT.U32 R245, R245, 0x1 ;  /* 0x00000001f5f5781a */ /* 0x000fe40000000000 */
[----:B------:R-:W-:Y:S02]  /*4c330*/  SHF.R.U32.HI R147, RZ, 0x6, R147 ;  /* 0x00000006ff937819 */ /* 0x000fe40000011693 */
[----:B------:R-:W-:Y:S02]  /*4c340*/  LOP3.LUT R245, R245, 0x2e, RZ, 0xfc, !PT ;  /* 0x0000002ef5f57812 */ /* 0x000fe400078efcff */
[----:B------:R-:W-:Y:S02]  /*4c350*/  SGXT.U32 R147, R147, 0x1 ;  /* 0x000000019393781a */ /* 0x000fe40000000000 */
[----:B------:R-:W-:-:S02]  /*4c360*/  ISETP.GE.AND P6, PT, R245, UR8, PT ;  /* 0x00000008f5007c0c */ /* 0x000fc4000bfc6270 */
[----:B------:R-:W-:Y:S01]  /*4c370*/  LOP3.LUT R147, R147, 0x4e, RZ, 0xfc, !PT ;  /* 0x0000004e93937812 */ /* 0x000fe200078efcff */
[----:B------:R-:W4:Y:S01]  /*4c380*/  LDL.64 R244, [R1+0x1080] ;  /* 0x0010800001f47983 */ /* 0x000f220000100a00 */
[----:B------:R-:W-:Y:S02]  /*4c390*/  ISETP.NE.U32.AND P2, PT, R0, RZ, PT ;  /* 0x000000ff0000720c */ /* 0x000fe40003f45070 */
[----:B------:R-:W-:Y:S02]  /*4c3a0*/  SEL R0, RZ, 0x4, P6 ;  /* 0x00000004ff007807 */ /* 0x000fe40003000000 */
[----:B------:R-:W-:Y:S02]  /*4c3b0*/  ISETP.GE.AND P3, PT, R146, UR8, PT ;  /* 0x0000000892007c0c */ /* 0x000fe4000bf66270 */
[----:B------:R-:W-:Y:S02]  /*4c3c0*/  ISETP.GE.AND P6, PT, R147, UR8, PT ;  /* 0x0000000893007c0c */ /* 0x000fe4000bfc6270 */
[----:B------:R-:W-:Y:S01]  /*4c3d0*/  ISETP.NE.U32.AND P0, PT, R3, RZ, PT ;  /* 0x000000ff0300720c */ /* 0x000fe20003f05070 */
[----:B------:R-:W4:Y:S01]  /*4c3e0*/  LDL.64 R146, [R1+0x1060] ;  /* 0x0010600001927983 */ /* 0x000f220000100a00 */
[----:B-1----:R-:W-:-:S02]  /*4c3f0*/  SHF.R.U32.HI R148, RZ, 0x6, R149 ;  /* 0x00000006ff947819 */ /* 0x002fc40000011695 */
[----:B------:R-:W-:Y:S02]  /*4c400*/  SHF.R.U32.HI R149, RZ, 0x6, R149 ;  /* 0x00000006ff957819 */ /* 0x000fe40000011695 */
[----:B------:R-:W-:Y:S02]  /*4c410*/  SGXT.U32 R148, R148, 0x1 ;  /* 0x000000019494781a */ /* 0x000fe40000000000 */
[----:B------:R-:W-:Y:S02]  /*4c420*/  SGXT.U32 R149, R149, 0x1 ;  /* 0x000000019595781a */ /* 0x000fe40000000000 */
[----:B------:R-:W-:Y:S02]  /*4c430*/  LOP3.LUT R148, R148, 0x6c, RZ, 0xfc, !PT ;  /* 0x0000006c94947812 */ /* 0x000fe400078efcff */
[----:B------:R-:W-:Y:S02]  /*4c440*/  LOP3.LUT R149, R149, 0x6e, RZ, 0xfc, !PT ;  /* 0x0000006e95957812 */ /* 0x000fe400078efcff */
[----:B------:R-:W-:-:S02]  /*4c450*/  SEL R4, RZ, 0x4, P3 ;  /* 0x00000004ff047807 */ /* 0x000fc40001800000 */
[----:B------:R-:W-:Y:S02]  /*4c460*/  SEL R3, RZ, 0x4, P6 ;  /* 0x00000004ff037807 */ /* 0x000fe40003000000 */
[----:B------:R-:W-:Y:S02]  /*4c470*/  ISETP.GE.AND P3, PT, R148, UR8, PT ;  /* 0x0000000894007c0c */ /* 0x000fe4000bf66270 */
[----:B------:R-:W-:Y:S02]  /*4c480*/  ISETP.GE.AND P6, PT, R149, UR8, PT ;  /* 0x0000000895007c0c */ /* 0x000fe4000bfc6270 */
[----:B------:R-:W4:Y:S01]  /*4c490*/  LDL.64 R148, [R1+0x12b8] ;  /* 0x0012b80001947983 */ /* 0x000f220000100a00 */
[----:B------:R-:W-:Y:S02]  /*4c4a0*/  SEL R0, R0, RZ, P1 ;  /* 0x000000ff00007207 */ /* 0x000fe40000800000 */
[----:B------:R-:W-:Y:S02]  /*4c4b0*/  SEL R251, RZ, 0x4, P3 ;  /* 0x00000004fffb7807 */ /* 0x000fe40001800000 */
[----:B------:R-:W-:-:S02]  /*4c4c0*/  ISETP.NE.U32.AND P3, PT, R0, RZ, PT ;  /* 0x000000ff0000720c */ /* 0x000fc40003f65070 */
[----:B------:R-:W-:Y:S02]  /*4c4d0*/  SEL R0, RZ, 0x4, P6 ;  /* 0x00000004ff007807 */ /* 0x000fe40003000000 */
[----:B------:R-:W-:Y:S02]  /*4c4e0*/  SEL R4, R4, RZ, P1 ;  /* 0x000000ff04047207 */ /* 0x000fe40000800000 */
[----:B------:R-:W-:Y:S02]  /*4c4f0*/  SEL R3, R3, RZ, P1 ;  /* 0x000000ff03037207 */ /* 0x000fe40000800000 */
[----:B------:R-:W-:Y:S02]  /*4c500*/  SEL R251, R251, RZ, P1 ;  /* 0x000000fffbfb7207 */ /* 0x000fe40000800000 */
[----:B------:R-:W-:Y:S02]  /*4c510*/  SEL R0, R0, RZ, P1 ;  /* 0x000000ff00007207 */ /* 0x000fe40000800000 */
[----:B------:R-:W-:Y:S01]  /*4c520*/  ISETP.NE.U32.AND P6, PT, R3, RZ, PT ;  /* 0x000000ff0300720c */ /* 0x000fe20003fc5070 */
[----:B------:R1:W-:Y:S04]  /*4c530*/  STL [R1+0x1aa8], R250 ;  /* 0x001aa8fa01007387 */ /* 0x0003e80000100800 */
[----:B------:R-:W4:Y:S04]  /*4c540*/  LDL.64 R132, [R1+0xf30] ;  /* 0x000f300001847983 */ /* 0x000f280000100a00 */
[----:B---3--:R-:W-:Y:S01]  /*4c550*/  LDGSTS.E [R5+0x58008], desc[UR48][R224.64], P0 ;  /* 0x58008000e0057fae */ /* 0x008fe20008121870 */
[----:B------:R-:W-:-:S02]  /*4c560*/  ISETP.NE.U32.AND P0, PT, R4, RZ, PT ;  /* 0x000000ff0400720c */ /* 0x000fc40003f05070 */
[----:B------:R-:W-:Y:S02]  /*4c570*/  SEL R4, RZ, 0x4, P5 ;  /* 0x00000004ff047807 */ /* 0x000fe40002800000 */
[----:B------:R-:W-:Y:S01]  /*4c580*/  ISETP.NE.U32.AND P5, PT, R251, RZ, PT ;  /* 0x000000fffb00720c */ /* 0x000fe20003fa5070 */
[----:B------:R-:W3:Y:S04]  /*4c590*/  LDL.64 R224, [R1+0xe48] ;  /* 0x000e480001e07983 */ /* 0x000ee80000100a00 */
[----:B--2---:R2:W-:Y:S01]  /*4c5a0*/  LDGSTS.E [R5+0x5a000], desc[UR48][R236.64], P2 ;  /* 0x5a000000ec057fae */ /* 0x0045e20009121870 */
[----:B------:R-:W-:-:S03]  /*4c5b0*/  ISETP.NE.U32.AND P2, PT, R0, RZ, PT ;  /* 0x000000ff0000720c */ /* 0x000fc60003f45070 */
[----:B------:R-:W-:Y:S04]  /*4c5c0*/  LDGSTS.E [R5+0x5a008], desc[UR48][R142.64], P3 ;  /* 0x5a0080008e057fae */ /* 0x000fe80009921870 */
[----:B----4-:R-:W-:Y:S04]  /*4c5d0*/  LDGSTS.E [R5+0x5c000], desc[UR48][R146.64], P0 ;  /* 0x5c00000092057fae */ /* 0x010fe80008121870 */
[----:B------:R-:W-:Y:S04]  /*4c5e0*/  LDGSTS.E [R5+0x5c008], desc[UR48][R244.64], P6 ;  /* 0x5c008000f4057fae */ /* 0x000fe8000b121870 */
[----:B------:R-:W4:Y:S04]  /*4c5f0*/  LDL.64 R146, [R1+0xe50] ;  /* 0x000e500001927983 */ /* 0x000f280000100a00 */
[----:B------:R-:W-:Y:S04]  /*4c600*/  LDGSTS.E [R5+0x5e000], desc[UR48][R148.64], P5 ;  /* 0x5e00000094057fae */ /* 0x000fe8000a921870 */
[----:B------:R1:W-:Y:S04]  /*4c610*/  LDGSTS.E [R5+0x5e008], desc[UR48][R8.64], P2 ;  /* 0x5e00800008057fae */ /* 0x0003e80009121870 */
[----:B------:R-:W3:Y:S01]  /*4c620*/  LDL.LU.64 R8, [R1+0x1ea0] ;  /* 0x001ea00001087983 */ /* 0x000ee20000300a00 */
[----:B------:R-:W-:-:S03]  /*4c630*/  SEL R4, R4, RZ, P1 ;  /* 0x000000ff04047207 */ /* 0x000fc60000800000 */
[----:B------:R-:W4:Y:S01]  /*4c640*/  LDL.64 R142, [R1+0xf48] ;  /* 0x000f4800018e7983 */ /* 0x000f220000100a00 */
[----:B------:R-:W-:-:S03]  /*4c650*/  ISETP.NE.U32.AND P0, PT, R4, RZ, PT ;  /* 0x000000ff0400720c */ /* 0x000fc60003f05070 */
[----:B------:R-:W4:Y:S04]  /*4c660*/  LDL.64 R244, [R1+0x10c8] ;  /* 0x0010c80001f47983 */ /* 0x000f280000100a00 */
[----:B------:R-:W4:Y:S01]  /*4c670*/  LDL.64 R148, [R1+0x10e0] ;  /* 0x0010e00001947983 */ /* 0x000f220000100a00 */
[----:B--2---:R-:W2:Y:S01]  /*4c680*/  S2R R236, SR_TID.X ;  /* 0x0000000000ec7919 */ /* 0x004ea20000002100 */
[----:B------:R-:W-:Y:S02]  /*4c690*/  SEL R0, RZ, 0x4, P4 ;  /* 0x00000004ff007807 */ /* 0x000fe40002000000 */
[----:B------:R-:W4:Y:S01]  /*4c6a0*/  LDL.64 R60, [R1+0xe60] ;  /* 0x000e6000013c7983 */ /* 0x000f220000100a00 */
[----:B--2---:R-:W-:-:S04]  /*4c6b0*/  SHF.R.U32.HI R237, RZ, 0x6, R236 ;  /* 0x00000006ffed7819 */ /* 0x004fc800000116ec */
[----:B------:R-:W-:-:S04]  /*4c6c0*/  SGXT.U32 R237, R237, 0x1 ;  /* 0x00000001eded781a */ /* 0x000fc80000000000 */
[----:B------:R-:W-:-:S04]  /*4c6d0*/  LOP3.LUT R237, R237, 0x30, RZ, 0xfc, !PT ;  /* 0x00000030eded7812 */ /* 0x000fc800078efcff */
[----:B------:R-:W-:Y:S02]  /*4c6e0*/  ISETP.GE.AND P4, PT, R237, UR8, PT ;  /* 0x00000008ed007c0c */ /* 0x000fe4000bf86270 */
[----:B------:R-:W2:Y:S02]  /*4c6f0*/  S2R R237, SR_TID.X ;  /* 0x0000000000ed7919 */ /* 0x000ea40000002100 */
[----:B--2---:R-:W-:-:S04]  /*4c700*/  SHF.R.U32.HI R237, RZ, 0x6, R237 ;  /* 0x00000006ffed7819 */ /* 0x004fc800000116ed */
[----:B------:R-:W-:-:S04]  /*4c710*/  SGXT.U32 R237, R237, 0x1 ;  /* 0x00000001eded781a */ /* 0x000fc80000000000 */
[----:B------:R-:W-:-:S04]  /*4c720*/  LOP3.LUT R237, R237, 0x32, RZ, 0xfc, !PT ;  /* 0x00000032eded7812 */ /* 0x000fc800078efcff */
[----:B------:R-:W-:Y:S02]  /*4c730*/  ISETP.GE.AND P6, PT, R237, UR8, PT ;  /* 0x00000008ed007c0c */ /* 0x000fe4000bfc6270 */
[----:B------:R-:W2:Y:S01]  /*4c740*/  S2R R237, SR_TID.X ;  /* 0x0000000000ed7919 */ /* 0x000ea20000002100 */
[----:B---3--:R-:W-:Y:S04]  /*4c750*/  LDGSTS.E [R9+0x58000], desc[UR48][R224.64], P0 ;  /* 0x58000000e0097fae */ /* 0x008fe80008121870 */
[----:B------:R-:W3:Y:S01]  /*4c760*/  LDL.64 R224, [R1+0x1310] ;  /* 0x0013100001e07983 */ /* 0x000ee20000100a00 */
[----:B------:R-:W-:-:S04]  /*4c770*/  SHF.R.U32.HI R236, RZ, 0x6, R236 ;  /* 0x00000006ffec7819 */ /* 0x000fc800000116ec */
[----:B------:R-:W-:-:S04]  /*4c780*/  SGXT.U32 R236, R236, 0x1 ;  /* 0x00000001ecec781a */ /* 0x000fc80000000000 */
[----:B------:R-:W-:-:S04]  /*4c790*/  LOP3.LUT R236, R236, 0x14, RZ, 0xfc, !PT ;  /* 0x00000014ecec7812 */ /* 0x000fc800078efcff */
[----:B------:R-:W-:Y:S02]  /*4c7a0*/  ISETP.GE.AND P3, PT, R236, UR8, PT ;  /* 0x00000008ec007c0c */ /* 0x000fe4000bf66270 */
[----:B--2---:R-:W-:-:S04]  /*4c7b0*/  SHF.R.U32.HI R236, RZ, 0x6, R237 ;  /* 0x00000006ffec7819 */ /* 0x004fc800000116ed */
[----:B------:R-:W-:-:S04]  /*4c7c0*/  SGXT.U32 R236, R236, 0x1 ;  /* 0x00000001ecec781a */ /* 0x000fc80000000000 */
[----:B------:R-:W-:-:S04]  /*4c7d0*/  LOP3.LUT R236, R236, 0x50, RZ, 0xfc, !PT ;  /* 0x00000050ecec7812 */ /* 0x000fc800078efcff */
[----:B------:R-:W-:Y:S02]  /*4c7e0*/  ISETP.GE.AND P5, PT, R236, UR8, PT ;  /* 0x00000008ec007c0c */ /* 0x000fe4000bfa6270 */
[----:B------:R-:W2:Y:S01]  /*4c7f0*/  S2R R236, SR_TID.X ;  /* 0x0000000000ec7919 */ /* 0x000ea20000002100 */
[----:B------:R-:W-:Y:S02]  /*4c800*/  SHF.R.U32.HI R237, RZ, 0x6, R237 ;  /* 0x00000006ffed7819 */ /* 0x000fe400000116ed */
[----:B------:R-:W-:Y:S02]  /*4c810*/  SEL R3, R0, RZ, P1 ;  /* 0x000000ff00037207 */ /* 0x000fe40000800000 */
[----:B------:R-:W-:Y:S02]  /*4c820*/  SGXT.U32 R237, R237, 0x1 ;  /* 0x00000001eded781a */ /* 0x000fe40000000000 */
[----:B------:R-:W-:Y:S02]  /*4c830*/  SEL R0, RZ, 0x4, P4 ;  /* 0x00000004ff007807 */ /* 0x000fe40002000000 */
[----:B------:R-:W-:-:S02]  /*4c840*/  LOP3.LUT R237, R237, 0x52, RZ, 0xfc, !PT ;  /* 0x00000052eded7812 */ /* 0x000fc400078efcff */
[----:B------:R-:W-:Y:S02]  /*4c850*/  ISETP.NE.U32.AND P4, PT, R3, RZ, PT ;  /* 0x000000ff0300720c */ /* 0x000fe40003f85070 */
[----:B------:R-:W-:Y:S02]  /*4c860*/  SEL R3, RZ, 0x4, P6 ;  /* 0x00000004ff037807 */ /* 0x000fe40003000000 */
[----:B------:R-:W-:Y:S02]  /*4c870*/  ISETP.GE.AND P6, PT, R237, UR8, PT ;  /* 0x00000008ed007c0c */ /* 0x000fe4000bfc6270 */
[----:B------:R-:W-:-:S04]  /*4c880*/  SEL R0, R0, RZ, P1 ;  /* 0x000000ff00007207 */ /* 0x000fc80000800000 */
[----:B------:R-:W-:-:S03]  /*4c890*/  ISETP.NE.U32.AND P2, PT, R0, RZ, PT ;  /* 0x000000ff0000720c */ /* 0x000fc60003f45070 */
[----:B----4-:R-:W-:Y:S01]  /*4c8a0*/  LDGSTS.E [R9+0x58008], desc[UR48][R146.64], P4 ;  /* 0x5800800092097fae */ /* 0x010fe2000a121870 */
[--C-:B--2---:R-:W-:Y:S02]  /*4c8b0*/  SHF.R.U32.HI R237, RZ, 0x6, R236.reuse ;  /* 0x00000006ffed7819 */ /* 0x104fe400000116ec */
[----:B------:R-:W-:-:S07]  /*4c8c0*/  SHF.R.U32.HI R236, RZ, 0x6, R236 ;  /* 0x00000006ffec7819 */ /* 0x000fce00000116ec */
[----:B------:R-:W-:Y:S01]  /*4c8d0*/  LDGSTS.E [R9+0x5a000], desc[UR48][R132.64], P2 ;  /* 0x5a00000084097fae */ /* 0x000fe20009121870 */
[----:B------:R-:W-:Y:S02]  /*4c8e0*/  SGXT.U32 R237, R237, 0x1 ;  /* 0x00000001eded781a */ /* 0x000fe40000000000 */
[----:B------:R-:W-:Y:S01]  /*4c8f0*/  SGXT.U32 R236, R236, 0x1 ;  /* 0x00000001ecec781a */ /* 0x000fe20000000000 */
[----:B------:R-:W2:Y:S01]  /*4c900*/  LDL.64 R146, [R1+0xe58] ;  /* 0x000e580001927983 */ /* 0x000ea20000100a00 */
[----:B------:R-:W-:Y:S02]  /*4c910*/  SEL R0, RZ, 0x4, P5 ;  /* 0x00000004ff007807 */ /* 0x000fe40002800000 */
[----:B------:R-:W-:Y:S02]  /*4c920*/  LOP3.LUT R236, R236, 0x70, RZ, 0xfc, !PT ;  /* 0x00000070ecec7812 */ /* 0x000fe400078efcff */
[----:B------:R-:W-:Y:S02]  /*4c930*/  LOP3.LUT R237, R237, 0x72, RZ, 0xfc, !PT ;  /* 0x00000072eded7812 */ /* 0x000fe400078efcff */
[----:B------:R-:W-:Y:S01]  /*4c940*/  ISETP.GE.AND P5, PT, R236, UR8, PT ;  /* 0x00000008ec007c0c */ /* 0x000fe2000bfa6270 */
[----:B------:R-:W4:Y:S01]  /*4c950*/  LDL.64 R132, [R1+0xf60] ;  /* 0x000f600001847983 */ /* 0x000f220000100a00 */
[----:B------:R-:W-:-:S02]  /*4c960*/  SEL R3, R3, RZ, P1 ;  /* 0x000000ff03037207 */ /* 0x000fc40000800000 */
[----:B------:R-:W-:Y:S02]  /*4c970*/  SEL R0, R0, RZ, P1 ;  /* 0x000000ff00007207 */ /* 0x000fe40000800000 */
[----:B-1----:R-:W-:Y:S02]  /*4c980*/  SEL R5, RZ, 0x4, P6 ;  /* 0x00000004ff057807 */ /* 0x002fe40003000000 */
[----:B------:R-:W-:Y:S02]  /*4c990*/  ISETP.GE.AND P0, PT, R237, UR8, PT ;  /* 0x00000008ed007c0c */ /* 0x000fe4000bf06270 */
[----:B------:R-:W-:Y:S02]  /*4c9a0*/  ISETP.NE.U32.AND P6, PT, R3, RZ, PT ;  /* 0x000000ff0300720c */ /* 0x000fe40003fc5070 */
[----:B------:R-:W-:Y:S02]  /*4c9b0*/  SEL R4, RZ, 0x4, P5 ;  /* 0x00000004ff047807 */ /* 0x000fe40002800000 */
[----:B------:R-:W-:-:S02]  /*4c9c0*/  ISETP.NE.U32.AND P5, PT, R0, RZ, PT ;  /* 0x000000ff0000720c */ /* 0x000fc40003fa5070 */
[----:B------:R-:W-:Y:S02]  /*4c9d0*/  SEL R3, R5, RZ, P1 ;  /* 0x000000ff05037207 */ /* 0x000fe40000800000 */
[----:B------:R-:W-:Y:S02]  /*4c9e0*/  SEL R0, RZ, 0x4, P0 ;  /* 0x00000004ff007807 */ /* 0x000fe40000000000 */
[----:B------:R-:W-:Y:S02]  /*4c9f0*/  SEL R4, R4, RZ, P1 ;  /* 0x000000ff04047207 */ /* 0x000fe40000800000 */
[----:B------:R-:W-:Y:S01]  /*4ca00*/  ISETP.NE.U32.AND P4, PT, R3, RZ, PT ;  /* 0x000000ff0300720c */ /* 0x000fe20003f85070 */
[----:B------:R-:W-:Y:S01]  /*4ca10*/  LDGSTS.E [R9+0x5a008], desc[UR48][R142.64], P6 ;  /* 0x5a0080008e097fae */ /* 0x000fe2000b121870 */
[----:B------:R-:W-:Y:S02]  /*4ca20*/  SEL R3, R0, RZ, P1 ;  /* 0x000000ff00037207 */ /* 0x000fe40000800000 */
[----:B------:R-:W-:Y:S01]  /*4ca30*/  SEL R0, RZ, 0x4, P3 ;  /* 0x00000004ff007807 */ /* 0x000fe20001800000 */
[----:B------:R-:W-:Y:S01]  /*4ca40*/  LDGSTS.E [R9+0x5c000], desc[UR48][R244.64], P5 ;  /* 0x5c000000f4097fae */ /* 0x000fe2000a921870 */
[----:B------:R-:W-:-:S02]  /*4ca50*/  ISETP.NE.U32.AND P3, PT, R4, RZ, PT ;  /* 0x000000ff0400720c */ /* 0x000fc40003f65070 */
[----:B------:R-:W-:-:S05]  /*4ca60*/  ISETP.NE.U32.AND P2, PT, R3, RZ, PT ;  /* 0x000000ff0300720c */ /* 0x000fca0003f45070 */
[----:B------:R-:W-:Y:S04]  /*4ca70*/  LDGSTS.E [R9+0x5c008], desc[UR48][R148.64], P4 ;  /* 0x5c00800094097fae */ /* 0x000fe8000a121870 */
[----:B------:R-:W4:Y:S01]  /*4ca80*/  LDL.64 R142, [R1+0xf70] ;  /* 0x000f7000018e7983 */ /* 0x000f220000100a00 */
[----:B------:R-:W1:Y:S03]  /*4ca90*/  S2R R237, SR_TID.X ;  /* 0x0000000000ed7919 */ /* 0x000e660000002100 */
[----:B---3--:R-:W-:Y:S04]  /*4caa0*/  LDGSTS.E [R9+0x5e000], desc[UR48][R224.64], P3 ;  /* 0x5e000000e0097fae */ /* 0x008fe80009921870 */
[----:B------:R-:W-:Y:S04]  /*4cab0*/  LDGSTS.E [R9+0x5e008], desc[UR48][R10.64], P2 ;  /* 0x5e0080000a097fae */ /* 0x000fe80009121870 */
[----:B------:R-:W2:Y:S04]  /*4cac0*/  LDL.LU.64 R10, [R1+0x1e98] ;  /* 0x001e9800010a7983 */ /* 0x000ea80000300a00 */
[----:B------:R-:W3:Y:S04]  /*4cad0*/  LDL.64 R244, [R1+0x10f0] ;  /* 0x0010f00001f47983 */ /* 0x000ee80000100a00 */
[----:B------:R-:W3:Y:S01]  /*4cae0*/  LDL.64 R224, [R1+0x1140] ;  /* 0x0011400001e07983 */ /* 0x000ee20000100a00 */
[----:B-1----:R-:W-:-:S02]  /*4caf0*/  SHF.R.U32.HI R237, RZ, 0x6, R237 ;  /* 0x00000006ffed7819 */ /* 0x002fc400000116ed */
[----:B------:R-:W-:Y:S01]  /*4cb00*/  SEL R3, R0, RZ, P1 ;  /* 0x000000ff00037207 */ /* 0x000fe20000800000 */
[----:B------:R-:W3:Y:S01]  /*4cb10*/  LDL.64 R148, [R1+0x1340] ;  /* 0x0013400001947983 */ /* 0x000ee20000100a00 */
[----:B------:R-:W-:-:S03]  /*4cb20*/  SGXT.U32 R237, R237, 0x1 ;  /* 0x00000001eded781a */ /* 0x000fc60000000000 */
[----:B------:R-:W3:Y:S01]  /*4cb30*/  LDL.64 R250, [R1+0xe98] ;  /* 0x000e980001fa7983 */ /* 0x000ee20000100a00 */
[----:B------:R-:W-:-:S03]  /*4cb40*/  LOP3.LUT R237, R237, 0x16, RZ, 0xfc, !PT ;  /* 0x00000016eded7812 */ /* 0x000fc600078efcff */
[----:B------:R-:W3:Y:S01]  /*4cb50*/  LDL.64 R48, [R1+0xea8] ;  /* 0x000ea80001307983 */ /* 0x000ee20000100a00 */
[----:B------:R-:W-:Y:S02]  /*4cb60*/  ISETP.GE.AND P0, PT, R237, UR8, PT ;  /* 0x00000008ed007c0c */ /* 0x000fe4000bf06270 */
[----:B------:R-:W1:Y:S01]  /*4cb70*/  S2R R237, SR_TID.X ;  /* 0x0000000000ed7919 */ /* 0x000e620000002100 */
[----:B------:R-:W3:Y:S01]  /*4cb80*/  LDL.64 R84, [R1+0x8e8] ;  /* 0x0008e80001547983 */ /* 0x000ee20000100a00 */
[----:B-1----:R-:W-:-:S04]  /*4cb90*/  SHF.R.U32.HI R236, RZ, 0x6, R237 ;  /* 0x00000006ffec7819 */ /* 0x002fc800000116ed */
[----:B------:R-:W-:-:S04]  /*4cba0*/  SGXT.U32 R236, R236, 0x1 ;  /* 0x00000001ecec781a */ /* 0x000fc80000000000 */
[----:B------:R-:W-:-:S04]  /*4cbb0*/  LOP3.LUT R236, R236, 0x34, RZ, 0xfc, !PT ;  /* 0x00000034ecec7812 */ /* 0x000fc800078efcff */
[----:B------:R-:W-:Y:S02]  /*4cbc0*/  ISETP.GE.AND P6, PT, R236, UR8, PT ;  /* 0x00000008ec007c0c */ /* 0x000fe4000bfc6270 */
[--C-:B------:R-:W-:Y:S02]  /*4cbd0*/  SHF.R.U32.HI R236, RZ, 0x6, R237.reuse ;  /* 0x00000006ffec7819 */ /* 0x100fe400000116ed */
        /* <DEDUP_REMOVED lines=9> */
[----:B------:R-:W-:Y:S02]  /*4cc70*/  ISETP.NE.U32.AND P5, PT, R3, RZ, PT ;  /* 0x000000ff0300720c */ /* 0x000fe40003fa5070 */
[--C-:B-1----:R-:W-:Y:S02]  /*4cc80*/  SHF.R.U32.HI R236, RZ, 0x6, R237.reuse ;  /* 0x00000006ffec7819 */ /* 0x102fe400000116ed */
[----:B------:R-:W-:-:S04]  /*4cc90*/  SHF.R.U32.HI R237, RZ, 0x6, R237 ;  /* 0x00000006ffed7819 */ /* 0x000fc800000116ed */
[----:B------:R-:W-:-:S04]  /*4cca0*/  SGXT.U32 R237, R237, 0x1 ;  /* 0x00000001eded781a */ /* 0x000fc80000000000 */
[----:B------:R-:W-:-:S04]  /*4ccb0*/  LOP3.LUT R237, R237, 0x56, RZ, 0xfc, !PT ;  /* 0x00000056eded7812 */ /* 0x000fc800078efcff */
[----:B------:R-:W-:Y:S02]  /*4ccc0*/  ISETP.GE.AND P2, PT, R237, UR8, PT ;  /* 0x00000008ed007c0c */ /* 0x000fe4000bf46270 */
[----:B------:R-:W1:Y:S01]  /*4ccd0*/  S2R R237, SR_TID.X ;  /* 0x0000000000ed7919 */ /* 0x000e620000002100 */
[----:B------:R-:W-:Y:S02]  /*4cce0*/  SGXT.U32 R236, R236, 0x1 ;  /* 0x00000001ecec781a */ /* 0x000fe40000000000 */
[----:B------:R-:W-:Y:S02]  /*4ccf0*/  SEL R0, R0, RZ, P1 ;  /* 0x000000ff00007207 */ /* 0x000fe40000800000 */
[----:B------:R-:W-:Y:S02]  /*4cd00*/  LOP3.LUT R236, R236, 0x54, RZ, 0xfc, !PT ;  /* 0x00000054ecec7812 */ /* 0x000fe400078efcff */
[----:B------:R-:W-:Y:S02]  /*4cd10*/  SEL R3, RZ, 0x4, P6 ;  /* 0x00000004ff037807 */ /* 0x000fe40003000000 */
[----:B------:R-:W-:-:S02]  /*4cd20*/  ISETP.GE.AND P3, PT, R236, UR8, PT ;  /* 0x00000008ec007c0c */ /* 0x000fc4000bf66270 */
[----:B------:R-:W-:Y:S02]  /*4cd30*/  ISETP.NE.U32.AND P6, PT, R0, RZ, PT ;  /* 0x000000ff0000720c */ /* 0x000fe40003fc5070 */
[----:B------:R-:W-:-:S04]  /*4cd40*/  SEL R0, RZ, 0x4, P0 ;  /* 0x00000004ff007807 */ /* 0x000fc80000000000 */
[----:B------:R-:W-:Y:S02]  /*4cd50*/  SEL R0, R0, RZ, P1 ;  /* 0x000000ff00007207 */ /* 0x000fe40000800000 */
[----:B------:R-:W-:Y:S02]  /*4cd60*/  SEL R4, RZ, 0x4, P3 ;  /* 0x00000004ff047807 */ /* 0x000fe40001800000 */
[----:B------:R-:W-:Y:S02]  /*4cd70*/  SEL R3, R3, RZ, P1 ;  /* 0x000000ff03037207 */ /* 0x000fe40000800000 */
[----:B------:R-:W-:Y:S02]  /*4cd80*/  ISETP.NE.U32.AND P3, PT, R0, RZ, PT ;  /* 0x000000ff0000720c */ /* 0x000fe40003f65070 */
[----:B-1----:R-:W-:-:S04]  /*4cd90*/  SHF.R.U32.HI R236, RZ, 0x6, R237 ;  /* 0x00000006ffec7819 */ /* 0x002fc800000116ed */
[----:B------:R-:W-:Y:S02]  /*4cda0*/  SGXT.U32 R236, R236, 0x1 ;  /* 0x00000001ecec781a */ /* 0x000fe40000000000 */
[----:B------:R-:W-:Y:S02]  /*4cdb0*/  SEL R0, RZ, 0x4, P2 ;  /* 0x00000004ff007807 */ /* 0x000fe40001000000 */
[----:B------:R-:W-:Y:S02]  /*4cdc0*/  LOP3.LUT R236, R236, 0x74, RZ, 0xfc, !PT ;  /* 0x00000074ecec7812 */ /* 0x000fe400078efcff */
[----:B------:R-:W-:Y:S02]  /*4cdd0*/  ISETP.NE.U32.AND P0, PT, R3, RZ, PT ;  /* 0x000000ff0300720c */ /* 0x000fe40003f05070 */
[----:B------:R-:W-:Y:S02]  /*4cde0*/  SEL R4, R4, RZ, P1 ;  /* 0x000000ff04047207 */ /* 0x000fe40000800000 */
[----:B------:R-:W-:-:S02]  /*4cdf0*/  SEL R3, R0, RZ, P1 ;  /* 0x000000ff00037207 */ /* 0x000fc40000800000 */
[----:B------:R-:W-:Y:S01]  /*4ce00*/  SHF.R.U32.HI R237, RZ, 0x6, R237 ;  /* 0x00000006ffed7819 */ /* 0x000fe200000116ed */
[----:B--2---:R-:W-:Y:S04]  /*4ce10*/  LDGSTS.E [R10+0x58000], desc[UR48][R146.64], P5 ;  /* 0x58000000920a7fae */ /* 0x004fe8000a921870 */
[----:B------:R-:W2:Y:S01]  /*4ce20*/  LDL.64 R146, [R1+0x1370] ;  /* 0x0013700001927983 */ /* 0x000ea20000100a00 */
[----:B------:R-:W-:-:S03]  /*4ce30*/  ISETP.GE.AND P5, PT, R236, UR8, PT ;  /* 0x00000008ec007c0c */ /* 0x000fc6000bfa6270 */
[----:B------:R-:W-:Y:S01]  /*4ce40*/  LDGSTS.E [R10+0x58008], desc[UR48][R60.64], P6 ;  /* 0x580080003c0a7fae */ /* 0x000fe2000b121870 */
[----:B------:R-:W-:Y:S02]  /*4ce50*/  SEL R5, RZ, 0x4, P5 ;  /* 0x00000004ff057807 */ /* 0x000fe40002800000 */
[----:B------:R-:W-:Y:S01]  /*4ce60*/  ISETP.NE.U32.AND P5, PT, R4, RZ, PT ;  /* 0x000000ff0400720c */ /* 0x000fe20003fa5070 */
[----:B----4-:R-:W-:Y:S01]  /*4ce70*/  LDGSTS.E [R10+0x5a000], desc[UR48][R132.64], P0 ;  /* 0x5a000000840a7fae */ /* 0x010fe20008121870 */
[----:B------:R-:W-:-:S03]  /*4ce80*/  ISETP.NE.U32.AND P6, PT, R3, RZ, PT ;  /* 0x000000ff0300720c */ /* 0x000fc60003fc5070 */
[----:B------:R-:W-:Y:S01]  /*4ce90*/  LDGSTS.E [R10+0x5a008], desc[UR48][R142.64], P3 ;  /* 0x5a0080008e0a7fae */ /* 0x000fe20009921870 */
[----:B------:R-:W-:Y:S01]  /*4cea0*/  SGXT.U32 R237, R237, 0x1 ;  /* 0x00000001eded781a */ /* 0x000fe20000000000 */
[----:B------:R-:W1:Y:S06]  /*4ceb0*/  S2R R236, SR_TID.X ;  /* 0x0000000000ec7919 */ /* 0x000e6c0000002100 */
[----:B---3--:R-:W-:Y:S04]  /*4cec0*/  LDGSTS.E [R10+0x5c000], desc[UR48][R244.64], P5 ;  /* 0x5c000000f40a7fae */ /* 0x008fe8000a921870 */
[----:B------:R-:W-:Y:S01]  /*4ced0*/  LDGSTS.E [R10+0x5c008], desc[UR48][R224.64], P6 ;  /* 0x5c008000e00a7fae */ /* 0x000fe2000b121870 */
[----:B------:R-:W-:-:S03]  /*4cee0*/  SEL R4, R5, RZ, P1 ;  /* 0x000000ff05047207 */ /* 0x000fc60000800000 */
[----:B------:R-:W3:Y:S04]  /*4cef0*/  LDL.64 R60, [R1+0xe88] ;  /* 0x000e8800013c7983 */ /* 0x000ee80000100a00 */
[----:B------:R-:W4:Y:S04]  /*4cf00*/  LDL.64 R132, [R1+0xf80] ;  /* 0x000f800001847983 */ /* 0x000f280000100a00 */
[----:B------:R-:W3:Y:S01]  /*4cf10*/  LDL.64 R224, [R1+0xe70] ;  /* 0x000e700001e07983 */ /* 0x000ee20000100a00 */
[----:B------:R-:W-:-:S03]  /*4cf20*/  LOP3.LUT R237, R237, 0x76, RZ, 0xfc, !PT ;  /* 0x00000076eded7812 */ /* 0x000fc600078efcff */
[----:B------:R-:W4:Y:S01]  /*4cf30*/  LDL.64 R142, [R1+0xf90] ;  /* 0x000f9000018e7983 */ /* 0x000f220000100a00 */
[----:B------:R-:W-:Y:S02]  /*4cf40*/  ISETP.GE.AND P2, PT, R237, UR8, PT ;  /* 0x00000008ed007c0c */ /* 0x000fe4000bf46270 */
[----:B------:R-:W1:Y:S02]  /*4cf50*/  S2R R237, SR_TID.X ;  /* 0x0000000000ed7919 */ /* 0x000e640000002100 */
[----:B------:R-:W-:Y:S02]  /*4cf60*/  SEL R0, RZ, 0x4, P2 ;  /* 0x00000004ff007807 */ /* 0x000fe40001000000 */
[----:B-1----:R-:W-:-:S04]  /*4cf70*/  SHF.R.U32.HI R237, RZ, 0x6, R237 ;  /* 0x00000006ffed7819 */ /* 0x002fc800000116ed */
[----:B------:R-:W-:-:S04]  /*4cf80*/  SGXT.U32 R237, R237, 0x1 ;  /* 0x00000001eded781a */ /* 0x000fc80000000000 */
[----:B------:R-:W-:-:S04]  /*4cf90*/  LOP3.LUT R237, R237, 0x1a, RZ, 0xfc, !PT ;  /* 0x0000001aeded7812 */ /* 0x000fc800078efcff */
[----:B------:R-:W-:Y:S02]  /*4cfa0*/  ISETP.GE.AND P2, PT, R237, UR8, PT ;  /* 0x00000008ed007c0c */ /* 0x000fe4000bf46270 */
[----:B------:R-:W-:-:S04]  /*4cfb0*/  SHF.R.U32.HI R237, RZ, 0x6, R236 ;  /* 0x00000006ffed7819 */ /* 0x000fc800000116ec */
[----:B------:R-:W-:-:S04]  /*4cfc0*/  SGXT.U32 R237, R237, 0x1 ;  /* 0x00000001eded781a */ /* 0x000fc80000000000 */
[----:B------:R-:W-:-:S04]  /*4cfd0*/  LOP3.LUT R237, R237, 0x1c, RZ, 0xfc, !PT ;  /* 0x0000001ceded7812 */ /* 0x000fc800078efcff */
[----:B------:R-:W-:Y:S02]  /*4cfe0*/  ISETP.GE.AND P3, PT, R237, UR8, PT ;  /* 0x00000008ed007c0c */ /* 0x000fe4000bf66270 */
[----:B------:R-:W1:Y:S02]  /*4cff0*/  S2R R237, SR_TID.X ;  /* 0x0000000000ed7919 */ /* 0x000e640000002100 */
[----:B-1----:R-:W-:-:S04]  /*4d000*/  SHF.R.U32.HI R237, RZ, 0x6, R237 ;  /* 0x00000006ffed7819 */ /* 0x002fc800000116ed */
[----:B------:R-:W-:-:S04]  /*4d010*/  SGXT.U32 R237, R237, 0x1 ;  /* 0x00000001eded781a */ /* 0x000fc80000000000 */
[----:B------:R-:W-:-:S04]  /*4d020*/  LOP3.LUT R237, R237, 0x1e, RZ, 0xfc, !PT ;  /* 0x0000001eeded7812 */ /* 0x000fc800078efcff */
[----:B------:R-:W-:Y:S02]  /*4d030*/  ISETP.GE.AND P6, PT, R237, UR8, PT ;  /* 0x00000008ed007c0c */ /* 0x000fe4000bfc6270 */
[----:B------:R-:W1:Y:S01]  /*4d040*/  S2R R237, SR_TID.X ;  /* 0x0000000000ed7919 */ /* 0x000e620000002100 */
[----:B------:R-:W-:-:S04]  /*4d050*/  SHF.R.U32.HI R236, RZ, 0x6, R236 ;  /* 0x00000006ffec7819 */ /* 0x000fc800000116ec */
[----:B------:R-:W-:-:S04]  /*4d060*/  SGXT.U32 R236, R236, 0x1 ;  /* 0x00000001ecec781a */ /* 0x000fc80000000000 */
[----:B------:R-:W-:-:S04]  /*4d070*/  LOP3.LUT R236, R236, 0x38, RZ, 0xfc, !PT ;  /* 0x00000038ecec7812 */ /* 0x000fc800078efcff */
[----:B------:R-:W-:Y:S02]  /*4d080*/  ISETP.GE.AND P5, PT, R236, UR8, PT ;  /* 0x00000008ec007c0c */ /* 0x000fe4000bfa6270 */
[----:B------:R-:W-:Y:S02]  /*4d090*/  SEL R3, R0, RZ, P1 ;  /* 0x000000ff00037207 */ /* 0x000fe40000800000 */
[----:B------:R-:W-:Y:S02]  /*4d0a0*/  SEL R0, RZ, 0x4, P4 ;  /* 0x00000004ff007807 */ /* 0x000fe40002000000 */
[----:B------:R-:W-:Y:S02]  /*4d0b0*/  ISETP.NE.U32.AND P0, PT, R3, RZ, PT ;  /* 0x000000ff0300720c */ /* 0x000fe40003f05070 */
[----:B------:R-:W-:Y:S02]  /*4d0c0*/  ISETP.NE.U32.AND P4, PT, R4, RZ, PT ;  /* 0x000000ff0400720c */ /* 0x000fe40003f85070 */
[----:B-1----:R-:W-:-:S02]  /*4d0d0*/  SHF.R.U32.HI R236, RZ, 0x6, R237 ;  /* 0x00000006ffec7819 */ /* 0x002fc400000116ed */
[----:B------:R-:W-:-:S09]  /*4d0e0*/  SEL R3, RZ, 0x4, P5 ;  /* 0x00000004ff037807 */ /* 0x000fd20002800000 */
[----:B------:R-:W-:Y:S01]  /*4d0f0*/  LDGSTS.E [R10+0x5e000], desc[UR48][R148.64], P4 ;  /* 0x5e000000940a7fae */ /* 0x000fe2000a121870 */
[----:B------:R-:W-:-:S04]  /*4d100*/  SGXT.U32 R236, R236, 0x1 ;  /* 0x00000001ecec781a */ /* 0x000fc80000000000 */
[----:B------:R-:W-:-:S04]  /*4d110*/  LOP3.LUT R236, R236, 0x3a, RZ, 0xfc, !PT ;  /* 0x0000003aecec7812 */ /* 0x000fc800078efcff */
[----:B------:R-:W-:Y:S02]  /*4d120*/  ISETP.GE.AND P5, PT, R236, UR8, PT ;  /* 0x00000008ec007c0c */ /* 0x000fe4000bfa6270 */
[----:B------:R-:W-:Y:S01]  /*4d130*/  SHF.R.U32.HI R236, RZ, 0x6, R237 ;  /* 0x00000006ffec7819 */ /* 0x000fe200000116ed */
[----:B------:R-:W4:Y:S03]  /*4d140*/  LDL.64 R148, [R1+0x1198] ;  /* 0x0011980001947983 */ /* 0x000f260000100a00 */
[----:B------:R-:W-:-:S04]  /*4d150*/  SGXT.U32 R236, R236, 0x1 ;  /* 0x00000001ecec781a */ /* 0x000fc80000000000 */
[----:B------:R-:W-:-:S04]  /*4d160*/  LOP3.LUT R236, R236, 0x58, RZ, 0xfc, !PT ;  /* 0x00000058ecec7812 */ /* 0x000fc800078efcff */
[----:B------:R-:W-:Y:S02]  /*4d170*/  ISETP.GE.AND P4, PT, R236, UR8, PT ;  /* 0x00000008ec007c0c */ /* 0x000fe4000bf86270 */
[----:B------:R-:W-:Y:S02]  /*4d180*/  SHF.R.U32.HI R236, RZ, 0x6, R237 ;  /* 0x00000006ffec7819 */ /* 0x000fe400000116ed */
[----:B------:R-:W-:Y:S02]  /*4d190*/  SEL R0, R0, RZ, P1 ;  /* 0x000000ff00007207 */ /* 0x000fe40000800000 */
[----:B------:R-:W-:Y:S02]  /*4d1a0*/  SEL R4, RZ, 0x4, P2 ;  /* 0x00000004ff047807 */ /* 0x000fe40001000000 */
[----:B------:R-:W-:Y:S02]  /*4d1b0*/  SGXT.U32 R236, R236, 0x1 ;  /* 0x00000001ecec781a */ /* 0x000fe40000000000 */
[----:B------:R-:W-:-:S02]  /*4d1c0*/  ISETP.NE.U32.AND P2, PT, R0, RZ, PT ;  /* 0x000000ff0000720c */ /* 0x000fc40003f45070 */
[----:B------:R-:W-:Y:S02]  /*4d1d0*/  SEL R0, R4, RZ, P1 ;  /* 0x000000ff04007207 */ /* 0x000fe40000800000 */
[----:B------:R-:W-:Y:S02]  /*4d1e0*/  LOP3.LUT R236, R236, 0x5a, RZ, 0xfc, !PT ;  /* 0x0000005aecec7812 */ /* 0x000fe400078efcff */
[----:B------:R-:W-:Y:S02]  /*4d1f0*/  SEL R3, R3, RZ, P1 ;  /* 0x000000ff03037207 */ /* 0x000fe40000800000 */
[----:B------:R-:W-:Y:S02]  /*4d200*/  SEL R5, RZ, 0x4, P3 ;  /* 0x00000004ff057807 */ /* 0x000fe40001800000 */
[----:B------:R-:W-:Y:S01]  /*4d210*/  ISETP.NE.U32.AND P3, PT, R3, RZ, PT ;  /* 0x000000ff0300720c */ /* 0x000fe20003f65070 */
[----:B--2---:R1:W-:Y:S01]  /*4d220*/  LDGSTS.E [R10+0x5e008], desc[UR48][R146.64], P0 ;  /* 0x5e008000920a7fae */ /* 0x0043e20008121870 */
[----:B------:R-:W-:-:S02]  /*4d230*/  ISETP.NE.U32.AND P0, PT, R0, RZ, PT ;  /* 0x000000ff0000720c */ /* 0x000fc40003f05070 */
[----:B------:R-:W-:Y:S02]  /*4d240*/  SEL R0, RZ, 0x4, P5 ;  /* 0x00000004ff007807 */ /* 0x000fe40002800000 */
[----:B------:R-:W-:Y:S02]  /*4d250*/  ISETP.GE.AND P5, PT, R236, UR8, PT ;  /* 0x00000008ec007c0c */ /* 0x000fe4000bfa6270 */
[----:B-1----:R-:W-:Y:S02]  /*4d260*/  SHF.R.U32.HI R147, RZ, 0x6, R237 ;  /* 0x00000006ff937819 */ /* 0x002fe400000116ed */
[----:B------:R-:W2:Y:S02]  /*4d270*/  LDL.64 R236, [R1+0x1150] ;  /* 0x0011500001ec7983 */ /* 0x000ea40000100a00 */
[----:B------:R-:W-:-:S04]  /*4d280*/  SGXT.U32 R147, R147, 0x1 ;  /* 0x000000019393781a */ /* 0x000fc80000000000 */
[----:B------:R-:W-:Y:S02]  /*4d290*/  LOP3.LUT R147, R147, 0x78, RZ, 0xfc, !PT ;  /* 0x0000007893937812 */ /* 0x000fe400078efcff */
[----:B------:R-:W-:Y:S02]  /*4d2a0*/  SEL R3, R0, RZ, P1 ;  /* 0x000000ff00037207 */ /* 0x000fe40000800000 */
[----:B------:R-:W-:Y:S02]  /*4d2b0*/  SEL R0, RZ, 0x4, P4 ;  /* 0x00000004ff007807 */ /* 0x000fe40002000000 */
[----:B------:R-:W-:Y:S02]  /*4d2c0*/  ISETP.GE.AND P4, PT, R147, UR8, PT ;  /* 0x0000000893007c0c */ /* 0x000fe4000bf86270 */
[----:B------:R-:W2:Y:S04]  /*4d2d0*/  LDL.64 R146, [R1+0x1380] ;  /* 0x0013800001927983 */ /* 0x000ea80000100a00 */
[----:B---3--:R-:W-:Y:S01]  /*4d2e0*/  LDGSTS.E [R11+0x58000], desc[UR48][R224.64], P2 ;  /* 0x58000000e00b7fae */ /* 0x008fe20009121870 */
[----:B------:R-:W1:Y:S01]  /*4d2f0*/  S2R R245, SR_TID.X ;  /* 0x0000000000f57919 */ /* 0x000e620000002100 */
[----:B------:R-:W-:-:S02]  /*4d300*/  SEL R4, RZ, 0x4, P5 ;  /* 0x00000004ff047807 */ /* 0x000fc40002800000 */
[----:B------:R-:W3:Y:S01]  /*4d310*/  LDL.64 R224, [R1+0x13a0] ;  /* 0x0013a00001e07983 */ /* 0x000ee20000100a00 */
[----:B------:R-:W-:Y:S02]  /*4d320*/  ISETP.NE.U32.AND P5, PT, R3, RZ, PT ;  /* 0x000000ff0300720c */ /* 0x000fe40003fa5070 */
[----:B------:R-:W-:Y:S01]  /*4d330*/  SEL R3, R0, RZ, P1 ;  /* 0x000000ff00037207 */ /* 0x000fe20000800000 */
[----:B------:R-:W-:Y:S01]  /*4d340*/  LDGSTS.E [R11+0x58008], desc[UR48][R60.64], P0 ;  /* 0x580080003c0b7fae */ /* 0x000fe20008121870 */
[----:B------:R-:W-:Y:S02]  /*4d350*/  SEL R0, RZ, 0x4, P4 ;  /* 0x00000004ff007807 */ /* 0x000fe40002000000 */
[----:B-1----:R-:W-:Y:S01]  /*4d360*/  SHF.R.U32.HI R245, RZ, 0x6, R245 ;  /* 0x00000006fff57819 */ /* 0x002fe200000116f5 */
[----:B----4-:R-:W-:Y:S03]  /*4d370*/  LDGSTS.E [R11+0x5a000], desc[UR48][R132.64], P3 ;  /* 0x5a000000840b7fae */ /* 0x010fe60009921870 */
[----:B------:R-:W-:-:S03]  /*4d380*/  SGXT.U32 R245, R245, 0x1 ;  /* 0x00000001f5f5781a */ /* 0x000fc60000000000 */
[----:B------:R-:W-:Y:S01]  /*4d390*/  LDGSTS.E [R11+0x5a008], desc[UR48][R142.64], P5 ;  /* 0x5a0080008e0b7fae */ /* 0x000fe2000a921870 */
[----:B------:R-:W-:-:S03]  /*4d3a0*/  LOP3.LUT R245, R245, 0x7a, RZ, 0xfc, !PT ;  /* 0x0000007af5f57812 */ /* 0x000fc600078efcff */
[----:B------:R-:W4:Y:S01]  /*4d3b0*/  LDL.LU.64 R92, [R1+0x8a8] ;  /* 0x0008a800015c7983 */ /* 0x000f220000300a00 */
[----:B------:R-:W-:-:S03]  /*4d3c0*/  ISETP.GE.AND P4, PT, R245, UR8, PT ;  /* 0x00000008f5007c0c */ /* 0x000fc6000bf86270 */
[----:B------:R-:W4:Y:S01]  /*4d3d0*/  LDL.LU.64 R60, [R1+0x860] ;  /* 0x00086000013c7983 */ /* 0x000f220000300a00 */
[----:B------:R-:W1:Y:S01]  /*4d3e0*/  S2R R245, SR_TID.X ;  /* 0x0000000000f57919 */ /* 0x000e620000002100 */
[----:B------:R-:W-:Y:S02]  /*4d3f0*/  ISETP.NE.U32.AND P2, PT, R3, RZ, PT ;  /* 0x000000ff0300720c */ /* 0x000fe40003f45070 */
[----:B------:R-:W-:Y:S01]  /*4d400*/  SEL R4, R4, RZ, P1 ;  /* 0x000000ff04047207 */ /* 0x000fe20000800000 */
[----:B------:R-:W4:Y:S01]  /*4d410*/  LDL.LU.64 R132, [R1+0x668] ;  /* 0x0006680001847983 */ /* 0x000f220000300a00 */
[----:B-1----:R-:W-:-:S04]  /*4d420*/  SHF.R.U32.HI R245, RZ, 0x6, R245 ;  /* 0x00000006fff57819 */ /* 0x002fc800000116f5 */
[----:B------:R-:W-:-:S04]  /*4d430*/  SGXT.U32 R245, R245, 0x1 ;  /* 0x00000001f5f5781a */ /* 0x000fc80000000000 */
[----:B------:R-:W-:-:S04]  /*4d440*/  LOP3.LUT R245, R245, 0x3c, RZ, 0xfc, !PT ;  /* 0x0000003cf5f57812 */ /* 0x000fc800078efcff */
[----:B------:R-:W-:Y:S02]  /*4d450*/  ISETP.GE.AND P3, PT, R245, UR8, PT ;  /* 0x00000008f5007c0c */ /* 0x000fe4000bf66270 */
[----:B------:R-:W1:Y:S01]  /*4d460*/  S2R R245, SR_TID.X ;  /* 0x0000000000f57919 */ /* 0x000e620000002100 */
[----:B------:R-:W-:Y:S02]  /*4d470*/  SEL R3, R0, RZ, P1 ;  /* 0x000000ff00037207 */ /* 0x000fe40000800000 */
[----:B------:R-:W-:Y:S02]  /*4d480*/  SEL R0, RZ, 0x4, P4 ;  /* 0x00000004ff007807 */ /* 0x000fe40002000000 */
[----:B------:R-:W-:Y:S02]  /*4d490*/  ISETP.NE.U32.AND P4, PT, R4, RZ, PT ;  /* 0x000000ff0400720c */ /* 0x000fe40003f85070 */
[----:B------:R-:W-:Y:S02]  /*4d4a0*/  ISETP.NE.U32.AND P0, PT, R3, RZ, PT ;  /* 0x000000ff0300720c */ /* 0x000fe40003f05070 */
[----:B------:R-:W-:-:S02]  /*4d4b0*/  SEL R0, R0, RZ, P1 ;  /* 0x000000ff00007207 */ /* 0x000fc40000800000 */
[----:B------:R-:W-:Y:S02]  /*4d4c0*/  SEL R3, RZ, 0x4, P6 ;  /* 0x00000004ff037807 */ /* 0x000fe40003000000 */
[----:B------:R-:W-:Y:S02]  /*4d4d0*/  ISETP.NE.U32.AND P6, PT, R0, RZ, PT ;  /* 0x000000ff0000720c */ /* 0x000fe40003fc5070 */
[----:B------:R-:W-:-:S04]  /*4d4e0*/  SEL R0, RZ, 0x4, P3 ;  /* 0x00000004ff007807 */ /* 0x000fc80001800000 */
[----:B------:R-:W-:Y:S02]  /*4d4f0*/  SEL R0, R0, RZ, P1 ;  /* 0x000000ff00007207 */ /* 0x000fe40000800000 */
[----:B-1----:R-:W-:-:S04]  /*4d500*/  SHF.R.U32.HI R245, RZ, 0x6, R245 ;  /* 0x00000006fff57819 */ /* 0x002fc800000116f5 */
[----:B------:R-:W-:-:S04]  /*4d510*/  SGXT.U32 R245, R245, 0x1 ;  /* 0x00000001f5f5781a */ /* 0x000fc80000000000 */
[----:B------:R-:W-:-:S04]  /*4d520*/  LOP3.LUT R245, R245, 0x3e, RZ, 0xfc, !PT ;  /* 0x0000003ef5f57812 */ /* 0x000fc800078efcff */
[----:B------:R-:W-:Y:S01]  /*4d530*/  ISETP.GE.AND P3, PT, R245, UR8, PT ;  /* 0x00000008f5007c0c */ /* 0x000fe2000bf66270 */
[----:B--2---:R1:W-:Y:S04]  /*4d540*/  LDGSTS.E [R11+0x5c000], desc[UR48][R236.64], P2 ;  /* 0x5c000000ec0b7fae */ /* 0x0043e80009121870 */
[----:B------:R-:W-:Y:S01]  /*4d550*/  LDGSTS.E [R11+0x5c008], desc[UR48][R148.64], P4 ;  /* 0x5c008000940b7fae */ /* 0x000fe2000a121870 */
[----:B-1----:R-:W1:Y:S01]  /*4d560*/  S2R R237, SR_TID.X ;  /* 0x0000000000ed7919 */ /* 0x002e620000002100 */
[----:B------:R-:W2:Y:S02]  /*4d570*/  S2R R236, SR_TID.X ;  /* 0x0000000000ec7919 */ /* 0x000ea40000002100 */
[----:B------:R-:W-:Y:S01]  /*4d580*/  LDGSTS.E [R11+0x5e000], desc[UR48][R146.64], P0 ;  /* 0x5e000000920b7fae */ /* 0x000fe20008121870 */
[----:B------:R-:W-:-:S03]  /*4d590*/  ISETP.NE.U32.AND P4, PT, R0, RZ, PT ;  /* 0x000000ff0000720c */ /* 0x000fc60003f85070 */
[----:B------:R-:W4:Y:S01]  /*4d5a0*/  LDL.LU.64 R148, [R1+0x468] ;  /* 0x0004680001947983 */ /* 0x000f220000300a00 */
[----:B-1----:R-:W-:-:S03]  /*4d5b0*/  SHF.R.U32.HI R237, RZ, 0x6, R237 ;  /* 0x00000006ffed7819 */ /* 0x002fc600000116ed */
[----:B---3--:R1:W-:Y:S01]  /*4d5c0*/  LDGSTS.E [R11+0x5e008], desc[UR48][R224.64], P6 ;  /* 0x5e008000e00b7fae */ /* 0x0083e2000b121870 */
[----:B------:R-:W-:-:S04]  /*4d5d0*/  SGXT.U32 R237, R237, 0x1 ;  /* 0x00000001eded781a */ /* 0x000fc80000000000 */
[----:B------:R-:W-:-:S04]  /*4d5e0*/  LOP3.LUT R237, R237, 0x5c, RZ, 0xfc, !PT ;  /* 0x0000005ceded7812 */ /* 0x000fc800078efcff */
[----:B------:R-:W-:Y:S02]  /*4d5f0*/  ISETP.GE.AND P0, PT, R237, UR8, PT ;  /* 0x00000008ed007c0c */ /* 0x000fe4000bf06270 */
[--C-:B--2---:R-:W-:Y:S02]  /*4d600*/  SHF.R.U32.HI R237, RZ, 0x6, R236.reuse ;  /* 0x00000006ffed7819 */ /* 0x104fe400000116ec */
[----:B------:R-:W-:Y:S02]  /*4d610*/  SHF.R.U32.HI R236, RZ, 0x6, R236 ;  /* 0x00000006ffec7819 */ /* 0x000fe400000116ec */
[----:B------:R-:W-:Y:S02]  /*4d620*/  SGXT.U32 R237, R237, 0x1 ;  /* 0x00000001eded781a */ /* 0x000fe40000000000 */
[----:B------:R-:W-:Y:S02]  /*4d630*/  SGXT.U32 R236, R236, 0x1 ;  /* 0x00000001ecec781a */ /* 0x000fe40000000000 */
[----:B------:R-:W-:-:S02]  /*4d640*/  LOP3.LUT R237, R237, 0x7c, RZ, 0xfc, !PT ;  /* 0x0000007ceded7812 */ /* 0x000fc400078efcff */
[----:B------:R-:W-:Y:S02]  /*4d650*/  LOP3.LUT R236, R236, 0x5e, RZ, 0xfc, !PT ;  /* 0x0000005eecec7812 */ /* 0x000fe400078efcff */
[----:B------:R-:W-:Y:S02]  /*4d660*/  SEL R0, RZ, 0x4, P3 ;  /* 0x00000004ff007807 */ /* 0x000fe40001800000 */
[----:B------:R-:W-:Y:S02]  /*4d670*/  ISETP.GE.AND P6, PT, R236, UR8, PT ;  /* 0x00000008ec007c0c */ /* 0x000fe4000bfc6270 */
[----:B------:R-:W-:Y:S02]  /*4d680*/  ISETP.GE.AND P3, PT, R237, UR8, PT ;  /* 0x00000008ed007c0c */ /* 0x000fe4000bf66270 */
[----:B------:R-:W2:Y:S04]  /*4d690*/  LDL.LU.64 R236, [R1+0x270] ;  /* 0x0002700001ec7983 */ /* 0x000ea80000300a00 */
[----:B------:R-:W3:Y:S04]  /*4d6a0*/  LDL.LU.64 R248, [R1+0x908] ;  /* 0x0009080001f87983 */ /* 0x000ee80000300a00 */
[----:B------:R-:W3:Y:S04]  /*4d6b0*/  LDL.LU.64 R142, [R1+0x8b0] ;  /* 0x0008b000018e7983 */ /* 0x000ee80000300a00 */
[----:B------:R-:W3:Y:S04]  /*4d6c0*/  LDL.LU.64 R244, [R1+0x858] ;  /* 0x0008580001f47983 */ /* 0x000ee80000300a00 */
[----:B------:R-:W3:Y:S01]  /*4d6d0*/  LDL.LU.64 R146, [R1+0x660] ;  /* 0x0006600001927983 */ /* 0x000ee20000300a00 */
[----:B-1----:R-:W1:Y:S01]  /*4d6e0*/  S2R R225, SR_TID.X ;  /* 0x0000000000e17919 */ /* 0x002e620000002100 */
[----:B------:R-:W-:-:S02]  /*4d6f0*/  SEL R4, R5, RZ, P1 ;  /* 0x000000ff05047207 */ /* 0x000fc40000800000 */
[----:B------:R-:W-:Y:S02]  /*4d700*/  SEL R3, R3, RZ, P1 ;  /* 0x000000ff03037207 */ /* 0x000fe40000800000 */
[----:B------:R-:W-:Y:S02]  /*4d710*/  ISETP.NE.U32.AND P5, PT, R4, RZ, PT ;  /* 0x000000ff0400720c */ /* 0x000fe40003fa5070 */
[----:B------:R-:W-:Y:S02]  /*4d720*/  ISETP.NE.U32.AND P2, PT, R3, RZ, PT ;  /* 0x000000ff0300720c */ /* 0x000fe40003f45070 */
[----:B------:R-:W-:Y:S02]  /*4d730*/  SEL R0, R0, RZ, P1 ;  /* 0x000000ff00007207 */ /* 0x000fe40000800000 */
[----:B------:R-:W-:Y:S02]  /*4d740*/  SEL R3, RZ, 0x4, P0 ;  /* 0x00000004ff037807 */ /* 0x000fe40000000000 */
[----:B------:R-:W-:-:S02]  /*4d750*/  ISETP.NE.U32.AND P0, PT, R0, RZ, PT ;  /* 0x000000ff0000720c */ /* 0x000fc40003f05070 */
[----:B------:R-:W-:Y:S02]  /*4d760*/  SEL R0, RZ, 0x4, P6 ;  /* 0x00000004ff007807 */ /* 0x000fe40003000000 */
[----:B------:R-:W-:Y:S01]  /*4d770*/  SEL R5, RZ, 0x4, P3 ;  /* 0x00000004ff057807 */ /* 0x000fe20001800000 */
[----:B------:R-:W-:Y:S01]  /*4d780*/  LDGSTS.E [R242+0x58000], desc[UR48][R250.64], P5 ;  /* 0x58000000faf27fae */ /* 0x000fe2000a921870 */
[----:B-1----:R-:W-:Y:S01]  /*4d790*/  SHF.R.U32.HI R224, RZ, 0x6, R225 ;  /* 0x00000006ffe07819 */ /* 0x002fe200000116e1 */
[----:B----4-:R-:W-:Y:S01]  /*4d7a0*/  IMAD.WIDE R10, R252, 0x4, R92 ;  /* 0x00000004fc0a7825 */ /* 0x010fe200078e025c */
[----:B------:R-:W-:Y:S01]  /*4d7b0*/  SEL R4, R3, RZ, P1 ;  /* 0x000000ff03047207 */ /* 0x000fe20000800000 */
[----:B------:R1:W-:Y:S01]  /*4d7c0*/  LDGSTS.E [R242+0x58008], desc[UR48][R48.64], P2 ;  /* 0x5800800030f27fae */ /* 0x0003e20009121870 */
[----:B------:R-:W-:Y:S02]  /*4d7d0*/  SGXT.U32 R224, R224, 0x1 ;  /* 0x00000001e0e0781a */ /* 0x000fe40000000000 */
[----:B------:R-:W-:-:S02]  /*4d7e0*/  LOP3.LUT R225, R225, 0x7f, RZ, 0xc0, !PT ;  /* 0x0000007fe1e17812 */ /* 0x000fc400078ec0ff */
[----:B------:R-:W-:Y:S02]  /*4d7f0*/  LOP3.LUT R224, R224, 0x7e, RZ, 0xfc, !PT ;  /* 0x0000007ee0e07812 */ /* 0x000fe400078efcff */
[----:B------:R-:W-:Y:S02]  /*4d800*/  ISETP.GE.AND P3, PT, R225, UR8, PT ;  /* 0x00000008e1007c0c */ /* 0x000fe4000bf66270 */
[----:B------:R-:W-:Y:S02]  /*4d810*/  ISETP.GE.AND P6, PT, R224, UR8, PT ;  /* 0x00000008e0007c0c */ /* 0x000fe4000bfc6270 */
[----:B------:R-:W4:Y:S01]  /*4d820*/  LDL.LU.64 R224, [R1+0x460] ;  /* 0x0004600001e07983 */ /* 0x000f220000300a00 */
[----:B------:R-:W-:Y:S01]  /*4d830*/  SEL R3, R0, RZ, P1 ;  /* 0x000000ff00037207 */ /* 0x000fe20000800000 */
[----:B-1----:R-:W-:Y:S01]  /*4d840*/  IMAD.WIDE R48, R252, 0x4, R60 ;  /* 0x00000004fc307825 */ /* 0x002fe200078e023c */
[----:B------:R-:W-:Y:S01]  /*4d850*/  SEL R0, RZ, 0x4, P6 ;  /* 0x00000004ff007807 */ /* 0x000fe20003000000 */
[----:B------:R-:W4:Y:S01]  /*4d860*/  LDL.64 R92, [R1+0x938] ;  /* 0x00093800015c7983 */ /* 0x000f220000100a00 */
[----:B------:R-:W-:-:S02]  /*4d870*/  ISETP.NE.U32.AND P6, PT, R4, RZ, PT ;  /* 0x000000ff0400720c */ /* 0x000fc40003fc5070 */
[----:B------:R-:W-:Y:S01]  /*4d880*/  SEL R4, RZ, 0x4, P3 ;  /* 0x00000004ff047807 */ /* 0x000fe20001800000 */
[----:B------:R1:W-:Y:S01]  /*4d890*/  STL.64 [R1+0x868], R10 ;  /* 0x0008680a01007387 */ /* 0x0003e20000100a00 */
[----:B------:R-:W-:Y:S02]  /*4d8a0*/  SEL R5, R5, RZ, P1 ;  /* 0x000000ff05057207 */ /* 0x000fe40000800000 */
[----:B------:R-:W-:Y:S01]  /*4d8b0*/  ISETP.NE.U32.AND P3, PT, R3, RZ, PT ;  /* 0x000000ff0300720c */ /* 0x000fe20003f65070 */
[----:B------:R-:W4:Y:S01]  /*4d8c0*/  LDL.LU.64 R60, [R1+0x8b8] ;  /* 0x0008b800013c7983 */ /* 0x000f220000300a00 */
[----:B------:R-:W-:Y:S02]  /*4d8d0*/  SEL R3, R0, RZ, P1 ;  /* 0x000000ff00037207 */ /* 0x000fe40000800000 */
[----:B------:R-:W-:Y:S01]  /*4d8e0*/  SEL R0, R4, RZ, P1 ;  /* 0x000000ff04007207 */ /* 0x000fe20000800000 */
[----:B------:R-:W-:Y:S01]  /*4d8f0*/  STL.64 [R1+0x860], R48 ;  /* 0x0008603001007387 */ /* 0x000fe20000100a00 */
[----:B------:R-:W-:Y:S01]  /*4d900*/  ISETP.NE.U32.AND P1, PT, R5, RZ, PT ;  /* 0x000000ff0500720c */ /* 0x000fe20003f25070 */
[----:B-1----:R-:W-:-:S02]  /*4d910*/  IMAD.WIDE R10, R252, 0x4, R132 ;  /* 0x00000004fc0a7825 */ /* 0x002fc400078e0284 */
[----:B------:R-:W4:Y:S02]  /*4d920*/  LDL.LU.64 R132, [R1+0x850] ;  /* 0x0008500001847983 */ /* 0x000f240000300a00 */
[C---:B------:R-:W-:Y:S02]  /*4d930*/  IMAD.WIDE R4, R252.reuse, 0x4, R84 ;  /* 0x00000004fc047825 */ /* 0x040fe400078e0254 */
[----:B------:R1:W-:Y:S02]  /*4d940*/  STL.64 [R1+0x668], R10 ;  /* 0x0006680a01007387 */ /* 0x0003e40000100a00 */
[----:B-1----:R-:W-:-:S04]  /*4d950*/  IMAD.WIDE R10, R252, 0x4, R140 ;  /* 0x00000004fc0a7825 */ /* 0x002fc800078e028c */
[----:B------:R-:W-:-:S04]  /*4d960*/  IMAD.WIDE R140, R252, 0x4, R120 ;  /* 0x00000004fc8c7825 */ /* 0x000fc800078e0278 */
[----:B------:R-:W-:-:S05]  /*4d970*/  IMAD.WIDE R48, R252, 0x4, R148 ;  /* 0x00000004fc307825 */ /* 0x000fca00078e0294 */
[----:B------:R1:W-:Y:S04]  /*4d980*/  STL.64 [R1+0x468], R48 ;  /* 0x0004683001007387 */ /* 0x0003e80000100a00 */
[----:B-1----:R-:W4:Y:S01]  /*4d990*/  LDL.LU.64 R48, [R1+0x658] ;  /* 0x0006580001307983 */ /* 0x002f220000300a00 */
[----:B--2---:R-:W-:-:S05]  /*4d9a0*/  IMAD.WIDE R84, R252, 0x4, R236 ;  /* 0x00000004fc547825 */ /* 0x004fca00078e02ec */
[----:B------:R-:W-:Y:S04]  /*4d9b0*/  STL.64 [R1+0x270], R84 ;  /* 0x0002705401007387 */ /* 0x000fe80000100a00 */
[----:B------:R-:W2:Y:S04]  /*4d9c0*/  LDL.LU.64 R148, [R1+0x458] ;  /* 0x0004580001947983 */ /* 0x000ea80000300a00 */
[----:B------:R1:W-:Y:S01]  /*4d9d0*/  STL.64 [R1+0x268], R10 ;  /* 0x0002680a01007387 */ /* 0x0003e20000100a00 */
[----:B---3--:R-:W-:-:S03]  /*4d9e0*/  IMAD.WIDE R248, R252, 0x4, R248 ;  /* 0x00000004fcf87825 */ /* 0x008fc600078e02f8 */
[----:B-1----:R-:W3:Y:S04]  /*4d9f0*/  LDL.LU.64 R10, [R1+0x240] ;  /* 0x00024000010a7983 */ /* 0x002ee80000300a00 */
[----:B------:R-:W3:Y:S04]  /*4da00*/  LDL.LU.64 R84, [R1+0x238] ;  /* 0x0002380001547983 */ /* 0x000ee80000300a00 */
[----:B------:R-:W3:Y:S01]  /*4da10*/  LDL.LU.64 R120, [R1+0x958] ;  /* 0x0009580001787983 */ /* 0x000ee20000300a00 */
[----:B------:R-:W-:-:S03]  /*4da20*/  IMAD.WIDE R250, R252, 0x4, R142 ;  /* 0x00000004fcfa7825 */ /* 0x000fc600078e028e */
[----:B------:R-:W3:Y:S01]  /*4da30*/  LDL.LU.64 R236, [R1+0x8d0] ;  /* 0x0008d00001ec7983 */ /* 0x000ee20000300a00 */
[----:B------:R-:W-:-:S03]  /*4da40*/  IMAD.WIDE R146, R252, 0x4, R146 ;  /* 0x00000004fc927825 */ /* 0x000fc600078e0292 */
[----:B------:R1:W-:Y:S04]  /*4da50*/  STL.64 [R1+0x878], R248 ;  /* 0x000878f801007387 */ /* 0x0003e80000100a00 */
[----:B------:R-:W3:Y:S04]  /*4da60*/  LDL.LU.64 R142, [R1+0x848] ;  /* 0x00084800018e7983 */ /* 0x000ee80000300a00 */
[----:B------:R-:W-:Y:S01]  /*4da70*/  STL.64 [R1+0x880], R250 ;  /* 0x000880fa01007387 */ /* 0x000fe20000100a00 */
[----:B-1----:R-:W-:-:S03]  /*4da80*/  IMAD.WIDE R248, R252, 0x4, R244 ;  /* 0x00000004fcf87825 */ /* 0x002fc600078e02f4 */
[----:B------:R-:W3:Y:S04]  /*4da90*/  LDL.LU.64 R244, [R1+0x650] ;  /* 0x0006500001f47983 */ /* 0x000ee80000300a00 */
[----:B------:R-:W-:Y:S04]  /*4daa0*/  STL.64 [R1+0x858], R248 ;  /* 0x000858f801007387 */ /* 0x000fe80000100a00 */
[----:B------:R1:W-:Y:S04]  /*4dab0*/  STL.64 [R1+0x660], R146 ;  /* 0x0006609201007387 */ /* 0x0003e80000100a00 */
[----:B-1----:R-:W3:Y:S01]  /*4dac0*/  LDL.LU.64 R146, [R1+0x450] ;  /* 0x0004500001927983 */ /* 0x002ee20000300a00 */
[----:B----4-:R-:W-:-:S04]  /*4dad0*/  IMAD.WIDE R248, R252, 0x4, R224 ;  /* 0x00000004fcf87825 */ /* 0x010fc800078e02e0 */
[C---:B------:R-:W-:Y:S01]  /*4dae0*/  IMAD.WIDE R224, R252.reuse, 0x4, R246 ;  /* 0x00000004fce07825 */ /* 0x040fe200078e02f6 */
[----:B------:R1:W-:Y:S03]  /*4daf0*/  STL.64 [R1+0x460], R248 ;  /* 0x000460f801007387 */ /* 0x0003e60000100a00 */
[C---:B------:R-:W-:Y:S01]  /*4db00*/  IMAD.WIDE R246, R252.reuse, 0x4, R104 ;  /* 0x00000004fcf67825 */ /* 0x040fe200078e0268 */
[----:B------:R-:W4:Y:S04]  /*4db10*/  LDL.LU.64 R250, [R1+0x228] ;  /* 0x0002280001fa7983 */ /* 0x000f280000300a00 */
[----:B------:R1:W-:Y:S01]  /*4db20*/  STL.64 [R1+0x888], R224 ;  /* 0x000888e001007387 */ /* 0x0003e20000100a00 */
[----:B------:R-:W-:-:S03]  /*4db30*/  IMAD.WIDE R92, R252, 0x4, R92 ;  /* 0x00000004fc5c7825 */ /* 0x000fc600078e025c */
[----:B-1----:R-:W4:Y:S01]  /*4db40*/  LDL.LU.64 R248, [R1+0x220] ;  /* 0x0002200001f87983 */ /* 0x002f220000300a00 */
[----:B------:R-:W-:-:S03]  /*4db50*/  IMAD.WIDE R60, R252, 0x4, R60 ;  /* 0x00000004fc3c7825 */ /* 0x000fc600078e023c */
[----:B------:R-:W4:Y:S04]  /*4db60*/  LDL.LU.64 R104, [R1+0x978] ;  /* 0x0009780001687983 */ /* 0x000f280000300a00 */
[----:B------:R-:W4:Y:S04]  /*4db70*/  LDL.LU.64 R224, [R1+0x8f8] ;  /* 0x0008f80001e07983 */ /* 0x000f280000300a00 */
[----:B------:R1:W-:Y:S02]  /*4db80*/  STL.64 [R1+0x890], R246 ;  /* 0x000890f601007387 */ /* 0x0003e40000100a00 */
[----:B-1----:R-:W-:-:S02]  /*4db90*/  IMAD.WIDE R246, R252, 0x4, R80 ;  /* 0x00000004fcf67825 */ /* 0x002fc400078e0250 */
[----:B------:R-:W4:Y:S04]  /*4dba0*/  LDL.LU.64 R80, [R1+0x840] ;  /* 0x0008400001507983 */ /* 0x000f280000300a00 */
[----:B------:R1:W-:Y:S04]  /*4dbb0*/  STL.64 [R1+0x8a0], R92 ;  /* 0x0008a05c01007387 */ /* 0x0003e80000100a00 */
[----:B-1----:R-:W4:Y:S04]  /*4dbc0*/  LDL.LU.64 R92, [R1+0x648] ;  /* 0x00064800015c7983 */ /* 0x002f280000300a00 */
[----:B------:R1:W-:Y:S02]  /*4dbd0*/  STL.64 [R1+0x8a8], R60 ;  /* 0x0008a83c01007387 */ /* 0x0003e40000100a00 */
[----:B-1----:R-:W-:-:S02]  /*4dbe0*/  IMAD.WIDE R60, R252, 0x4, R132 ;  /* 0x00000004fc3c7825 */ /* 0x002fc400078e0284 */
[----:B------:R-:W4:Y:S04]  /*4dbf0*/  LDL.LU.64 R132, [R1+0x448] ;  /* 0x0004480001847983 */ /* 0x000f280000300a00 */
[----:B------:R1:W-:Y:S04]  /*4dc00*/  STL.64 [R1+0x850], R60 ;  /* 0x0008503c01007387 */ /* 0x0003e80000100a00 */
[----:B-1----:R-:W4:Y:S01]  /*4dc10*/  LDL.LU.64 R60, [R1+0x210] ;  /* 0x00021000013c7983 */ /* 0x002f220000300a00 */
[----:B------:R-:W-:-:S05]  /*4dc20*/  IMAD.WIDE R48, R252, 0x4, R48 ;  /* 0x00000004fc307825 */ /* 0x000fca00078e0230 */
[----:B------:R1:W-:Y:S04]  /*4dc30*/  STL.64 [R1+0x658], R48 ;  /* 0x0006583001007387 */ /* 0x0003e80000100a00 */
[----:B-1----:R-:W4:Y:S01]  /*4dc40*/  LDL.LU.64 R48, [R1+0x1e90] ;  /* 0x001e900001307983 */ /* 0x002f220000300a00 */
[----:B--2---:R-:W-:-:S05]  /*4dc50*/  IMAD.WIDE R148, R252, 0x4, R148 ;  /* 0x00000004fc947825 */ /* 0x004fca00078e0294 */
[----:B------:R1:W-:Y:S01]  /*4dc60*/  STL.64 [R1+0x458], R148 ;  /* 0x0004589401007387 */ /* 0x0003e20000100a00 */
[----:B---3--:R-:W-:-:S03]  /*4dc70*/  IMAD.WIDE R10, R252, 0x4, R10 ;  /* 0x00000004fc0a7825 */ /* 0x008fc600078e020a */
[----:B-1----:R-:W2:Y:S01]  /*4dc80*/  LDL.LU.64 R148, [R1+0x1e88] ;  /* 0x001e880001947983 */ /* 0x002ea20000300a00 */
[----:B------:R-:W-:-:S03]  /*4dc90*/  IMAD.WIDE R84, R252, 0x4, R84 ;  /* 0x00000004fc547825 */ /* 0x000fc600078e0254 */
[----:B------:R1:W-:Y:S01]  /*4dca0*/  STL.64 [R1+0x8b0], R10 ;  /* 0x0008b00a01007387 */ /* 0x0003e20000100a00 */
[----:B------:R-:W-:-:S03]  /*4dcb0*/  IMAD.WIDE R120, R252, 0x4, R120 ;  /* 0x00000004fc787825 */ /* 0x000fc600078e0278 */
[----:B------:R3:W-:Y:S01]  /*4dcc0*/  STL.64 [R1+0x8b8], R84 ;  /* 0x0008b85401007387 */ /* 0x0007e20000100a00 */
[----:B-1----:R-:W-:-:S03]  /*4dcd0*/  IMAD.WIDE R10, R252, 0x4, R68 ;  /* 0x00000004fc0a7825 */ /* 0x002fc600078e0244 */
[----:B------:R-:W2:Y:S01]  /*4dce0*/  LDL.LU.64 R68, [R1+0x990] ;  /* 0x0009900001447983 */ /* 0x000ea20000300a00 */
[----:B---3--:R-:W-:-:S03]  /*4dcf0*/  IMAD.WIDE R84, R252, 0x4, R236 ;  /* 0x00000004fc547825 */ /* 0x008fc600078e02ec */
[----:B------:R1:W-:Y:S01]  /*4dd00*/  STL.64 [R1+0x8c8], R120 ;  /* 0x0008c87801007387 */ /* 0x0003e20000100a00 */
[----:B------:R-:W-:-:S03]  /*4dd10*/  IMAD.WIDE R244, R252, 0x4, R244 ;  /* 0x00000004fcf47825 */ /* 0x000fc600078e02f4 */
[----:B-1----:R-:W3:Y:S04]  /*4dd20*/  LDL.LU.64 R120, [R1+0x920] ;  /* 0x0009200001787983 */ /* 0x002ee80000300a00 */
[----:B------:R1:W-:Y:S04]  /*4dd30*/  STL.64 [R1+0x8d0], R84 ;  /* 0x0008d05401007387 */ /* 0x0003e80000100a00 */
[----:B------:R-:W3:Y:S01]  /*4dd40*/  LDL.LU.64 R236, [R1+0x838] ;  /* 0x0008380001ec7983 */ /* 0x000ee20000300a00 */
[----:B-1----:R-:W-:-:S04]  /*4dd50*/  IMAD.WIDE R84, R252, 0x4, R142 ;  /* 0x00000004fc547825 */ /* 0x002fc800078e028e */
[C---:B------:R-:W-:Y:S01]  /*4dd60*/  IMAD.WIDE R146, R252.reuse, 0x4, R146 ;  /* 0x00000004fc927825 */ /* 0x040fe200078e0292 */
[----:B------:R1:W-:Y:S04]  /*4dd70*/  STL.64 [R1+0x848], R84 ;  /* 0x0008485401007387 */ /* 0x0003e80000100a00 */
[----:B-1----:R-:W3:Y:S04]  /*4dd80*/  LDL.LU.64 R84, [R1+0x640] ;  /* 0x0006400001547983 */ /* 0x002ee80000300a00 */
[----:B------:R-:W3:Y:S04]  /*4dd90*/  LDL.LU.64 R142, [R1+0x440] ;  /* 0x00044000018e7983 */ /* 0x000ee80000300a00 */
[----:B------:R1:W-:Y:S04]  /*4dda0*/  STL.64 [R1+0x650], R244 ;  /* 0x000650f401007387 */ /* 0x0003e80000100a00 */
[----:B-1----:R-:W3:Y:S04]  /*4ddb0*/  LDL.LU.64 R244, [R1+0x1f8] ;  /* 0x0001f80001f47983 */ /* 0x002ee80000300a00 */
[----:B------:R1:W-:Y:S04]  /*4ddc0*/  STL.64 [R1+0x450], R146 ;  /* 0x0004509201007387 */ /* 0x0003e80000100a00 */
[----:B-1----:R-:W3:Y:S01]  /*4ddd0*/  LDL.LU.64 R146, [R1+0x1e80] ;  /* 0x001e800001927983 */ /* 0x002ee20000300a00 */
[----:B----4-:R-:W-:-:S05]  /*4dde0*/  IMAD.WIDE R250, R252, 0x4, R250 ;  /* 0x00000004fcfa7825 */ /* 0x010fca00078e02fa */
[----:B------:R1:W-:Y:S02]  /*4ddf0*/  STL.64 [R1+0x8d8], R250 ;  /* 0x0008d8fa01007387 */ /* 0x0003e40000100a00 */
[----:B-1----:R-:W-:-:S05]  /*4de00*/  IMAD.WIDE R250, R252, 0x4, R248 ;  /* 0x00000004fcfa7825 */ /* 0x002fca00078e02f8 */
[----:B------:R1:W-:Y:S01]  /*4de10*/  STL.64 [R1+0x8e0], R250 ;  /* 0x0008e0fa01007387 */ /* 0x0003e20000100a00 */
[----:B------:R-:W-:-:S04]  /*4de20*/  IMAD.WIDE R248, R252, 0x4, R20 ;  /* 0x00000004fcf87825 */ /* 0x000fc800078e0214 */
[----:B------:R-:W-:-:S04]  /*4de30*/  IMAD.WIDE R20, R252, 0x4, R224 ;  /* 0x00000004fc147825 */ /* 0x000fc800078e02e0 */
[C---:B-1----:R-:W-:Y:S02]  /*4de40*/  IMAD.WIDE R250, R252.reuse, 0x4, R104 ;  /* 0x00000004fcfa7825 */ /* 0x042fe400078e0268 */
[----:B------:R-:W4:Y:S04]  /*4de50*/  LDL.LU.64 R104, [R1+0x9a8] ;  /* 0x0009a80001687983 */ /* 0x000f280000300a00 */
[----:B------:R-:W-:Y:S04]  /*4de60*/  STL.64 [R1+0x8f0], R250 ;  /* 0x0008f0fa01007387 */ /* 0x000fe80000100a00 */
[----:B------:R-:W4:Y:S04]  /*4de70*/  LDL.LU.64 R224, [R1+0x948] ;  /* 0x0009480001e07983 */ /* 0x000f280000300a00 */
[----:B------:R1:W-:Y:S02]  /*4de80*/  STL.64 [R1+0x8f8], R20 ;  /* 0x0008f81401007387 */ /* 0x0003e40000100a00 */
[----:B-1----:R-:W-:-:S04]  /*4de90*/  IMAD.WIDE R20, R252, 0x4, R80 ;  /* 0x00000004fc147825 */ /* 0x002fc800078e0250 */
[C---:B------:R-:W-:Y:S01]  /*4dea0*/  IMAD.WIDE R80, R252.reuse, 0x4, R92 ;  /* 0x00000004fc507825 */ /* 0x040fe200078e025c */
[----:B------:R1:W-:Y:S04]  /*4deb0*/  STL.64 [R1+0x840], R20 ;  /* 0x0008401401007387 */ /* 0x0003e80000100a00 */
[----:B------:R-:W4:Y:S04]  /*4dec0*/  LDL.LU.64 R92, [R1+0x830] ;  /* 0x00083000015c7983 */ /* 0x000f280000300a00 */
[----:B------:R1:W-:Y:S02]  /*4ded0*/  STL.64 [R1+0x648], R80 ;  /* 0x0006485001007387 */ /* 0x0003e40000100a00 */
[----:B-1----:R-:W-:-:S02]  /*4dee0*/  IMAD.WIDE R20, R252, 0x4, R132 ;  /* 0x00000004fc147825 */ /* 0x002fc400078e0284 */
[----:B------:R-:W4:Y:S02]  /*4def0*/  LDL.LU.64 R132, [R1+0x638] ;  /* 0x0006380001847983 */ /* 0x000f240000300a00 */
[C---:B------:R-:W-:Y:S02]  /*4df00*/  IMAD.WIDE R80, R252.reuse, 0x4, R60 ;  /* 0x00000004fc507825 */ /* 0x040fe400078e023c */
[----:B------:R1:W-:Y:S02]  /*4df10*/  STL.64 [R1+0x448], R20 ;  /* 0x0004481401007387 */ /* 0x0003e40000100a00 */
[C---:B------:R-:W-:Y:S02]  /*4df20*/  IMAD.WIDE R250, R252.reuse, 0x4, R128 ;  /* 0x00000004fcfa7825 */ /* 0x040fe400078e0280 */
[----:B-1----:R-:W4:Y:S04]  /*4df30*/  LDL.LU.64 R20, [R1+0x438] ;  /* 0x0004380001147983 */ /* 0x002f280000300a00 */
[----:B------:R1:W-:Y:S04]  /*4df40*/  STL.64 [R1+0x900], R80 ;  /* 0x0009005001007387 */ /* 0x0003e80000100a00 */
[----:B-1----:R-:W4:Y:S01]  /*4df50*/  LDL.LU.64 R80, [R1+0x1e0] ;  /* 0x0001e00001507983 */ /* 0x002f220000300a00 */
[----:B--2---:R-:W-:-:S04]  /*4df60*/  IMAD.WIDE R68, R252, 0x4, R68 ;  /* 0x00000004fc447825 */ /* 0x004fc800078e0244 */
[----:B---3--:R-:W-:-:S04]  /*4df70*/  IMAD.WIDE R120, R252, 0x4, R120 ;  /* 0x00000004fc787825 */ /* 0x008fc800078e0278 */
[----:B------:R-:W-:-:S04]  /*4df80*/  IMAD.WIDE R142, R252, 0x4, R142 ;  /* 0x00000004fc8e7825 */ /* 0x000fc800078e028e */
[----:B------:R-:W-:-:S05]  /*4df90*/  IMAD.WIDE R60, R252, 0x4, R146 ;  /* 0x00000004fc3c7825 */ /* 0x000fca00078e0292 */
[----:B------:R1:W-:Y:S04]  /*4dfa0*/  STL.64 [R1+0x908], R60 ;  /* 0x0009083c01007387 */ /* 0x0003e80000100a00 */
[----:B-1----:R-:W2:Y:S04]  /*4dfb0*/  LDL.LU.64 R60, [R1+0x1d8] ;  /* 0x0001d800013c7983 */ /* 0x002ea80000300a00 */
[----:B------:R-:W3:Y:S04]  /*4dfc0*/  LDL.LU.64 R128, [R1+0x9b8] ;  /* 0x0009b80001807983 */ /* 0x000ee80000300a00 */
[----:B------:R-:W3:Y:S04]  /*4dfd0*/  LDL.LU.64 R146, [R1+0x970] ;  /* 0x0009700001927983 */ /* 0x000ee80000300a00 */
[----:B------:R1:W-:Y:S04]  /*4dfe0*/  STL.64 [R1+0x918], R68 ;  /* 0x0009184401007387 */ /* 0x0003e80000100a00 */
[----:B------:R1:W-:Y:S02]  /*4dff0*/  STL.64 [R1+0x920], R120 ;  /* 0x0009207801007387 */ /* 0x0003e40000100a00 */
[----:B-1----:R-:W-:-:S02]  /*4e000*/  IMAD.WIDE R68, R252, 0x4, R236 ;  /* 0x00000004fc447825 */ /* 0x002fc400078e02ec */
[----:B------:R-:W3:Y:S04]  /*4e010*/  LDL.LU.64 R120, [R1+0x828] ;  /* 0x0008280001787983 */ /* 0x000ee80000300a00 */
[----:B------:R-:W3:Y:S04]  /*4e020*/  LDL.LU.64 R236, [R1+0x630] ;  /* 0x0006300001ec7983 */ /* 0x000ee80000300a00 */
[----:B------:R1:W-:Y:S02]  /*4e030*/  STL.64 [R1+0x838], R68 ;  /* 0x0008384401007387 */ /* 0x0003e40000100a00 */
[----:B-1----:R-:W-:-:S05]  /*4e040*/  IMAD.WIDE R68, R252, 0x4, R84 ;  /* 0x00000004fc447825 */ /* 0x002fca00078e0254 */
[----:B------:R1:W-:Y:S01]  /*4e050*/  STL.64 [R1+0x640], R68 ;  /* 0x0006404401007387 */ /* 0x0003e20000100a00 */
[----:B------:R-:W-:-:S03]  /*4e060*/  IMAD.WIDE R84, R252, 0x4, R244 ;  /* 0x00000004fc547825 */ /* 0x000fc600078e02f4 */
[----:B-1----:R-:W3:Y:S04]  /*4e070*/  LDL.LU.64 R68, [R1+0x430] ;  /* 0x0004300001447983 */ /* 0x002ee80000300a00 */
[----:B------:R1:W-:Y:S04]  /*4e080*/  STL.64 [R1+0x440], R142 ;  /* 0x0004408e01007387 */ /* 0x0003e80000100a00 */
[----:B------:R-:W3:Y:S01]  /*4e090*/  LDL.LU.64 R244, [R1+0x1c8] ;  /* 0x0001c80001f47983 */ /* 0x000ee20000300a00 */
[----:B----4-:R-:W-:-:S03]  /*4e0a0*/  IMAD.WIDE R104, R252, 0x4, R104 ;  /* 0x00000004fc687825 */ /* 0x010fc600078e0268 */
[----:B------:R4:W-:Y:S01]  /*4e0b0*/  STL.64 [R1+0x928], R84 ;  /* 0x0009285401007387 */ /* 0x0009e20000100a00 */
[----:B------:R-:W-:-:S03]  /*4e0c0*/  IMAD.WIDE R224, R252, 0x4, R224 ;  /* 0x00000004fce07825 */ /* 0x000fc600078e02e0 */
[----:B-1----:R-:W3:Y:S01]  /*4e0d0*/  LDL.LU.64 R142, [R1+0x1c0] ;  /* 0x0001c000018e7983 */ /* 0x002ee20000300a00 */
[----:B------:R-:W-:-:S04]  /*4e0e0*/  IMAD.WIDE R92, R252, 0x4, R92 ;  /* 0x00000004fc5c7825 */ /* 0x000fc800078e025c */
[C---:B----4-:R-:W-:Y:S02]  /*4e0f0*/  IMAD.WIDE R84, R252.reuse, 0x4, R148 ;  /* 0x00000004fc547825 */ /* 0x050fe400078e0294 */
[----:B------:R-:W4:Y:S04]  /*4e100*/  LDL.LU.64 R148, [R1+0x9d0] ;  /* 0x0009d00001947983 */ /* 0x000f280000300a00 */
[----:B------:R1:W-:Y:S01]  /*4e110*/  STL.64 [R1+0x930], R84 ;  /* 0x0009305401007387 */ /* 0x0003e20000100a00 */
[----:B------:R-:W-:-:S04]  /*4e120*/  IMAD.WIDE R132, R252, 0x4, R132 ;  /* 0x00000004fc847825 */ /* 0x000fc800078e0284 */
[C---:B------:R-:W-:Y:S01]  /*4e130*/  IMAD.WIDE R20, R252.reuse, 0x4, R20 ;  /* 0x00000004fc147825 */ /* 0x040fe200078e0214 */
[----:B-1----:R-:W4:Y:S04]  /*4e140*/  LDL.LU.64 R84, [R1+0x998] ;  /* 0x0009980001547983 */ /* 0x002f280000300a00 */
[----:B------:R1:W-:Y:S01]  /*4e150*/  STL.64 [R1+0x940], R104 ;  /* 0x0009406801007387 */ /* 0x0003e20000100a00 */
[----:B------:R-:W-:-:S03]  /*4e160*/  IMAD.WIDE R80, R252, 0x4, R80 ;  /* 0x00000004fc507825 */ /* 0x000fc600078e0250 */
        /* <DEDUP_REMOVED lines=9> */
[----:B------:R1:W-:Y:S01]  /*4e200*/  STL.64 [R1+0x950], R80 ;  /* 0x0009505001007387 */ /* 0x0003e20000100a00 */
[----:B--2---:R-:W-:-:S04]  /*4e210*/  IMAD.WIDE R60, R252, 0x4, R60 ;  /* 0x00000004fc3c7825 */ /* 0x004fc800078e023c */
[C---:B---3--:R-:W-:Y:S01]  /*4e220*/  IMAD.WIDE R128, R252.reuse, 0x4, R128 ;  /* 0x00000004fc807825 */ /* 0x048fe200078e0280 */
[----:B------:R2:W-:Y:S03]  /*4e230*/  STL.64 [R1+0x958], R60 ;  /* 0x0009583c01007387 */ /* 0x0005e60000100a00 */
[C---:B-1----:R-:W-:Y:S01]  /*4e240*/  IMAD.WIDE R80, R252.reuse, 0x4, R146 ;  /* 0x00000004fc507825 */ /* 0x042fe200078e0292 */
[----:B--2---:R-:W2:Y:S04]  /*4e250*/  LDL.LU.64 R60, [R1+0xa00] ;  /* 0x000a0000013c7983 */ /* 0x004ea80000300a00 */
[----:B------:R1:W-:Y:S04]  /*4e260*/  STL.64 [R1+0x968], R128 ;  /* 0x0009688001007387 */ /* 0x0003e80000100a00 */
[----:B-1----:R-:W3:Y:S04]  /*4e270*/  LDL.LU.64 R128, [R1+0x9c8] ;  /* 0x0009c80001807983 */ /* 0x002ee80000300a00 */
[----:B------:R1:W-:Y:S01]  /*4e280*/  STL.64 [R1+0x970], R80 ;  /* 0x0009705001007387 */ /* 0x0003e20000100a00 */
[----:B------:R-:W-:-:S03]  /*4e290*/  IMAD.WIDE R236, R252, 0x4, R236 ;  /* 0x00000004fcec7825 */ /* 0x000fc600078e02ec */
[----:B------:R-:W3:Y:S01]  /*4e2a0*/  LDL.LU.64 R146, [R1+0x818] ;  /* 0x0008180001927983 */ /* 0x000ee20000300a00 */
[----:B-1----:R-:W-:-:S05]  /*4e2b0*/  IMAD.WIDE R80, R252, 0x4, R120 ;  /* 0x00000004fc507825 */ /* 0x002fca00078e0278 */
[----:B------:R1:W-:Y:S01]  /*4e2c0*/  STL.64 [R1+0x828], R80 ;  /* 0x0008285001007387 */ /* 0x0003e20000100a00 */
[----:B------:R-:W-:-:S03]  /*4e2d0*/  IMAD.WIDE R68, R252, 0x4, R68 ;  /* 0x00000004fc447825 */ /* 0x000fc600078e0244 */
[----:B-1----:R-:W3:Y:S04]  /*4e2e0*/  LDL.LU.64 R80, [R1+0x620] ;  /* 0x0006200001507983 */ /* 0x002ee80000300a00 */
[----:B------:R-:W3:Y:S01]  /*4e2f0*/  LDL.LU.64 R120, [R1+0x420] ;  /* 0x0004200001787983 */ /* 0x000ee20000300a00 */
[----:B------:R-:W-:-:S03]  /*4e300*/  IMAD.WIDE R244, R252, 0x4, R244 ;  /* 0x00000004fcf47825 */ /* 0x000fc600078e02f4 */
        /* <DEDUP_REMOVED lines=8> */
[----:B----4-:R-:W-:-:S04]  /*4e390*/  IMAD.WIDE R148, R252, 0x4, R148 ;  /* 0x00000004fc947825 */ /* 0x010fc800078e0294 */
[----:B------:R-:W-:-:S04]  /*4e3a0*/  IMAD.WIDE R84, R252, 0x4, R84 ;  /* 0x00000004fc547825 */ /* 0x000fc800078e0254 */
[C---:B-1----:R-:W-:Y:S02]  /*4e3b0*/  IMAD.WIDE R142, R252.reuse, 0x4, R72 ;  /* 0x00000004fc8e7825 */ /* 0x042fe400078e0248 */
[----:B------:R-:W4:Y:S02]  /*4e3c0*/  LDL.LU.64 R72, [R1+0xa18] ;  /* 0x000a180001487983 */ /* 0x000f240000300a00 */
[C---:B------:R-:W-:Y:S02]  /*4e3d0*/  IMAD.WIDE R104, R252.reuse, 0x4, R104 ;  /* 0x00000004fc687825 */ /* 0x040fe400078e0268 */
[----:B------:R1:W-:Y:S02]  /*4e3e0*/  STL.64 [R1+0x988], R142 ;  /* 0x0009888e01007387 */ /* 0x0003e40000100a00 */
[C---:B------:R-:W-:Y:S02]  /*4e3f0*/  IMAD.WIDE R224, R252.reuse, 0x4, R224 ;  /* 0x00000004fce07825 */ /* 0x040fe400078e02e0 */
[----:B-1----:R-:W4:Y:S02]  /*4e400*/  LDL.LU.64 R142, [R1+0x9f8] ;  /* 0x0009f800018e7983 */ /* 0x002f240000300a00 */
[----:B------:R-:W-:-:S02]  /*4e410*/  IMAD.WIDE R92, R252, 0x4, R92 ;  /* 0x00000004fc5c7825 */ /* 0x000fc400078e025c */
[----:B------:R1:W-:Y:S04]  /*4e420*/  STL.64 [R1+0x990], R148 ;  /* 0x0009909401007387 */ /* 0x0003e80000100a00 */
[----:B-1----:R-:W4:Y:S01]  /*4e430*/  LDL.LU.64 R148, [R1+0x810] ;  /* 0x0008100001947983 */ /* 0x002f220000300a00 */
[----:B------:R-:W-:-:S03]  /*4e440*/  IMAD.WIDE R132, R252, 0x4, R132 ;  /* 0x00000004fc847825 */ /* 0x000fc600078e0284 */
        /* <DEDUP_REMOVED lines=10> */
[----:B---3--:R-:W-:-:S04]  /*4e4f0*/  IMAD.WIDE R128, R252, 0x4, R128 ;  /* 0x00000004fc807825 */ /* 0x008fc800078e0280 */
[----:B------:R-:W-:-:S04]  /*4e500*/  IMAD.WIDE R146, R252, 0x4, R146 ;  /* 0x00000004fc927825 */ /* 0x000fc800078e0292 */
[----:B------:R-:W-:-:S04]  /*4e510*/  IMAD.WIDE R80, R252, 0x4, R80 ;  /* 0x00000004fc507825 */ /* 0x000fc800078e0250 */
[----:B------:R-:W-:-:S04]  /*4e520*/  IMAD.WIDE R120, R252, 0x4, R120 ;  /* 0x00000004fc787825 */ /* 0x000fc800078e0278 */
[----:B-1----:R-:W-:-:S04]  /*4e530*/  IMAD.WIDE R132, R252, 0x4, R244 ;  /* 0x00000004fc847825 */ /* 0x002fc800078e02f4 */
[C---:B------:R-:W-:Y:S02]  /*4e540*/  IMAD.WIDE R244, R252.reuse, 0x4, R100 ;  /* 0x00000004fcf47825 */ /* 0x040fe400078e0264 */
[----:B------:R-:W2:Y:S04]  /*4e550*/  LDL.LU.64 R100, [R1+0xa38] ;  /* 0x000a380001647983 */ /* 0x000ea80000300a00 */
        /* <DEDUP_REMOVED lines=20> */
[----:B------:R-:W-:-:S04]  /*4e6a0*/  IMAD.WIDE R148, R252, 0x4, R148 ;  /* 0x00000004fc947825 */ /* 0x000fc800078e0294 */
[----:B------:R-:W-:-:S04]  /*4e6b0*/  IMAD.WIDE R84, R252, 0x4, R84 ;  /* 0x00000004fc547825 */ /* 0x000fc800078e0254 */
[----:B------:R-:W-:-:S04]  /*4e6c0*/  IMAD.WIDE R104, R252, 0x4, R104 ;  /* 0x00000004fc687825 */ /* 0x000fc800078e0268 */
[----:B------:R-:W-:-:S04]  /*4e6d0*/  IMAD.WIDE R224, R252, 0x4, R224 ;  /* 0x00000004fce07825 */ /* 0x000fc800078e02e0 */
[----:B------:R-:W-:-:S04]  /*4e6e0*/  IMAD.WIDE R92, R252, 0x4, R92 ;  /* 0x00000004fc5c7825 */ /* 0x000fc800078e025c */
[----:B------:R-:W-:-:S04]  /*4e6f0*/  IMAD.WIDE R230, R252, 0x4, R230 ;  /* 0x00000004fce67825 */ /* 0x000fc800078e02e6 */
[----:B--2---:R-:W-:-:S04]  /*4e700*/  IMAD.WIDE R100, R252, 0x4, R100 ;  /* 0x00000004fc647825 */ /* 0x004fc800078e0264 */
[----:B---3--:R-:W-:-:S04]  /*4e710*/  IMAD.WIDE R132, R252, 0x4, R132 ;  /* 0x00000004fc847825 */ /* 0x008fc800078e0284 */
[----:B------:R-:W-:-:S04]  /*4e720*/  IMAD.WIDE R244, R252, 0x4, R244 ;  /* 0x00000004fcf47825 */ /* 0x000fc800078e02f4 */
[----:B------:R-:W-:-:S04]  /*4e730*/  IMAD.WIDE R60, R252, 0x4, R60 ;  /* 0x00000004fc3c7825 */ /* 0x000fc800078e023c */
[----:B------:R-:W-:-:S04]  /*4e740*/  IMAD.WIDE R128, R252, 0x4, R128 ;  /* 0x00000004fc807825 */ /* 0x000fc800078e0280 */
[----:B------:R-:W-:-:S05]  /*4e750*/  IMAD.WIDE R120, R252, 0x4, R120 ;  /* 0x00000004fc787825 */ /* 0x000fca00078e0278 */
[----:B------:R1:W-:Y:S04]  /*4e760*/  STL.64 [R1+0x9e0], R120 ;  /* 0x0009e07801007387 */ /* 0x0003e80000100a00 */
[----:B-1----:R-:W2:Y:S04]  /*4e770*/  LDL.LU.64 R120, [R1+0xa58] ;  /* 0x000a580001787983 */ /* 0x002ea80000300a00 */
        /* <DEDUP_REMOVED lines=28> */
[----:B------:R-:W-:-:S04]  /*4e940*/  IMAD.WIDE R146, R252, 0x4, R146 ;  /* 0x00000004fc927825 */ /* 0x000fc800078e0292 */
[C---:B------:R-:W-:Y:S01]  /*4e950*/  IMAD.WIDE R76, R252.reuse, 0x4, R76 ;  /* 0x00000004fc4c7825 */ /* 0x040fe200078e024c */
[----:B------:R1:W-:Y:S03]  /*4e960*/  STL.64 [R1+0xa38], R146 ;  /* 0x000a389201007387 */ /* 0x0003e60000100a00 */
[C---:B----4-:R-:W-:Y:S01]  /*4e970*/  IMAD.WIDE R32, R252.reuse, 0x4, R32 ;  /* 0x00000004fc207825 */ /* 0x050fe200078e0220 */
[----:B-1----:R-:W4:Y:S03]  /*4e980*/  LDL.LU.64 R146, [R1+0xab0] ;  /* 0x000ab00001927983 */ /* 0x002f260000300a00 */
[----:B--2---:R-:W-:-:S04]  /*4e990*/  IMAD.WIDE R120, R252, 0x4, R120 ;  /* 0x00000004fc787825 */ /* 0x004fc800078e0278 */
[----:B---3--:R-:W-:-:S04]  /*4e9a0*/  IMAD.WIDE R236, R252, 0x4, R236 ;  /* 0x00000004fcec7825 */ /* 0x008fc800078e02ec */
        /* <DEDUP_REMOVED lines=16> */
[----:B-1----:R-:W2:Y:S01]  /*4eab0*/  LDL.LU.64 R142, [R1+0x1e28] ;  /* 0x001e2800018e7983 */ /* 0x002ea20000300a00 */
[----:B------:R-:W-:-:S05]  /*4eac0*/  IMAD.WIDE R148, R252, 0x4, R148 ;  /* 0x00000004fc947825 */ /* 0x000fca00078e0294 */
[----:B------:R1:W-:Y:S01]  /*4ead0*/  STL.64 [R1+0xa68], R148 ;  /* 0x000a689401007387 */ /* 0x0003e20000100a00 */
[----:B------:R-:W-:-:S04]  /*4eae0*/  IMAD.WIDE R230, R252, 0x4, R230 ;  /* 0x00000004fce67825 */ /* 0x000fc800078e02e6 */
[C---:B-1----:R-:W-:Y:S02]  /*4eaf0*/  IMAD.WIDE R148, R252.reuse, 0x4, R108 ;  /* 0x00000004fc947825 */ /* 0x042fe400078e026c */
[----:B------:R-:W4:Y:S02]  /*4eb00*/  LDL.LU.64 R108, [R1+0xae0] ;  /* 0x000ae000016c7983 */ /* 0x000f240000300a00 */
[----:B------:R-:W-:-:S04]  /*4eb10*/  IMAD.WIDE R100, R252, 0x4, R100 ;  /* 0x00000004fc647825 */ /* 0x000fc800078e0264 */
[----:B------:R-:W-:-:S04]  /*4eb20*/  IMAD.WIDE R132, R252, 0x4, R132 ;  /* 0x00000004fc847825 */ /* 0x000fc800078e0284 */
[----:B--2---:R-:W-:-:S05]  /*4eb30*/  IMAD.WIDE R142, R252, 0x4, R142 ;  /* 0x00000004fc8e7825 */ /* 0x004fca00078e028e */
[----:B------:R1:W-:Y:S04]  /*4eb40*/  STL.64 [R1+0xa70], R142 ;  /* 0x000a708e01007387 */ /* 0x0003e80000100a00 */
[----:B------:R2:W-:Y:S01]  /*4eb50*/  STL.64 [R1+0xa78], R148 ;  /* 0x000a789401007387 */ /* 0x0005e20000100a00 */
[----:B-1----:R-:W-:-:S04]  /*4eb60*/  IMAD.WIDE R142, R252, 0x4, R104 ;  /* 0x00000004fc8e7825 */ /* 0x002fc800078e0268 */
[C---:B------:R-:W-:Y:S01]  /*4eb70*/  IMAD.WIDE R104, R252.reuse, 0x4, R224 ;  /* 0x00000004fc687825 */ /* 0x040fe200078e02e0 */
[----:B--2---:R-:W2:Y:S04]  /*4eb80*/  LDL.LU.64 R148, [R1+0xae8] ;  /* 0x000ae80001947983 */ /* 0x004ea80000300a00 */
[----:B------:R1:W-:Y:S04]  /*4eb90*/  STL.64 [R1+0xa80], R142 ;  /* 0x000a808e01007387 */ /* 0x0003e80000100a00 */
[----:B------:R-:W2:Y:S04]  /*4eba0*/  LDL.LU.64 R224, [R1+0x7e8] ;  /* 0x0007e80001e07983 */ /* 0x000ea80000300a00 */
[----:B------:R3:W-:Y:S04]  /*4ebb0*/  STL.64 [R1+0xa88], R104 ;  /* 0x000a886801007387 */ /* 0x0007e80000100a00 */
[----:B-1----:R-:W2:Y:S04]  /*4ebc0*/  LDL.LU.64 R142, [R1+0x5f0] ;  /* 0x0005f000018e7983 */ /* 0x002ea80000300a00 */
[----:B---3--:R-:W3:Y:S04]  /*4ebd0*/  LDL.LU.64 R104, [R1+0x3f0] ;  /* 0x0003f00001687983 */ /* 0x008ee80000300a00 */
[----:B------:R1:W-:Y:S04]  /*4ebe0*/  STL.64 [R1+0x7f8], R230 ;  /* 0x0007f8e601007387 */ /* 0x0003e80000100a00 */
[----:B-1----:R-:W3:Y:S04]  /*4ebf0*/  LDL.LU.64 R230, [R1+0x108] ;  /* 0x0001080001e67983 */ /* 0x002ee80000300a00 */
[----:B------:R1:W-:Y:S04]  /*4ec00*/  STL.64 [R1+0x600], R100 ;  /* 0x0006006401007387 */ /* 0x0003e80000100a00 */
[----:B-1----:R-:W3:Y:S04]  /*4ec10*/  LDL.LU.64 R100, [R1+0x1e20] ;  /* 0x001e200001647983 */ /* 0x002ee80000300a00 */
[----:B------:R1:W-:Y:S04]  /*4ec20*/  STL.64 [R1+0xa90], R132 ;  /* 0x000a908401007387 */ /* 0x0003e80000100a00 */
[----:B-1----:R-:W2:Y:S01]  /*4ec30*/  LDL.LU.64 R132, [R1+0x1e18] ;  /* 0x001e180001847983 */ /* 0x002ea20000300a00 */
[----:B------:R-:W-:-:S05]  /*4ec40*/  IMAD.WIDE R244, R252, 0x4, R244 ;  /* 0x00000004fcf47825 */ /* 0x000fca00078e02f4 */
[----:B------:R1:W-:Y:S01]  /*4ec50*/  STL.64 [R1+0xa98], R244 ;  /* 0x000a98f401007387 */ /* 0x0003e20000100a00 */
[----:B------:R-:W-:-:S04]  /*4ec60*/  IMAD.WIDE R128, R252, 0x4, R128 ;  /* 0x00000004fc807825 */ /* 0x000fc800078e0280 */
[----:B------:R-:W-:-:S04]  /*4ec70*/  IMAD.WIDE R76, R252, 0x4, R76 ;  /* 0x00000004fc4c7825 */ /* 0x000fc800078e024c */
[C---:B-1----:R-:W-:Y:S02]  /*4ec80*/  IMAD.WIDE R244, R252.reuse, 0x4, R96 ;  /* 0x00000004fcf47825 */ /* 0x042fe400078e0260 */
[----:B------:R-:W3:Y:S02]  /*4ec90*/  LDL.LU.64 R96, [R1+0xb18] ;  /* 0x000b180001607983 */ /* 0x000ee40000300a00 */
[----:B----4-:R-:W-:-:S04]  /*4eca0*/  IMAD.WIDE R32, R252, 0x4, R32 ;  /* 0x00000004fc207825 */ /* 0x010fc800078e0220 */
[----:B--2---:R-:W-:-:S05]  /*4ecb0*/  IMAD.WIDE R132, R252, 0x4, R132 ;  /* 0x00000004fc847825 */ /* 0x004fca00078e0284 */
[----:B------:R1:W-:Y:S04]  /*4ecc0*/  STL.64 [R1+0xaa0], R132 ;  /* 0x000aa08401007387 */ /* 0x0003e80000100a00 */
[----:B------:R2:W-:Y:S01]  /*4ecd0*/  STL.64 [R1+0xaa8], R244 ;  /* 0x000aa8f401007387 */ /* 0x0005e20000100a00 */
[----:B-1----:R-:W-:-:S03]  /*4ece0*/  IMAD.WIDE R132, R252, 0x4, R146 ;  /* 0x00000004fc847825 */ /* 0x002fc600078e0292 */
[----:B--2---:R-:W2:Y:S04]  /*4ecf0*/  LDL.LU.64 R244, [R1+0xb20] ;  /* 0x000b200001f47983 */ /* 0x004ea80000300a00 */
[----:B------:R-:W4:Y:S04]  /*4ed00*/  LDL.LU.64 R146, [R1+0x7e0] ;  /* 0x0007e00001927983 */ /* 0x000f280000300a00 */
[----:B------:R1:W-:Y:S04]  /*4ed10*/  STL.64 [R1+0xab0], R132 ;  /* 0x000ab08401007387 */ /* 0x0003e80000100a00 */
[----:B-1----:R-:W4:Y:S04]  /*4ed20*/  LDL.LU.64 R132, [R1+0x5e8] ;  /* 0x0005e80001847983 */ /* 0x002f280000300a00 */
[----:B------:R1:W-:Y:S04]  /*4ed30*/  STL.64 [R1+0xab8], R128 ;  /* 0x000ab88001007387 */ /* 0x0003e80000100a00 */
[----:B-1----:R-:W4:Y:S04]  /*4ed40*/  LDL.LU.64 R128, [R1+0x3e8] ;  /* 0x0003e80001807983 */ /* 0x002f280000300a00 */
[----:B------:R1:W-:Y:S04]  /*4ed50*/  STL.64 [R1+0x7f0], R76 ;  /* 0x0007f04c01007387 */ /* 0x0003e80000100a00 */
[----:B-1----:R-:W4:Y:S04]  /*4ed60*/  LDL.LU.64 R76, [R1+0xf0] ;  /* 0x0000f000014c7983 */ /* 0x002f280000300a00 */
[----:B------:R1:W-:Y:S04]  /*4ed70*/  STL.64 [R1+0x5f8], R32 ;  /* 0x0005f82001007387 */ /* 0x0003e80000100a00 */
[----:B-1----:R-:W4:Y:S01]  /*4ed80*/  LDL.LU.64 R32, [R1+0x1e10] ;  /* 0x001e100001207983 */ /* 0x002f220000300a00 */
[----:B------:R-:W-:-:S05]  /*4ed90*/  IMAD.WIDE R120, R252, 0x4, R120 ;  /* 0x00000004fc787825 */ /* 0x000fca00078e0278 */
[----:B------:R1:W-:Y:S01]  /*4eda0*/  STL.64 [R1+0xac0], R120 ;  /* 0x000ac07801007387 */ /* 0x0003e20000100a00 */
[----:B------:R-:W-:-:S04]  /*4edb0*/  IMAD.WIDE R112, R252, 0x4, R112 ;  /* 0x00000004fc707825 */ /* 0x000fc800078e0270 */
[----:B------:R-:W-:-:S04]  /*4edc0*/  IMAD.WIDE R108, R252, 0x4, R108 ;  /* 0x00000004fc6c7825 */ /* 0x000fc800078e026c */
[----:B-1----:R-:W-:-:S05]  /*4edd0*/  IMAD.WIDE R120, R252, 0x4, R236 ;  /* 0x00000004fc787825 */ /* 0x002fca00078e02ec */
[----:B------:R1:W-:Y:S01]  /*4ede0*/  STL.64 [R1+0xac8], R120 ;  /* 0x000ac87801007387 */ /* 0x0003e20000100a00 */
[----:B------:R-:W-:-:S04]  /*4edf0*/  IMAD.WIDE R148, R252, 0x4, R148 ;  /* 0x00000004fc947825 */ /* 0x000fc800078e0294 */
[C---:B------:R-:W-:Y:S01]  /*4ee00*/  IMAD.WIDE R224, R252.reuse, 0x4, R224 ;  /* 0x00000004fce07825 */ /* 0x040fe200078e02e0 */
[----:B-1----:R-:W4:Y:S03]  /*4ee10*/  LDL.LU.64 R120, [R1+0xb50] ;  /* 0x000b500001787983 */ /* 0x002f260000300a00 */
[----:B------:R-:W-:-:S04]  /*4ee20*/  IMAD.WIDE R142, R252, 0x4, R142 ;  /* 0x00000004fc8e7825 */ /* 0x000fc800078e028e */
[----:B---3--:R-:W-:-:S04]  /*4ee30*/  IMAD.WIDE R104, R252, 0x4, R104 ;  /* 0x00000004fc687825 */ /* 0x008fc800078e0268 */
[----:B------:R-:W-:-:S04]  /*4ee40*/  IMAD.WIDE R136, R252, 0x4, R136 ;  /* 0x00000004fc887825 */ /* 0x000fc800078e0288 */
[----:B------:R-:W-:-:S04]  /*4ee50*/  IMAD.WIDE R96, R252, 0x4, R96 ;  /* 0x00000004fc607825 */ /* 0x000fc800078e0260 */
[----:B--2---:R-:W-:-:S04]  /*4ee60*/  IMAD.WIDE R244, R252, 0x4, R244 ;  /* 0x00000004fcf47825 */ /* 0x004fc800078e02f4 */
[----:B----4-:R-:W-:-:S04]  /*4ee70*/  IMAD.WIDE R146, R252, 0x4, R146 ;  /* 0x00000004fc927825 */ /* 0x010fc800078e0292 */
        /* <DEDUP_REMOVED lines=15> */
[----:B-1----:R-:W-:-:S05]  /*4ef70*/  IMAD.WIDE R104, R252, 0x4, R230 ;  /* 0x00000004fc687825 */ /* 0x002fca00078e02e6 */
[----:B------:R1:W-:Y:S01]  /*4ef80*/  STL.64 [R1+0xb00], R104 ;  /* 0x000b006801007387 */ /* 0x0003e20000100a00 */
[----:B------:R-:W-:-:S03]  /*4ef90*/  IMAD.WIDE R230, R252, 0x4, R100 ;  /* 0x00000004fce67825 */ /* 0x000fc600078e0264 */
[----:B-1----:R-:W4:Y:S04]  /*4efa0*/  LDL.LU.64 R104, [R1+0xb88] ;  /* 0x000b880001687983 */ /* 0x002f280000300a00 */
        /* <DEDUP_REMOVED lines=11> */
[----:B------:R-:W-:-:S04]  /*4f060*/  IMAD.WIDE R132, R252, 0x4, R132 ;  /* 0x00000004fc847825 */ /* 0x000fc800078e0284 */
[C---:B------:R-:W-:Y:S01]  /*4f070*/  IMAD.WIDE R128, R252.reuse, 0x4, R128 ;  /* 0x00000004fc807825 */ /* 0x040fe200078e0280 */
[----:B------:R1:W-:Y:S03]  /*4f080*/  STL.64 [R1+0xb28], R132 ;  /* 0x000b288401007387 */ /* 0x0003e60000100a00 */
[----:B------:R-:W-:-:S04]  /*4f090*/  IMAD.WIDE R76, R252, 0x4, R76 ;  /* 0x00000004fc4c7825 */ /* 0x000fc800078e024c */
[C---:B------:R-:W-:Y:S01]  /*4f0a0*/  IMAD.WIDE R72, R252.reuse, 0x4, R72 ;  /* 0x00000004fc487825 */ /* 0x040fe200078e0248 */
[----:B-1----:R-:W4:Y:S03]  /*4f0b0*/  LDL.LU.64 R132, [R1+0x1df0] ;  /* 0x001df00001847983 */ /* 0x002f260000300a00 */
[C---:B------:R-:W-:Y:S01]  /*4f0c0*/  IMAD.WIDE R124, R252.reuse, 0x4, R124 ;  /* 0x00000004fc7c7825 */ /* 0x040fe200078e027c */
[----:B------:R1:W-:Y:S03]  /*4f0d0*/  STL.64 [R1+0xb30], R128 ;  /* 0x000b308001007387 */ /* 0x0003e60000100a00 */
[C---:B------:R-:W-:Y:S01]  /*4f0e0*/  IMAD.WIDE R120, R252.reuse, 0x4, R120 ;  /* 0x00000004fc787825 */ /* 0x040fe200078e0278 */
[----:B-1----:R-:W4:Y:S04]  /*4f0f0*/  LDL.LU.64 R128, [R1+0x1de8] ;  /* 0x001de80001807983 */ /* 0x002f280000300a00 */
[----:B------:R1:W-:Y:S04]  /*4f100*/  STL.64 [R1+0xb38], R76 ;  /* 0x000b384c01007387 */ /* 0x0003e80000100a00 */
[----:B-1----:R-:W4:Y:S04]  /*4f110*/  LDL.LU.64 R76, [R1+0xbc0] ;  /* 0x000bc000014c7983 */ /* 0x002f280000300a00 */
[----:B------:R1:W-:Y:S04]  /*4f120*/  STL.64 [R1+0xb40], R72 ;  /* 0x000b404801007387 */ /* 0x0003e80000100a00 */
[----:B-1----:R-:W4:Y:S04]  /*4f130*/  LDL.LU.64 R72, [R1+0xbc8] ;  /* 0x000bc80001487983 */ /* 0x002f280000300a00 */
[----:B------:R1:W-:Y:S04]  /*4f140*/  STL.64 [R1+0xb48], R124 ;  /* 0x000b487c01007387 */ /* 0x0003e80000100a00 */
[----:B-1----:R-:W4:Y:S01]  /*4f150*/  LDL.LU.64 R124, [R1+0x1de0] ;  /* 0x001de000017c7983 */ /* 0x002f220000300a00 */
[----:B--2---:R-:W-:-:S03]  /*4f160*/  IMAD.WIDE R32, R252, 0x4, R32 ;  /* 0x00000004fc207825 */ /* 0x004fc600078e0220 */
[----:B------:R1:W-:Y:S04]  /*4f170*/  STL.64 [R1+0xb50], R120 ;  /* 0x000b507801007387 */ /* 0x0003e80000100a00 */
[----:B-1----:R-:W2:Y:S01]  /*4f180*/  LDL.LU.64 R120, [R1+0x1dd8] ;  /* 0x001dd80001787983 */ /* 0x002ea20000300a00 */
[----:B---3--:R-:W-:-:S03]  /*4f190*/  IMAD.WIDE R236, R252, 0x4, R236 ;  /* 0x00000004fcec7825 */ /* 0x008fc600078e02ec */
[----:B------:R1:W-:Y:S04]  /*4f1a0*/  STL.64 [R1+0xb58], R32 ;  /* 0x000b582001007387 */ /* 0x0003e80000100a00 */
[----:B-1----:R-:W3:Y:S01]  /*4f1b0*/  LDL.LU.64 R32, [R1+0x7c8] ;  /* 0x0007c80001207983 */ /* 0x002ee20000300a00 */
[----:B----4-:R-:W-:-:S03]  /*4f1c0*/  IMAD.WIDE R112, R252, 0x4, R112 ;  /* 0x00000004fc707825 */ /* 0x010fc600078e0270 */
[----:B------:R1:W-:Y:S01]  /*4f1d0*/  STL.64 [R1+0x7d8], R236 ;  /* 0x0007d8ec01007387 */ /* 0x0003e20000100a00 */
[----:B------:R-:W-:-:S03]  /*4f1e0*/  IMAD.WIDE R116, R252, 0x4, R116 ;  /* 0x00000004fc747825 */ /* 0x000fc600078e0274 */
[----:B-1----:R-:W4:Y:S01]  /*4f1f0*/  LDL.LU.64 R236, [R1+0x5d0] ;  /* 0x0005d00001ec7983 */ /* 0x002f220000300a00 */
[----:B------:R-:W-:-:S03]  /*4f200*/  IMAD.WIDE R108, R252, 0x4, R108 ;  /* 0x00000004fc6c7825 */ /* 0x000fc600078e026c */
[----:B------:R1:W-:Y:S04]  /*4f210*/  STL.64 [R1+0xb60], R112 ;  /* 0x000b607001007387 */ /* 0x0003e80000100a00 */
[----:B-1----:R-:W2:Y:S04]  /*4f220*/  LDL.LU.64 R112, [R1+0x3d0] ;  /* 0x0003d00001707983 */ /* 0x002ea80000300a00 */
[----:B------:R1:W-:Y:S04]  /*4f230*/  STL.64 [R1+0xb68], R108 ;  /* 0x000b686c01007387 */ /* 0x0003e80000100a00 */
[----:B-1----:R-:W2:Y:S01]  /*4f240*/  LDL.LU.64 R108, [R1+0xa8] ;  /* 0x0000a800016c7983 */ /* 0x002ea20000300a00 */
[----:B------:R-:W-:-:S05]  /*4f250*/  IMAD.WIDE R224, R252, 0x4, R224 ;  /* 0x00000004fce07825 */ /* 0x000fca00078e02e0 */
[----:B------:R1:W-:Y:S02]  /*4f260*/  STL.64 [R1+0xb70], R224 ;  /* 0x000b70e001007387 */ /* 0x0003e40000100a00 */
[C---:B-1----:R-:W-:Y:S02]  /*4f270*/  IMAD.WIDE R224, R252.reuse, 0x4, R60 ;  /* 0x00000004fce07825 */ /* 0x042fe400078e023c */
[----:B------:R-:W2:Y:S04]  /*4f280*/  LDL.LU.64 R60, [R1+0xbf8] ;  /* 0x000bf800013c7983 */ /* 0x000ea80000300a00 */
[----:B------:R1:W-:Y:S04]  /*4f290*/  STL.64 [R1+0xb78], R224 ;  /* 0x000b78e001007387 */ /* 0x0003e80000100a00 */
[----:B-1----:R-:W2:Y:S04]  /*4f2a0*/  LDL.LU.64 R224, [R1+0xc00] ;  /* 0x000c000001e07983 */ /* 0x002ea80000300a00 */
[----:B------:R1:W-:Y:S01]  /*4f2b0*/  STL.64 [R1+0xb80], R116 ;  /* 0x000b807401007387 */ /* 0x0003e20000100a00 */
[----:B------:R-:W-:-:S03]  /*4f2c0*/  IMAD.WIDE R104, R252, 0x4, R104 ;  /* 0x00000004fc687825 */ /* 0x000fc600078e0268 */
[----:B-1----:R-:W2:Y:S04]  /*4f2d0*/  LDL.LU.64 R116, [R1+0x1dd0] ;  /* 0x001dd00001747983 */ /* 0x002ea80000300a00 */
[----:B------:R1:W-:Y:S02]  /*4f2e0*/  STL.64 [R1+0xb88], R104 ;  /* 0x000b886801007387 */ /* 0x0003e40000100a00 */
[----:B-1----:R-:W-:-:S04]  /*4f2f0*/  IMAD.WIDE R104, R252, 0x4, R100 ;  /* 0x00000004fc687825 */ /* 0x002fc800078e0264 */
[C---:B------:R-:W-:Y:S01]  /*4f300*/  IMAD.WIDE R100, R252.reuse, 0x4, R230 ;  /* 0x00000004fc647825 */ /* 0x040fe200078e02e6 */
[----:B------:R1:W-:Y:S04]  /*4f310*/  STL.64 [R1+0xb90], R104 ;  /* 0x000b906801007387 */ /* 0x0003e80000100a00 */
[----:B-1----:R-:W2:Y:S04]  /*4f320*/  LDL.LU.64 R104, [R1+0x7c0] ;  /* 0x0007c00001687983 */ /* 0x002ea80000300a00 */
[----:B------:R-:W2:Y:S04]  /*4f330*/  LDL.LU.64 R230, [R1+0x5c8] ;  /* 0x0005c80001e67983 */ /* 0x000ea80000300a00 */
[----:B------:R1:W-:Y:S01]  /*4f340*/  STL.64 [R1+0x7d0], R100 ;  /* 0x0007d06401007387 */ /* 0x0003e20000100a00 */
[----:B------:R-:W-:-:S03]  /*4f350*/  IMAD.WIDE R96, R252, 0x4, R96 ;  /* 0x00000004fc607825 */ /* 0x000fc600078e0260 */
[----:B-1----:R-:W2:Y:S04]  /*4f360*/  LDL.LU.64 R100, [R1+0x3c8] ;  /* 0x0003c80001647983 */ /* 0x002ea80000300a00 */
[----:B------:R1:W-:Y:S04]  /*4f370*/  STL.64 [R1+0xb98], R96 ;  /* 0x000b986001007387 */ /* 0x0003e80000100a00 */
[----:B-1----:R-:W2:Y:S01]  /*4f380*/  LDL.LU.64 R96, [R1+0x90] ;  /* 0x0000900001607983 */ /* 0x002ea20000300a00 */
[----:B------:R-:W-:-:S05]  /*4f390*/  IMAD.WIDE R244, R252, 0x4, R244 ;  /* 0x00000004fcf47825 */ /* 0x000fca00078e02f4 */
[----:B------:R1:W-:Y:S01]  /*4f3a0*/  STL.64 [R1+0xba0], R244 ;  /* 0x000ba0f401007387 */ /* 0x0003e20000100a00 */
[----:B------:R-:W-:-:S03]  /*4f3b0*/  IMAD.WIDE R146, R252, 0x4, R146 ;  /* 0x00000004fc927825 */ /* 0x000fc600078e0292 */
[----:B-1----:R-:W2:Y:S04]  /*4f3c0*/  LDL.LU.64 R244, [R1+0xc30] ;  /* 0x000c300001f47983 */ /* 0x002ea80000300a00 */
[----:B------:R1:W-:Y:S04]  /*4f3d0*/  STL.64 [R1+0xba8], R146 ;  /* 0x000ba89201007387 */ /* 0x0003e80000100a00 */
[----:B-1----:R-:W2:Y:S01]  /*4f3e0*/  LDL.LU.64 R146, [R1+0xc38] ;  /* 0x000c380001927983 */ /* 0x002ea20000300a00 */
[----:B------:R-:W-:-:S04]  /*4f3f0*/  IMAD.WIDE R92, R252, 0x4, R92 ;  /* 0x00000004fc5c7825 */ /* 0x000fc800078e025c */
[C---:B------:R-:W-:Y:S01]  /*4f400*/  IMAD.WIDE R88, R252.reuse, 0x4, R88 ;  /* 0x00000004fc587825 */ /* 0x040fe200078e0258 */
[----:B------:R1:W-:Y:S04]  /*4f410*/  STL.64 [R1+0xbb0], R92 ;  /* 0x000bb05c01007387 */ /* 0x0003e80000100a00 */
[----:B------:R1:W-:Y:S04]  /*4f420*/  STL.64 [R1+0xbb8], R88 ;  /* 0x000bb85801007387 */ /* 0x0003e80000100a00 */
[----:B-1----:R-:W2:Y:S01]  /*4f430*/  LDL.LU.64 R92, [R1+0x7b8] ;  /* 0x0007b800015c7983 */ /* 0x002ea20000300a00 */
[----:B------:R-:W-:-:S05]  /*4f440*/  IMAD.WIDE R76, R252, 0x4, R76 ;  /* 0x00000004fc4c7825 */ /* 0x000fca00078e024c */
[----:B------:R1:W-:Y:S04]  /*4f450*/  STL.64 [R1+0xbc0], R76 ;  /* 0x000bc04c01007387 */ /* 0x0003e80000100a00 */
[----:B------:R-:W2:Y:S01]  /*4f460*/  LDL.LU.64 R88, [R1+0x5c0] ;  /* 0x0005c00001587983 */ /* 0x000ea20000300a00 */
[----:B------:R-:W-:-:S05]  /*4f470*/  IMAD.WIDE R72, R252, 0x4, R72 ;  /* 0x00000004fc487825 */ /* 0x000fca00078e0248 */
[----:B------:R1:W-:Y:S04]  /*4f480*/  STL.64 [R1+0xbc8], R72 ;  /* 0x000bc84801007387 */ /* 0x0003e80000100a00 */
[----:B-1----:R-:W2:Y:S01]  /*4f490*/  LDL.LU.64 R76, [R1+0x3c0] ;  /* 0x0003c000014c7983 */ /* 0x002ea20000300a00 */
[----:B------:R-:W-:-:S03]  /*4f4a0*/  IMAD.WIDE R84, R252, 0x4, R84 ;  /* 0x00000004fc547825 */ /* 0x000fc600078e0254 */
[----:B------:R-:W2:Y:S01]  /*4f4b0*/  LDL.LU.64 R72, [R1+0x78] ;  /* 0x0000780001487983 */ /* 0x000ea20000300a00 */
[----:B------:R-:W-:-:S04]  /*4f4c0*/  IMAD.WIDE R80, R252, 0x4, R80 ;  /* 0x00000004fc507825 */ /* 0x000fc800078e0250 */
[----:B---3--:R-:W-:-:S05]  /*4f4d0*/  IMAD.WIDE R32, R252, 0x4, R32 ;  /* 0x00000004fc207825 */ /* 0x008fca00078e0220 */
[----:B------:R1:W-:Y:S01]  /*4f4e0*/  STL.64 [R1+0x7c8], R32 ;  /* 0x0007c82001007387 */ /* 0x0003e20000100a00 */
[----:B----4-:R-:W-:-:S03]  /*4f4f0*/  IMAD.WIDE R236, R252, 0x4, R236 ;  /* 0x00000004fcec7825 */ /* 0x010fc600078e02ec */
[----:B-1----:R-:W3:Y:S04]  /*4f500*/  LDL.LU.64 R32, [R1+0xc78] ;  /* 0x000c780001207983 */ /* 0x002ee80000300a00 */
[----:B------:R1:W-:Y:S01]  /*4f510*/  STL.64 [R1+0xbd0], R236 ;  /* 0x000bd0ec01007387 */ /* 0x0003e20000100a00 */
[----:B--2---:R-:W-:-:S03]  /*4f520*/  IMAD.WIDE R112, R252, 0x4, R112 ;  /* 0x00000004fc707825 */ /* 0x004fc600078e0270 */
[----:B-1----:R-:W2:Y:S04]  /*4f530*/  LDL.LU.64 R236, [R1+0xc70] ;  /* 0x000c700001ec7983 */ /* 0x002ea80000300a00 */
[----:B------:R1:W-:Y:S01]  /*4f540*/  STL.64 [R1+0xbd8], R112 ;  /* 0x000bd87001007387 */ /* 0x0003e20000100a00 */
[----:B------:R-:W-:-:S03]  /*4f550*/  IMAD.WIDE R108, R252, 0x4, R108 ;  /* 0x00000004fc6c7825 */ /* 0x000fc600078e026c */
[----:B-1----:R-:W4:Y:S04]  /*4f560*/  LDL.LU.64 R112, [R1+0x1dc8] ;  /* 0x001dc80001707983 */ /* 0x002f280000300a00 */
[----:B------:R1:W-:Y:S04]  /*4f570*/  STL.64 [R1+0xbe0], R108 ;  /* 0x000be06c01007387 */ /* 0x0003e80000100a00 */
[----:B-1----:R-:W4:Y:S04]  /*4f580*/  LDL.LU.64 R108, [R1+0x1dc0] ;  /* 0x001dc000016c7983 */ /* 0x002f280000300a00 */
[----:B------:R1:W-:Y:S02]  /*4f590*/  STL.64 [R1+0xbe8], R84 ;  /* 0x000be85401007387 */ /* 0x0003e40000100a00 */
[----:B-1----:R-:W-:-:S04]  /*4f5a0*/  IMAD.WIDE R84, R252, 0x4, R64 ;  /* 0x00000004fc547825 */ /* 0x002fc800078e0240 */
        /* <DEDUP_REMOVED lines=8> */
[----:B------:R-:W4:Y:S01]  /*4f630*/  LDL.LU.64 R224, [R1+0x60] ;  /* 0x0000600001e07983 */ /* 0x000f220000300a00 */
[----:B------:R-:W-:-:S04]  /*4f640*/  IMAD.WIDE R104, R252, 0x4, R104 ;  /* 0x00000004fc687825 */ /* 0x000fc800078e0268 */
[C---:B------:R-:W-:Y:S01]  /*4f650*/  IMAD.WIDE R230, R252.reuse, 0x4, R230 ;  /* 0x00000004fce67825 */ /* 0x040fe200078e02e6 */
[----:B------:R1:W-:Y:S04]  /*4f660*/  STL.64 [R1+0x7c0], R104 ;  /* 0x0007c06801007387 */ /* 0x0003e80000100a00 */
[----:B-1----:R-:W4:Y:S01]  /*4f670*/  LDL.LU.64 R104, [R1+0x1db8] ;  /* 0x001db80001687983 */ /* 0x002f220000300a00 */
[----:B------:R-:W-:-:S03]  /*4f680*/  IMAD.WIDE R100, R252, 0x4, R100 ;  /* 0x00000004fc647825 */ /* 0x000fc600078e0264 */
[----:B------:R1:W-:Y:S04]  /*4f690*/  STL.64 [R1+0xc08], R230 ;  /* 0x000c08e601007387 */ /* 0x0003e80000100a00 */
[----:B-1----:R-:W4:Y:S01]  /*4f6a0*/  LDL.LU.64 R230, [R1+0xcb8] ;  /* 0x000cb80001e67983 */ /* 0x002f220000300a00 */
[----:B------:R-:W-:-:S03]  /*4f6b0*/  IMAD.WIDE R96, R252, 0x4, R96 ;  /* 0x00000004fc607825 */ /* 0x000fc600078e0260 */
[----:B------:R1:W-:Y:S04]  /*4f6c0*/  STL.64 [R1+0xc10], R100 ;  /* 0x000c106401007387 */ /* 0x0003e80000100a00 */
[----:B-1----:R-:W4:Y:S04]  /*4f6d0*/  LDL.LU.64 R100, [R1+0x1db0] ;  /* 0x001db00001647983 */ /* 0x002f280000300a00 */
[----:B------:R1:W-:Y:S01]  /*4f6e0*/  STL.64 [R1+0xc18], R96 ;  /* 0x000c186001007387 */ /* 0x0003e20000100a00 */
[----:B------:R-:W-:-:S03]  /*4f6f0*/  IMAD.WIDE R244, R252, 0x4, R244 ;  /* 0x00000004fcf47825 */ /* 0x000fc600078e02f4 */
[----:B-1----:R-:W4:Y:S04]  /*4f700*/  LDL.LU.64 R96, [R1+0x1da8] ;  /* 0x001da80001607983 */ /* 0x002f280000300a00 */
[----:B------:R1:W-:Y:S02]  /*4f710*/  STL.64 [R1+0xc20], R80 ;  /* 0x000c205001007387 */ /* 0x0003e40000100a00 */
[----:B-1----:R-:W-:-:S05]  /*4f720*/  IMAD.WIDE R80, R252, 0x4, R52 ;  /* 0x00000004fc507825 */ /* 0x002fca00078e0234 */
[----:B------:R1:W-:Y:S01]  /*4f730*/  STL.64 [R1+0xc28], R80 ;  /* 0x000c285001007387 */ /* 0x0003e20000100a00 */
[----:B------:R-:W-:-:S03]  /*4f740*/  IMAD.WIDE R52, R252, 0x4, R146 ;  /* 0x00000004fc347825 */ /* 0x000fc600078e0292 */
[----:B-1----:R-:W4:Y:S04]  /*4f750*/  LDL.LU.64 R80, [R1+0xcb0] ;  /* 0x000cb00001507983 */ /* 0x002f280000300a00 */
[----:B------:R-:W-:Y:S04]  /*4f760*/  STL.64 [R1+0xc30], R244 ;  /* 0x000c30f401007387 */ /* 0x000fe80000100a00 */
[----:B------:R-:W4:Y:S01]  /*4f770*/  LDL.LU.64 R146, [R1+0x7a8] ;  /* 0x0007a80001927983 */ /* 0x000f220000300a00 */
[----:B------:R-:W-:-:S03]  /*4f780*/  IMAD.WIDE R92, R252, 0x4, R92 ;  /* 0x00000004fc5c7825 */ /* 0x000fc600078e025c */
[----:B------:R1:W-:Y:S01]  /*4f790*/  STL.64 [R1+0xc38], R52 ;  /* 0x000c383401007387 */ /* 0x0003e20000100a00 */
[----:B------:R-:W-:-:S03]  /*4f7a0*/  IMAD.WIDE R88, R252, 0x4, R88 ;  /* 0x00000004fc587825 */ /* 0x000fc600078e0258 */
[----:B-1----:R-:W4:Y:S01]  /*4f7b0*/  LDL.LU.64 R52, [R1+0x5b0] ;  /* 0x0005b00001347983 */ /* 0x002f220000300a00 */
[----:B------:R-:W-:-:S03]  /*4f7c0*/  IMAD.WIDE R76, R252, 0x4, R76 ;  /* 0x00000004fc4c7825 */ /* 0x000fc600078e024c */
[----:B------:R-:W4:Y:S04]  /*4f7d0*/  LDL.LU.64 R244, [R1+0x3b0] ;  /* 0x0003b00001f47983 */ /* 0x000f280000300a00 */
[----:B------:R1:W-:Y:S04]  /*4f7e0*/  STL.64 [R1+0x7b8], R92 ;  /* 0x0007b85c01007387 */ /* 0x0003e80000100a00 */
        /* <DEDUP_REMOVED lines=8> */
[----:B------:R2:W-:Y:S03]  /*4f870*/  STL.64 [R1+0xc58], R72 ;  /* 0x000c584801007387 */ /* 0x0005e60000100a00 */
[C---:B---3--:R-:W-:Y:S01]  /*4f880*/  IMAD.WIDE R36, R252.reuse, 0x4, R32 ;  /* 0x00000004fc247825 */ /* 0x048fe200078e0220 */
[----:B------:R3:W-:Y:S04]  /*4f890*/  STL.64 [R1+0xc60], R68 ;  /* 0x000c604401007387 */ /* 0x0007e80000100a00 */
[----:B-1----:R-:W4:Y:S04]  /*4f8a0*/  LDL.LU.64 R76, [R1+0xd00] ;  /* 0x000d0000014c7983 */ /* 0x002f280000300a00 */
[----:B------:R1:W-:Y:S01]  /*4f8b0*/  STL.64 [R1+0xc68], R36 ;  /* 0x000c682401007387 */ /* 0x0003e20000100a00 */
[----:B--2---:R-:W-:-:S03]  /*4f8c0*/  IMAD.WIDE R32, R252, 0x4, R236 ;  /* 0x00000004fc207825 */ /* 0x004fc600078e02ec */
[----:B------:R-:W2:Y:S04]  /*4f8d0*/  LDL.LU.64 R72, [R1+0xcf0] ;  /* 0x000cf00001487983 */ /* 0x000ea80000300a00 */
[----:B------:R1:W-:Y:S04]  /*4f8e0*/  STL.64 [R1+0xc70], R32 ;  /* 0x000c702001007387 */ /* 0x0003e80000100a00 */
[----:B---3--:R-:W3:Y:S04]  /*4f8f0*/  LDL.LU.64 R68, [R1+0x7a0] ;  /* 0x0007a00001447983 */ /* 0x008ee80000300a00 */
[----:B-1----:R-:W3:Y:S04]  /*4f900*/  LDL.LU.64 R36, [R1+0x5a8] ;  /* 0x0005a80001247983 */ /* 0x002ee80000300a00 */
[----:B------:R-:W3:Y:S04]  /*4f910*/  LDL.LU.64 R32, [R1+0x3a8] ;  /* 0x0003a80001207983 */ /* 0x000ee80000300a00 */
[----:B------:R-:W3:Y:S01]  /*4f920*/  LDL.LU.64 R236, [R1+0x30] ;  /* 0x0000300001ec7983 */ /* 0x000ee20000300a00 */
[----:B----4-:R-:W-:-:S05]  /*4f930*/  IMAD.WIDE R84, R252, 0x4, R84 ;  /* 0x00000004fc547825 */ /* 0x010fca00078e0254 */
[----:B------:R1:W-:Y:S01]  /*4f940*/  STL.64 [R1+0xc78], R84 ;  /* 0x000c785401007387 */ /* 0x0003e20000100a00 */
[----:B------:R-:W-:-:S03]  /*4f950*/  IMAD.WIDE R64, R252, 0x4, R64 ;  /* 0x00000004fc407825 */ /* 0x000fc600078e0240 */
[----:B-1----:R-:W4:Y:S04]  /*4f960*/  LDL.LU.64 R84, [R1+0x1d90] ;  /* 0x001d900001547983 */ /* 0x002f280000300a00 */
[----:B------:R1:W-:Y:S01]  /*4f970*/  STL.64 [R1+0xc80], R64 ;  /* 0x000c804001007387 */ /* 0x0003e20000100a00 */
[----:B------:R-:W-:-:S04]  /*4f980*/  IMAD.WIDE R60, R252, 0x4, R60 ;  /* 0x00000004fc3c7825 */ /* 0x000fc800078e023c */
[C---:B-1----:R-:W-:Y:S01]  /*4f990*/  IMAD.WIDE R64, R252.reuse, 0x4, R224 ;  /* 0x00000004fc407825 */ /* 0x042fe200078e02e0 */
[----:B------:R1:W-:Y:S04]  /*4f9a0*/  STL.64 [R1+0xc88], R60 ;  /* 0x000c883c01007387 */ /* 0x0003e80000100a00 */
[----:B------:R1:W-:Y:S02]  /*4f9b0*/  STL.64 [R1+0xc90], R64 ;  /* 0x000c904001007387 */ /* 0x0003e40000100a00 */
[----:B-1----:R-:W-:-:S04]  /*4f9c0*/  IMAD.WIDE R60, R252, 0x4, R20 ;  /* 0x00000004fc3c7825 */ /* 0x002fc800078e0214 */
[C---:B------:R-:W-:Y:S01]  /*4f9d0*/  IMAD.WIDE R20, R252.reuse, 0x4, R16 ;  /* 0x00000004fc147825 */ /* 0x040fe200078e0210 */
[----:B------:R1:W-:Y:S04]  /*4f9e0*/  STL.64 [R1+0xc98], R60 ;  /* 0x000c983c01007387 */ /* 0x0003e80000100a00 */
[----:B------:R-:W4:Y:S04]  /*4f9f0*/  LDL.LU.64 R64, [R1+0xd28] ;  /* 0x000d280001407983 */ /* 0x000f280000300a00 */
[----:B------:R1:W-:Y:S04]  /*4fa00*/  STL.64 [R1+0xca0], R20 ;  /* 0x000ca01401007387 */ /* 0x0003e80000100a00 */
[----:B-1----:R-:W4:Y:S01]  /*4fa10*/  LDL.LU.64 R60, [R1+0xd30] ;  /* 0x000d3000013c7983 */ /* 0x002f220000300a00 */
[----:B------:R-:W-:-:S05]  /*4fa20*/  IMAD.WIDE R16, R252, 0x4, R230 ;  /* 0x00000004fc107825 */ /* 0x000fca00078e02e6 */
[----:B------:R1:W-:Y:S04]  /*4fa30*/  STL.64 [R1+0xca8], R16 ;  /* 0x000ca81001007387 */ /* 0x0003e80000100a00 */
[----:B------:R-:W4:Y:S04]  /*4fa40*/  LDL.LU.64 R20, [R1+0x798] ;  /* 0x0007980001147983 */ /* 0x000f280000300a00 */
[----:B-1----:R-:W4:Y:S04]  /*4fa50*/  LDL.LU.64 R16, [R1+0x5a0] ;  /* 0x0005a00001107983 */ /* 0x002f280000300a00 */
[----:B------:R-:W4:Y:S04]  /*4fa60*/  LDL.LU.64 R224, [R1+0x3a0] ;  /* 0x0003a00001e07983 */ /* 0x000f280000300a00 */
[----:B------:R-:W4:Y:S01]  /*4fa70*/  LDL.LU.64 R230, [R1+0x18] ;  /* 0x0000180001e67983 */ /* 0x000f220000300a00 */
[----:B------:R-:W-:-:S05]  /*4fa80*/  IMAD.WIDE R80, R252, 0x4, R80 ;  /* 0x00000004fc507825 */ /* 0x000fca00078e0250 */
[----:B------:R1:W-:Y:S01]  /*4fa90*/  STL.64 [R1+0xcb0], R80 ;  /* 0x000cb05001007387 */ /* 0x0003e20000100a00 */
[----:B------:R-:W-:-:S03]  /*4faa0*/  IMAD.WIDE R146, R252, 0x4, R146 ;  /* 0x00000004fc927825 */ /* 0x000fc600078e0292 */
[----:B-1----:R-:W4:Y:S04]  /*4fab0*/  LDL.LU.64 R80, [R1+0x1d88] ;  /* 0x001d880001507983 */ /* 0x002f280000300a00 */
[----:B------:R1:W-:Y:S04]  /*4fac0*/  STL.64 [R1+0xcb8], R146 ;  /* 0x000cb89201007387 */ /* 0x0003e80000100a00 */
[----:B-1----:R-:W2:Y:S01]  /*4fad0*/  LDL.LU.64 R146, [R1+0x1d80] ;  /* 0x001d800001927983 */ /* 0x002ea20000300a00 */
[----:B------:R-:W-:-:S04]  /*4fae0*/  IMAD.WIDE R52, R252, 0x4, R52 ;  /* 0x00000004fc347825 */ /* 0x000fc800078e0234 */
[C---:B------:R-:W-:Y:S01]  /*4faf0*/  IMAD.WIDE R244, R252.reuse, 0x4, R244 ;  /* 0x00000004fcf47825 */ /* 0x040fe200078e02f4 */
[----:B------:R2:W-:Y:S03]  /*4fb00*/  STL.64 [R1+0xcc0], R52 ;  /* 0x000cc03401007387 */ /* 0x0005e60000100a00 */
[C---:B------:R-:W-:Y:S01]  /*4fb10*/  IMAD.WIDE R48, R252.reuse, 0x4, R48 ;  /* 0x00000004fc307825 */ /* 0x040fe200078e0230 */
[----:B------:R-:W-:Y:S03]  /*4fb20*/  STL.64 [R1+0xcc8], R244 ;  /* 0x000cc8f401007387 */ /* 0x000fe60000100a00 */
[----:B------:R-:W-:-:S04]  /*4fb30*/  IMAD.WIDE R44, R252, 0x4, R44 ;  /* 0x00000004fc2c7825 */ /* 0x000fc800078e022c */
[----:B------:R-:W-:-:S04]  /*4fb40*/  IMAD.WIDE R28, R252, 0x4, R28 ;  /* 0x00000004fc1c7825 */ /* 0x000fc800078e021c */
[----:B--2---:R-:W-:-:S05]  /*4fb50*/  IMAD.WIDE R52, R252, 0x4, R146 ;  /* 0x00000004fc347825 */ /* 0x004fca00078e0292 */
[----:B------:R1:W-:Y:S04]  /*4fb60*/  STL.64 [R1+0xcd0], R52 ;  /* 0x000cd03401007387 */ /* 0x0003e80000100a00 */
[----:B-1----:R-:W2:Y:S04]  /*4fb70*/  LDL.LU.64 R52, [R1+0xd78] ;  /* 0x000d780001347983 */ /* 0x002ea80000300a00 */
[----:B------:R1:W-:Y:S04]  /*4fb80*/  STL.64 [R1+0xcd8], R48 ;  /* 0x000cd83001007387 */ /* 0x0003e80000100a00 */
[----:B-1----:R-:W2:Y:S04]  /*4fb90*/  LDL.LU.64 R48, [R1+0xd70] ;  /* 0x000d700001307983 */ /* 0x002ea80000300a00 */
[----:B------:R1:W-:Y:S04]  /*4fba0*/  STL.64 [R1+0xce0], R44 ;  /* 0x000ce02c01007387 */ /* 0x0003e80000100a00 */
[----:B-1----:R-:W2:Y:S04]  /*4fbb0*/  LDL.LU.64 R44, [R1+0x790] ;  /* 0x00079000012c7983 */ /* 0x002ea80000300a00 */
[----:B------:R-:W2:Y:S01]  /*4fbc0*/  LDL.LU.64 R244, [R1+0x598] ;  /* 0x0005980001f47983 */ /* 0x000ea20000300a00 */
[----:B------:R-:W-:-:S03]  /*4fbd0*/  IMAD.WIDE R76, R252, 0x4, R76 ;  /* 0x00000004fc4c7825 */ /* 0x000fc600078e024c */
[----:B------:R-:W2:Y:S01]  /*4fbe0*/  LDL.LU.64 R146, [R1+0x398] ;  /* 0x0003980001927983 */ /* 0x000ea20000300a00 */
[----:B------:R-:W-:-:S03]  /*4fbf0*/  IMAD.WIDE R72, R252, 0x4, R72 ;  /* 0x00000004fc487825 */ /* 0x000fc600078e0248 */
[----:B------:R1:W-:Y:S01]  /*4fc00*/  STL.64 [R1+0xce8], R76 ;  /* 0x000ce84c01007387 */ /* 0x0003e20000100a00 */
[----:B---3--:R-:W-:-:S04]  /*4fc10*/  IMAD.WIDE R68, R252, 0x4, R68 ;  /* 0x00000004fc447825 */ /* 0x008fc800078e0244 */
[C---:B------:R-:W-:Y:S01]  /*4fc20*/  IMAD.WIDE R36, R252.reuse, 0x4, R36 ;  /* 0x00000004fc247825 */ /* 0x040fe200078e0224 */
[----:B-1----:R-:W3:Y:S04]  /*4fc30*/  LDL.LU.64 R76, [R1+0x1d78] ;  /* 0x001d7800014c7983 */ /* 0x002ee80000300a00 */
[----:B------:R1:W-:Y:S01]  /*4fc40*/  STL.64 [R1+0xcf0], R72 ;  /* 0x000cf04801007387 */ /* 0x0003e20000100a00 */
[----:B------:R-:W-:-:S03]  /*4fc50*/  IMAD.WIDE R6, R252, 0x4, R6 ;  /* 0x00000004fc067825 */ /* 0x000fc600078e0206 */
[----:B-1----:R-:W3:Y:S04]  /*4fc60*/  LDL.LU.64 R72, [R1+0x1d70] ;  /* 0x001d700001487983 */ /* 0x002ee80000300a00 */
[----:B------:R1:W-:Y:S01]  /*4fc70*/  STL.64 [R1+0xcf8], R68 ;  /* 0x000cf84401007387 */ /* 0x0003e20000100a00 */
[----:B----4-:R-:W-:-:S03]  /*4fc80*/  IMAD.WIDE R64, R252, 0x4, R64 ;  /* 0x00000004fc407825 */ /* 0x010fc600078e0240 */
[----:B-1----:R-:W4:Y:S04]  /*4fc90*/  LDL.LU.64 R68, [R1+0x1d68] ;  /* 0x001d680001447983 */ /* 0x002f280000300a00 */
[----:B------:R1:W-:Y:S01]  /*4fca0*/  STL.64 [R1+0xd00], R36 ;  /* 0x000d002401007387 */ /* 0x0003e20000100a00 */
[----:B------:R-:W-:-:S04]  /*4fcb0*/  IMAD.WIDE R60, R252, 0x4, R60 ;  /* 0x00000004fc3c7825 */ /* 0x000fc800078e023c */
[----:B-1----:R-:W-:-:S04]  /*4fcc0*/  IMAD.WIDE R36, R252, 0x4, R32 ;  /* 0x00000004fc247825 */ /* 0x002fc800078e0220 */
[C---:B------:R-:W-:Y:S01]  /*4fcd0*/  IMAD.WIDE R32, R252.reuse, 0x4, R236 ;  /* 0x00000004fc207825 */ /* 0x040fe200078e02ec */
[----:B------:R1:W-:Y:S04]  /*4fce0*/  STL.64 [R1+0xd08], R36 ;  /* 0x000d082401007387 */ /* 0x0003e80000100a00 */
[----:B------:R1:W-:Y:S01]  /*4fcf0*/  STL.64 [R1+0xd10], R32 ;  /* 0x000d102001007387 */ /* 0x0003e20000100a00 */
[----:B------:R-:W-:-:S03]  /*4fd00*/  IMAD.WIDE R20, R252, 0x4, R20 ;  /* 0x00000004fc147825 */ /* 0x000fc600078e0214 */
[----:B-1----:R-:W3:Y:S04]  /*4fd10*/  LDL.LU.64 R36, [R1+0xdb0] ;  /* 0x000db00001247983 */ /* 0x002ee80000300a00 */
[----:B------:R1:W-:Y:S04]  /*4fd20*/  STL.64 [R1+0xd18], R28 ;  /* 0x000d181c01007387 */ /* 0x0003e80000100a00 */
[----:B------:R-:W4:Y:S04]  /*4fd30*/  LDL.LU.64 R32, [R1+0xe68] ;  /* 0x000e680001207983 */ /* 0x000f280000300a00 */
[----:B------:R1:W-:Y:S04]  /*4fd40*/  STL.64 [R1+0xd20], R6 ;  /* 0x000d200601007387 */ /* 0x0003e80000100a00 */
[----:B-1----:R-:W4:Y:S01]  /*4fd50*/  LDL.LU.64 R28, [R1+0x788] ;  /* 0x00078800011c7983 */ /* 0x002f220000300a00 */
[----:B------:R-:W-:-:S03]  /*4fd60*/  IMAD.WIDE R16, R252, 0x4, R16 ;  /* 0x00000004fc107825 */ /* 0x000fc600078e0210 */
[----:B------:R-:W4:Y:S04]  /*4fd70*/  LDL.LU.64 R236, [R1+0x590] ;  /* 0x0005900001ec7983 */ /* 0x000f280000300a00 */
[----:B------:R-:W4:Y:S04]  /*4fd80*/  LDL.LU.64 R6, [R1+0x390] ;  /* 0x0003900001067983 */ /* 0x000f280000300a00 */
[----:B------:R1:W-:Y:S01]  /*4fd90*/  STL.64 [R1+0xd28], R64 ;  /* 0x000d284001007387 */ /* 0x0003e20000100a00 */
[----:B------:R-:W-:-:S03]  /*4fda0*/  IMAD.WIDE R12, R252, 0x4, R12 ;  /* 0x00000004fc0c7825 */ /* 0x000fc600078e020c */
[----:B-1----:R-:W4:Y:S04]  /*4fdb0*/  LDL.LU.64 R64, [R1+0x1d60] ;  /* 0x001d600001407983 */ /* 0x002f280000300a00 */
[----:B------:R1:W-:Y:S01]  /*4fdc0*/  STL.64 [R1+0xd30], R60 ;  /* 0x000d303c01007387 */ /* 0x0003e20000100a00 */
[----:B------:R-:W-:-:S03]  /*4fdd0*/  IMAD.WIDE R56, R252, 0x4, R56 ;  /* 0x00000004fc387825 */ /* 0x000fc600078e0238 */
[----:B-1----:R-:W4:Y:S04]  /*4fde0*/  LDL.LU.64 R60, [R1+0x1d58] ;  /* 0x001d5800013c7983 */ /* 0x002f280000300a00 */
[----:B------:R1:W-:Y:S04]  /*4fdf0*/  STL.64 [R1+0xd38], R20 ;  /* 0x000d381401007387 */ /* 0x0003e80000100a00 */
[----:B------:R1:W-:Y:S02]  /*4fe00*/  STL.64 [R1+0xd40], R16 ;  /* 0x000d401001007387 */ /* 0x0003e40000100a00 */
[----:B-1----:R-:W-:-:S04]  /*4fe10*/  IMAD.WIDE R20, R252, 0x4, R224 ;  /* 0x00000004fc147825 */ /* 0x002fc800078e02e0 */
[C---:B------:R-:W-:Y:S01]  /*4fe20*/  IMAD.WIDE R16, R252.reuse, 0x4, R230 ;  /* 0x00000004fc107825 */ /* 0x040fe200078e02e6 */
[----:B------:R1:W-:Y:S04]  /*4fe30*/  STL.64 [R1+0xd48], R20 ;  /* 0x000d481401007387 */ /* 0x0003e80000100a00 */
[----:B-1----:R-:W4:Y:S04]  /*4fe40*/  LDL.LU.64 R20, [R1+0xe80] ;  /* 0x000e800001147983 */ /* 0x002f280000300a00 */
[----:B------:R1:W-:Y:S04]  /*4fe50*/  STL.64 [R1+0xd50], R16 ;  /* 0x000d501001007387 */ /* 0x0003e80000100a00 */
[----:B-1----:R-:W4:Y:S04]  /*4fe60*/  LDL.LU.64 R16, [R1+0xe78] ;  /* 0x000e780001107983 */ /* 0x002f280000300a00 */
[----:B------:R1:W-:Y:S04]  /*4fe70*/  STL.64 [R1+0xd58], R12 ;  /* 0x000d580c01007387 */ /* 0x0003e80000100a00 */
[----:B-1----:R-:W4:Y:S04]  /*4fe80*/  LDL.LU.64 R12, [R1+0x780] ;  /* 0x00078000010c7983 */ /* 0x002f280000300a00 */
[----:B------:R-:W4:Y:S04]  /*4fe90*/  LDL.LU.64 R224, [R1+0x588] ;  /* 0x0005880001e07983 */ /* 0x000f280000300a00 */
[----:B------:R-:W4:Y:S04]  /*4fea0*/  LDL.LU.64 R230, [R1+0x388] ;  /* 0x0003880001e67983 */ /* 0x000f280000300a00 */
[----:B------:R1:W-:Y:S04]  /*4feb0*/  STL.64 [R1+0xd60], R56 ;  /* 0x000d603801007387 */ /* 0x0003e80000100a00 */
[----:B-1----:R-:W4:Y:S01]  /*4fec0*/  LDL.LU.64 R56, [R1+0x1d50] ;  /* 0x001d500001387983 */ /* 0x002f220000300a00 */
[----:B--2---:R-:W-:-:S05]  /*4fed0*/  IMAD.WIDE R52, R252, 0x4, R52 ;  /* 0x00000004fc347825 */ /* 0x004fca00078e0234 */
[----:B------:R1:W-:Y:S01]  /*4fee0*/  STL.64 [R1+0xd68], R52 ;  /* 0x000d683401007387 */ /* 0x0003e20000100a00 */
[----:B------:R-:W-:-:S03]  /*4fef0*/  IMAD.WIDE R48, R252, 0x4, R48 ;  /* 0x00000004fc307825 */ /* 0x000fc600078e0230 */
[----:B-1----:R-:W2:Y:S04]  /*4ff00*/  LDL.LU.64 R52, [R1+0x1d48] ;  /* 0x001d480001347983 */ /* 0x002ea80000300a00 */
[----:B------:R1:W-:Y:S01]  /*4ff10*/  STL.64 [R1+0xd70], R48 ;  /* 0x000d703001007387 */ /* 0x0003e20000100a00 */
[----:B------:R-:W-:-:S03]  /*4ff20*/  IMAD.WIDE R44, R252, 0x4, R44 ;  /* 0x00000004fc2c7825 */ /* 0x000fc600078e022c */
[----:B-1----:R-:W2:Y:S01]  /*4ff30*/  LDL.LU.64 R48, [R1+0x1d40] ;  /* 0x001d400001307983 */ /* 0x002ea20000300a00 */
[----:B------:R-:W-:-:S03]  /*4ff40*/  IMAD.WIDE R244, R252, 0x4, R244 ;  /* 0x00000004fcf47825 */ /* 0x000fc600078e02f4 */
[----:B------:R1:W-:Y:S04]  /*4ff50*/  STL.64 [R1+0xd78], R44 ;  /* 0x000d782c01007387 */ /* 0x0003e80000100a00 */
[----:B-1----:R-:W2:Y:S04]  /*4ff60*/  LDL.LU.64 R44, [R1+0x1d38] ;  /* 0x001d3800012c7983 */ /* 0x002ea80000300a00 */
[----:B------:R1:W-:Y:S04]  /*4ff70*/  STL.64 [R1+0xd80], R244 ;  /* 0x000d80f401007387 */ /* 0x0003e80000100a00 */
[----:B-1----:R-:W2:Y:S01]  /*4ff80*/  LDL.LU.64 R244, [R1+0x1d30] ;  /* 0x001d300001f47983 */ /* 0x002ea20000300a00 */
[----:B------:R-:W-:-:S05]  /*4ff90*/  IMAD.WIDE R146, R252, 0x4, R146 ;  /* 0x00000004fc927825 */ /* 0x000fca00078e0292 */
[----:B------:R1:W-:Y:S01]  /*4ffa0*/  STL.64 [R1+0xd88], R146 ;  /* 0x000d889201007387 */ /* 0x0003e20000100a00 */
[----:B------:R-:W-:-:S04]  /*4ffb0*/  IMAD.WIDE R238, R252, 0x4, R238 ;  /* 0x00000004fcee7825 */ /* 0x000fc800078e02ee */
[C---:B------:R-:W-:Y:S01]  /*4ffc0*/  IMAD.WIDE R40, R252.reuse, 0x4, R40 ;  /* 0x00000004fc287825 */ /* 0x040fe200078e0228 */
[----:B-1----:R-:W2:Y:S03]  /*4ffd0*/  LDL.LU.64 R146, [R1+0xea0] ;  /* 0x000ea00001927983 */ /* 0x002ea60000300a00 */
[----:B---3--:R-:W-:-:S04]  /*4ffe0*/  IMAD.WIDE R36, R252, 0x4, R36 ;  /* 0x00000004fc247825 */ /* 0x008fc800078e0224 */
[----:B----4-:R-:W-:-:S04]  /*4fff0*/  IMAD.WIDE R32, R252, 0x4, R32 ;  /* 0x00000004fc207825 */ /* 0x010fc800078e0220 */
[----:B------:R-:W-:-:S04]  /*50000*/  IMAD.WIDE R28, R252, 0x4, R28 ;  /* 0x00000004fc1c7825 */ /* 0x000fc800078e021c */
[----:B------:R-:W-:-:S04]  /*50010*/  IMAD.WIDE R236, R252, 0x4, R236 ;  /* 0x00000004fcec7825 */ /* 0x000fc800078e02ec */
[----:B--2---:R-:W-:-:S05]  /*50020*/  IMAD.WIDE R244, R252, 0x4, R244 ;  /* 0x00000004fcf47825 */ /* 0x004fca00078e02f4 */
[----:B------:R1:W-:Y:S02]  /*50030*/  STL.64 [R1+0xd90], R244 ;  /* 0x000d90f401007387 */ /* 0x0003e40000100a00 */
[----:B-1----:R-:W-:-:S04]  /*50040*/  IMAD.WIDE R244, R252, 0x4, R240 ;  /* 0x00000004fcf47825 */ /* 0x002fc800078e02f0 */
[----:B------:R-:W-:Y:S02]  /*50050*/  IMAD.MOV.U32 R240, RZ, RZ, R140 ;  /* 0x000000fffff07224 */ /* 0x000fe400078e008c */
[----:B------:R-:W-:Y:S02]  /*50060*/  IMAD.MOV.U32 R241, RZ, RZ, R141 ;  /* 0x000000fffff17224 */ /* 0x000fe400078e008d */
[----:B------:R-:W2:Y:S04]  /*50070*/  LDL.LU.64 R140, [R1+0x580] ;  /* 0x00058000018c7983 */ /* 0x000ea80000300a00 */
[----:B------:R1:W-:Y:S04]  /*50080*/  STL.64 [R1+0xd98], R244 ;  /* 0x000d98f401007387 */ /* 0x0003e80000100a00 */
[----:B-1----:R-:W3:Y:S04]  /*50090*/  LDL.LU.64 R244, [R1+0x380] ;  /* 0x0003800001f47983 */ /* 0x002ee80000300a00 */
[----:B------:R1:W-:Y:S02]  /*500a0*/  STL.64 [R1+0xda0], R238 ;  /* 0x000da0ee01007387 */ /* 0x0003e40000100a00 */
[----:B-1----:R-:W-:-:S02]  /*500b0*/  IMAD.MOV.U32 R238, RZ, RZ, R40 ;  /* 0x000000ffffee7224 */ /* 0x002fc400078e0028 */
[----:B------:R-:W-:Y:S02]  /*500c0*/  IMAD.MOV.U32 R239, RZ, RZ, R41 ;  /* 0x000000ffffef7224 */ /* 0x000fe400078e0029 */
        /* <DEDUP_REMOVED lines=9> */
[----:B------:R-:W-:-:S04]  /*50160*/  IMAD.WIDE R6, R252, 0x4, R6 ;  /* 0x00000004fc067825 */ /* 0x000fc800078e0206 */
[C---:B------:R-:W-:Y:S01]  /*50170*/  IMAD.WIDE R234, R252.reuse, 0x4, R234 ;  /* 0x00000004fcea7825 */ /* 0x040fe200078e02ea */
[----:B------:R1:W-:Y:S03]  /*50180*/  STL.64 [R1+0xde0], R6 ;  /* 0x000de00601007387 */ /* 0x0003e60000100a00 */
[----:B------:R-:W-:-:S04]  /*50190*/  IMAD.WIDE R232, R252, 0x4, R232 ;  /* 0x00000004fce87825 */ /* 0x000fc800078e02e8 */
[C---:B------:R-:W-:Y:S01]  /*501a0*/  IMAD.WIDE R24, R252.reuse, 0x4, R24 ;  /* 0x00000004fc187825 */ /* 0x040fe200078e0218 */
[----:B-1----:R-:W4:Y:S03]  /*501b0*/  LDL.LU.64 R6, [R1+0xf20] ;  /* 0x000f200001067983 */ /* 0x002f260000300a00 */
[----:B------:R-:W-:-:S04]  /*501c0*/  IMAD.WIDE R20, R252, 0x4, R20 ;  /* 0x00000004fc147825 */ /* 0x000fc800078e0214 */
[----:B------:R-:W-:-:S04]  /*501d0*/  IMAD.WIDE R16, R252, 0x4, R16 ;  /* 0x00000004fc107825 */ /* 0x000fc800078e0210 */
[----:B------:R-:W-:-:S04]  /*501e0*/  IMAD.WIDE R12, R252, 0x4, R12 ;  /* 0x00000004fc0c7825 */ /* 0x000fc800078e020c */
[----:B------:R-:W-:-:S04]  /*501f0*/  IMAD.WIDE R224, R252, 0x4, R224 ;  /* 0x00000004fce07825 */ /* 0x000fc800078e02e0 */
[----:B------:R-:W-:-:S04]  /*50200*/  IMAD.WIDE R230, R252, 0x4, R230 ;  /* 0x00000004fce67825 */ /* 0x000fc800078e02e6 */
[----:B--2---:R-:W-:-:S05]  /*50210*/  IMAD.WIDE R236, R252, 0x4, R236 ;  /* 0x00000004fcec7825 */ /* 0x004fca00078e02ec */
[----:B------:R1:W-:Y:S04]  /*50220*/  STL.64 [R1+0xde8], R236 ;  /* 0x000de8ec01007387 */ /* 0x0003e80000100a00 */
[----:B-1----:R-:W2:Y:S04]  /*50230*/  LDL.LU.64 R236, [R1+0x778] ;  /* 0x0007780001ec7983 */ /* 0x002ea80000300a00 */
[----:B------:R1:W-:Y:S04]  /*50240*/  STL.64 [R1+0xdf0], R234 ;  /* 0x000df0ea01007387 */ /* 0x0003e80000100a00 */
[----:B-1----:R-:W4:Y:S04]  /*50250*/  LDL.LU.64 R234, [R1+0x578] ;  /* 0x0005780001ea7983 */ /* 0x002f280000300a00 */
        /* <DEDUP_REMOVED lines=13> */
[----:B-1----:R-:W3:Y:S01]  /*50330*/  LDL.LU.64 R230, [R1+0x1cd8] ;  /* 0x001cd80001e67983 */ /* 0x002ee20000300a00 */
[----:B------:R-:W-:-:S04]  /*50340*/  IMAD.WIDE R228, R252, 0x4, R228 ;  /* 0x00000004fce47825 */ /* 0x000fc800078e02e4 */
[----:B---3--:R-:W-:-:S05]  /*50350*/  IMAD.WIDE R230, R252, 0x4, R230 ;  /* 0x00000004fce67825 */ /* 0x008fca00078e02e6 */
[----:B------:R1:W-:Y:S04]  /*50360*/  STL.64 [R1+0xe78], R230 ;  /* 0x000e78e601007387 */ /* 0x0003e80000100a00 */
[----:B-1----:R-:W3:Y:S04]  /*50370*/  LDL.LU.64 R230, [R1+0x770] ;  /* 0x0007700001e67983 */ /* 0x002ee80000300a00 */
[----:B------:R1:W-:Y:S04]  /*50380*/  STL.64 [R1+0xe80], R228 ;  /* 0x000e80e401007387 */ /* 0x0003e80000100a00 */
[----:B-1----:R-:W3:Y:S01]  /*50390*/  LDL.LU.64 R228, [R1+0xeb8] ;  /* 0x000eb80001e47983 */ /* 0x002ee20000300a00 */
[----:B------:R-:W-:-:S04]  /*503a0*/  IMAD.WIDE R226, R252, 0x4, R226 ;  /* 0x00000004fce27825 */ /* 0x000fc800078e02e2 */
[C---:B------:R-:W-:Y:S01]  /*503b0*/  IMAD.WIDE R146, R252.reuse, 0x4, R146 ;  /* 0x00000004fc927825 */ /* 0x040fe200078e0292 */
[----:B------:R1:W-:Y:S03]  /*503c0*/  STL.64 [R1+0xe90], R226 ;  /* 0x000e90e201007387 */ /* 0x0003e60000100a00 */
[----:B--2---:R-:W-:-:S04]  /*503d0*/  IMAD.WIDE R236, R252, 0x4, R236 ;  /* 0x00000004fcec7825 */ /* 0x004fc800078e02ec */
[C---:B------:R-:W-:Y:S01]  /*503e0*/  IMAD.WIDE R140, R252.reuse, 0x4, R140 ;  /* 0x00000004fc8c7825 */ /* 0x040fe200078e028c */
[----:B-1----:R-:W2:Y:S03]  /*503f0*/  LDL.LU.64 R226, [R1+0x768] ;  /* 0x0007680001e27983 */ /* 0x002ea60000300a00 */
[C---:B------:R-:W-:Y:S01]  /*50400*/  IMAD.WIDE R244, R252.reuse, 0x4, R244 ;  /* 0x00000004fcf47825 */ /* 0x040fe200078e02f4 */
[----:B------:R1:W-:Y:S03]  /*50410*/  STL.64 [R1+0xea0], R146 ;  /* 0x000ea09201007387 */ /* 0x0003e60000100a00 */
[----:B----4-:R-:W-:-:S04]  /*50420*/  IMAD.WIDE R224, R252, 0x4, R224 ;  /* 0x00000004fce07825 */ /* 0x010fc800078e02e0 */
[C---:B------:R-:W-:Y:S01]  /*50430*/  IMAD.WIDE R222, R252.reuse, 0x4, R222 ;  /* 0x00000004fcde7825 */ /* 0x040fe200078e02de */
[----:B-1----:R-:W4:Y:S03]  /*50440*/  LDL.LU.64 R146, [R1+0x1cd0] ;  /* 0x001cd00001927983 */ /* 0x002f260000300a00 */
[----:B------:R-:W-:-:S04]  /*50450*/  IMAD.WIDE R220, R252, 0x4, R220 ;  /* 0x00000004fcdc7825 */ /* 0x000fc800078e02dc */
[----:B------:R-:W-:-:S04]  /*50460*/  IMAD.WIDE R6, R252, 0x4, R6 ;  /* 0x00000004fc067825 */ /* 0x000fc800078e0206 */
[----:B---3--:R-:W-:-:S05]  /*50470*/  IMAD.WIDE R228, R252, 0x4, R228 ;  /* 0x00000004fce47825 */ /* 0x008fca00078e02e4 */
        /* <DEDUP_REMOVED lines=14> */
[----:B------:R1:W-:Y:S04]  /*50560*/  STL.64 [R1+0xf20], R6 ;  /* 0x000f200601007387 */ /* 0x0003e80000100a00 */
[----:B-1----:R-:W3:Y:S01]  /*50570*/  LDL.LU.64 R6, [R1+0x1cb8] ;  /* 0x001cb80001067983 */ /* 0x002ee20000300a00 */
[----:B------:R-:W-:-:S04]  /*50580*/  IMAD.WIDE R230, R252, 0x4, R230 ;  /* 0x00000004fce67825 */ /* 0x000fc800078e02e6 */
[----:B------:R-:W-:-:S04]  /*50590*/  IMAD.WIDE R234, R252, 0x4, R234 ;  /* 0x00000004fcea7825 */ /* 0x000fc800078e02ea */
[----:B------:R-:W-:-:S04]  /*505a0*/  IMAD.WIDE R14, R252, 0x4, R14 ;  /* 0x00000004fc0e7825 */ /* 0x000fc800078e020e */
[----:B--2---:R-:W-:-:S04]  /*505b0*/  IMAD.WIDE R226, R252, 0x4, R226 ;  /* 0x00000004fce27825 */ /* 0x004fc800078e02e2 */
[----:B----4-:R-:W-:-:S05]  /*505c0*/  IMAD.WIDE R222, R252, 0x4, R222 ;  /* 0x00000004fcde7825 */ /* 0x010fca00078e02de */
[----:B------:R1:W-:Y:S04]  /*505d0*/  STL.64 [R1+0xf38], R222 ;  /* 0x000f38de01007387 */ /* 0x0003e80000100a00 */
[----:B-1----:R-:W2:Y:S04]  /*505e0*/  LDL.LU.64 R222, [R1+0x760] ;  /* 0x0007600001de7983 */ /* 0x002ea80000300a00 */
[----:B------:R1:W-:Y:S01]  /*505f0*/  STL.64 [R1+0xf40], R230 ;  /* 0x000f40e601007387 */ /* 0x0003e20000100a00 */
[----:B---3--:R-:W-:-:S03]  /*50600*/  IMAD.WIDE R6, R252, 0x4, R6 ;  /* 0x00000004fc067825 */ /* 0x008fc600078e0206 */
[----:B-1----:R-:W3:Y:S04]  /*50610*/  LDL.LU.64 R230, [R1+0x568] ;  /* 0x0005680001e67983 */ /* 0x002ee80000300a00 */
[----:B------:R1:W-:Y:S04]  /*50620*/  STL.64 [R1+0xf50], R234 ;  /* 0x000f50ea01007387 */ /* 0x0003e80000100a00 */
[----:B-1----:R-:W4:Y:S04]  /*50630*/  LDL.LU.64 R234, [R1+0x368] ;  /* 0x0003680001ea7983 */ /* 0x002f280000300a00 */
[----:B------:R1:W-:Y:S02]  /*50640*/  STL.64 [R1+0xf58], R6 ;  /* 0x000f580601007387 */ /* 0x0003e40000100a00 */
[----:B-1----:R-:W-:-:S02]  /*50650*/  IMAD.WIDE R6, R252, 0x4, R12 ;  /* 0x00000004fc067825 */ /* 0x002fc400078e020c */
[----:B------:R-:W2:Y:S04]  /*50660*/  LDL.LU.64 R12, [R1+0x1028] ;  /* 0x00102800010c7983 */ /* 0x000ea80000300a00 */
[----:B------:R1:W-:Y:S02]  /*50670*/  STL.64 [R1+0xf68], R6 ;  /* 0x000f680601007387 */ /* 0x0003e40000100a00 */
[C---:B-1----:R-:W-:Y:S02]  /*50680*/  IMAD.WIDE R6, R252.reuse, 0x4, R152 ;  /* 0x00000004fc067825 */ /* 0x042fe400078e0298 */
[----:B------:R-:W4:Y:S04]  /*50690*/  LDL.LU.64 R152, [R1+0x1038] ;  /* 0x0010380001987983 */ /* 0x000f280000300a00 */
[----:B------:R1:W-:Y:S02]  /*506a0*/  STL.64 [R1+0xf78], R14 ;  /* 0x000f780e01007387 */ /* 0x0003e40000100a00 */
[----:B-1----:R-:W-:-:S04]  /*506b0*/  IMAD.WIDE R14, R252, 0x4, R220 ;  /* 0x00000004fc0e7825 */ /* 0x002fc800078e02dc */
[C---:B------:R-:W-:Y:S01]  /*506c0*/  IMAD.WIDE R220, R252.reuse, 0x4, R224 ;  /* 0x00000004fcdc7825 */ /* 0x040fe200078e02e0 */
[----:B------:R1:W-:Y:S04]  /*506d0*/  STL.64 [R1+0xf98], R14 ;  /* 0x000f980e01007387 */ /* 0x0003e80000100a00 */
[----:B-1----:R-:W4:Y:S04]  /*506e0*/  LDL.LU.64 R14, [R1+0x1088] ;  /* 0x00108800010e7983 */ /* 0x002f280000300a00 */
[----:B------:R-:W4:Y:S04]  /*506f0*/  LDL.LU.64 R224, [R1+0x1068] ;  /* 0x0010680001e07983 */ /* 0x000f280000300a00 */
[----:B------:R1:W-:Y:S04]  /*50700*/  STL.64 [R1+0xfb0], R220 ;  /* 0x000fb0dc01007387 */ /* 0x0003e80000100a00 */
[----:B-1----:R-:W4:Y:S04]  /*50710*/  LDL.LU.64 R220, [R1+0x758] ;  /* 0x0007580001dc7983 */ /* 0x002f280000300a00 */
[----:B------:R1:W-:Y:S04]  /*50720*/  STL.64 [R1+0xfc0], R226 ;  /* 0x000fc0e201007387 */ /* 0x0003e80000100a00 */
[----:B------:R-:W-:Y:S04]  /*50730*/  STL.64 [R1+0xf88], R6 ;  /* 0x000f880601007387 */ /* 0x000fe80000100a00 */
[----:B------:R1:W-:Y:S04]  /*50740*/  STL.64 [R1+0x1ab0], R6 ;  /* 0x001ab00601007387 */ /* 0x0003e80000100a00 */
[----:B-1----:R-:W4:Y:S01]  /*50750*/  LDL.LU.64 R226, [R1+0x560] ;  /* 0x0005600001e27983 */ /* 0x002f220000300a00 */
[----:B------:R-:W-:-:S04]  /*50760*/  IMAD.WIDE R228, R252, 0x4, R228 ;  /* 0x00000004fce47825 */ /* 0x000fc800078e02e4 */
[C---:B------:R-:W-:Y:S01]  /*50770*/  IMAD.WIDE R16, R252.reuse, 0x4, R16 ;  /* 0x00000004fc107825 */ /* 0x040fe200078e0210 */
[----:B------:R1:W-:Y:S03]  /*50780*/  STL.64 [R1+0xfc8], R228 ;  /* 0x000fc8e401007387 */ /* 0x0003e60000100a00 */
[C---:B------:R-:W-:Y:S01]  /*50790*/  IMAD.WIDE R6, R252.reuse, 0x4, R236 ;  /* 0x00000004fc067825 */ /* 0x040fe200078e02ec */
[----:B-1----:R-:W4:Y:S04]  /*507a0*/  LDL.LU.64 R228, [R1+0x360] ;  /* 0x0003600001e47983 */ /* 0x002f280000300a00 */
[----:B------:R1:W-:Y:S04]  /*507b0*/  STL.64 [R1+0xfd8], R6 ;  /* 0x000fd80601007387 */ /* 0x0003e80000100a00 */
[----:B------:R-:W-:Y:S01]  /*507c0*/  STL.64 [R1+0xfe8], R16 ;  /* 0x000fe81001007387 */ /* 0x000fe20000100a00 */
[----:B-1----:R-:W-:-:S05]  /*507d0*/  IMAD.WIDE R6, R252, 0x4, R18 ;  /* 0x00000004fc067825 */ /* 0x002fca00078e0212 */
[----:B------:R1:W-:Y:S01]  /*507e0*/  STL.64 [R1+0xff8], R6 ;  /* 0x000ff80601007387 */ /* 0x0003e20000100a00 */
[----:B------:R-:W-:-:S03]  /*507f0*/  IMAD.WIDE R236, R252, 0x4, R154 ;  /* 0x00000004fcec7825 */ /* 0x000fc600078e029a */
[----:B-1----:R-:W4:Y:S01]  /*50800*/  LDL.LU.64 R6, [R1+0x10c0] ;  /* 0x0010c00001067983 */ /* 0x002f220000300a00 */
[----:B---3--:R-:W-:-:S04]  /*50810*/  IMAD.WIDE R18, R252, 0x4, R230 ;  /* 0x00000004fc127825 */ /* 0x008fc800078e02e6 */
[----:B--2---:R-:W-:-:S04]  /*50820*/  IMAD.WIDE R12, R252, 0x4, R12 ;  /* 0x00000004fc0c7825 */ /* 0x004fc800078e020c */
[----:B----4-:R-:W-:-:S05]  /*50830*/  IMAD.WIDE R16, R252, 0x4, R152 ;  /* 0x00000004fc107825 */ /* 0x010fca00078e0298 */
[----:B------:R1:W-:Y:S04]  /*50840*/  STL.64 [R1+0x1008], R16 ;  /* 0x0010081001007387 */ /* 0x0003e80000100a00 */
[----:B------:R-:W2:Y:S04]  /*50850*/  LDL.LU.64 R152, [R1+0x10b0] ;  /* 0x0010b00001987983 */ /* 0x000ea80000300a00 */
[----:B------:R3:W-:Y:S01]  /*50860*/  STL.64 [R1+0x1018], R12 ;  /* 0x0010180c01007387 */ /* 0x0007e20000100a00 */
[----:B-1----:R-:W-:-:S03]  /*50870*/  IMAD.WIDE R16, R252, 0x4, R222 ;  /* 0x00000004fc107825 */ /* 0x002fc600078e02de */
[----:B---3--:R-:W3:Y:S04]  /*50880*/  LDL.LU.64 R12, [R1+0x750] ;  /* 0x00075000010c7983 */ /* 0x008ee80000300a00 */
[----:B------:R1:W-:Y:S04]  /*50890*/  STL.64 [R1+0x1020], R16 ;  /* 0x0010201001007387 */ /* 0x0003e80000100a00 */
[----:B------:R-:W-:Y:S04]  /*508a0*/  STL.64 [R1+0x1000], R236 ;  /* 0x001000ec01007387 */ /* 0x000fe80000100a00 */
[----:B------:R-:W-:Y:S01]  /*508b0*/  STL.64 [R1+0x1ab8], R236 ;  /* 0x001ab8ec01007387 */ /* 0x000fe20000100a00 */
[----:B-1----:R-:W-:-:S03]  /*508c0*/  IMAD.WIDE R16, R252, 0x4, R234 ;  /* 0x00000004fc107825 */ /* 0x002fc600078e02ea */
[----:B------:R-:W4:Y:S04]  /*508d0*/  LDL.LU.64 R222, [R1+0x558] ;  /* 0x0005580001de7983 */ /* 0x000f280000300a00 */
[----:B------:R1:W-:Y:S04]  /*508e0*/  STL.64 [R1+0x1028], R18 ;  /* 0x0010281201007387 */ /* 0x0003e80000100a00 */
[----:B------:R-:W4:Y:S04]  /*508f0*/  LDL.LU.64 R234, [R1+0x358] ;  /* 0x0003580001ea7983 */ /* 0x000f280000300a00 */
[----:B------:R1:W-:Y:S02]  /*50900*/  STL.64 [R1+0x1030], R16 ;  /* 0x0010301001007387 */ /* 0x0003e40000100a00 */
[----:B-1----:R-:W-:-:S04]  /*50910*/  IMAD.WIDE R18, R252, 0x4, R20 ;  /* 0x00000004fc127825 */ /* 0x002fc800078e0214 */
[C---:B------:R-:W-:Y:S01]  /*50920*/  IMAD.WIDE R16, R252.reuse, 0x4, R22 ;  /* 0x00000004fc107825 */ /* 0x040fe200078e0216 */
[----:B------:R1:W-:Y:S04]  /*50930*/  STL.64 [R1+0x1038], R18 ;  /* 0x0010381201007387 */ /* 0x0003e80000100a00 */
[----:B------:R1:W-:Y:S02]  /*50940*/  STL.64 [R1+0x1040], R16 ;  /* 0x0010401001007387 */ /* 0x0003e40000100a00 */
[C---:B-1----:R-:W-:Y:S02]  /*50950*/  IMAD.WIDE R18, R252.reuse, 0x4, R14 ;  /* 0x00000004fc127825 */ /* 0x042fe400078e020e */
[----:B------:R-:W4:Y:S02]  /*50960*/  LDL.LU.64 R14, [R1+0x1110] ;  /* 0x00111000010e7983 */ /* 0x000f240000300a00 */
[----:B------:R-:W-:-:S02]  /*50970*/  IMAD.WIDE R16, R252, 0x4, R224 ;  /* 0x00000004fc107825 */ /* 0x000fc400078e02e0 */
[----:B------:R-:W-:Y:S04]  /*50980*/  STL.64 [R1+0x1050], R18 ;  /* 0x0010501201007387 */ /* 0x000fe80000100a00 */
[----:B------:R1:W-:Y:S04]  /*50990*/  STL.64 [R1+0x1068], R16 ;  /* 0x0010681001007387 */ /* 0x0003e80000100a00 */
[----:B------:R-:W4:Y:S01]  /*509a0*/  LDL.LU.64 R224, [R1+0x1108] ;  /* 0x0011080001e07983 */ /* 0x000f220000300a00 */
[----:B------:R-:W-:-:S03]  /*509b0*/  IMAD.WIDE R230, R252, 0x4, R156 ;  /* 0x00000004fce67825 */ /* 0x000fc600078e029c */
[----:B-1----:R-:W4:Y:S01]  /*509c0*/  LDL.LU.64 R16, [R1+0x748] ;  /* 0x0007480001107983 */ /* 0x002f220000300a00 */
[----:B------:R-:W-:-:S03]  /*509d0*/  IMAD.WIDE R18, R252, 0x4, R220 ;  /* 0x00000004fc127825 */ /* 0x000fc600078e02dc */
[----:B------:R-:W-:Y:S01]  /*509e0*/  STL.64 [R1+0x1048], R230 ;  /* 0x001048e601007387 */ /* 0x000fe20000100a00 */
[----:B------:R-:W-:-:S03]  /*509f0*/  IMAD.WIDE R20, R252, 0x4, R226 ;  /* 0x00000004fc147825 */ /* 0x000fc600078e02e2 */
[----:B------:R1:W-:Y:S04]  /*50a00*/  STL.64 [R1+0x1070], R18 ;  /* 0x0010701201007387 */ /* 0x0003e80000100a00 */
[----:B------:R-:W-:Y:S04]  /*50a10*/  STL.64 [R1+0x1ac0], R230 ;  /* 0x001ac0e601007387 */ /* 0x000fe80000100a00 */
[----:B------:R-:W4:Y:S01]  /*50a20*/  LDL.LU.64 R226, [R1+0x550] ;  /* 0x0005500001e27983 */ /* 0x000f220000300a00 */
[----:B-1----:R-:W-:-:S03]  /*50a30*/  IMAD.WIDE R18, R252, 0x4, R228 ;  /* 0x00000004fc127825 */ /* 0x002fc600078e02e4 */
[----:B------:R1:W-:Y:S04]  /*50a40*/  STL.64 [R1+0x1078], R20 ;  /* 0x0010781401007387 */ /* 0x0003e80000100a00 */
[----:B------:R1:W-:Y:S04]  /*50a50*/  STL.64 [R1+0x1088], R18 ;  /* 0x0010881201007387 */ /* 0x0003e80000100a00 */
[----:B------:R-:W4:Y:S01]  /*50a60*/  LDL.LU.64 R220, [R1+0x350] ;  /* 0x0003500001dc7983 */ /* 0x000f220000300a00 */
[----:B-1----:R-:W-:-:S04]  /*50a70*/  IMAD.WIDE R20, R252, 0x4, R24 ;  /* 0x00000004fc147825 */ /* 0x002fc800078e0218 */
[C---:B------:R-:W-:Y:S01]  /*50a80*/  IMAD.WIDE R18, R252.reuse, 0x4, R26 ;  /* 0x00000004fc127825 */ /* 0x040fe200078e021a */
[----:B------:R-:W-:Y:S04]  /*50a90*/  STL.64 [R1+0x1090], R20 ;  /* 0x0010901401007387 */ /* 0x000fe80000100a00 */
[----:B------:R2:W-:Y:S01]  /*50aa0*/  STL.64 [R1+0x1098], R18 ;  /* 0x0010981201007387 */ /* 0x0005e20000100a00 */
[----:B------:R-:W-:-:S04]  /*50ab0*/  IMAD.WIDE R6, R252, 0x4, R6 ;  /* 0x00000004fc067825 */ /* 0x000fc800078e0206 */
[----:B------:R-:W-:-:S04]  /*50ac0*/  IMAD.WIDE R228, R252, 0x4, R158 ;  /* 0x00000004fce47825 */ /* 0x000fc800078e029e */
[C---:B--2---:R-:W-:Y:S02]  /*50ad0*/  IMAD.WIDE R18, R252.reuse, 0x4, R152 ;  /* 0x00000004fc127825 */ /* 0x044fe400078e0298 */
[----:B------:R-:W2:Y:S04]  /*50ae0*/  LDL.LU.64 R152, [R1+0x1388] ;  /* 0x0013880001987983 */ /* 0x000ea80000300a00 */
[----:B------:R3:W-:Y:S04]  /*50af0*/  STL.64 [R1+0x10a8], R6 ;  /* 0x0010a80601007387 */ /* 0x0007e80000100a00 */
[----:B------:R1:W-:Y:S01]  /*50b00*/  STL.64 [R1+0x10b0], R18 ;  /* 0x0010b01201007387 */ /* 0x0003e20000100a00 */
[----:B---3--:R-:W-:-:S03]  /*50b10*/  IMAD.WIDE R6, R252, 0x4, R12 ;  /* 0x00000004fc067825 */ /* 0x008fc600078e020c */
[----:B-1----:R-:W3:Y:S04]  /*50b20*/  LDL.LU.64 R18, [R1+0x1158] ;  /* 0x0011580001127983 */ /* 0x002ee80000300a00 */
[----:B------:R1:W-:Y:S04]  /*50b30*/  STL.64 [R1+0x10b8], R6 ;  /* 0x0010b80601007387 */ /* 0x0003e80000100a00 */
[----:B------:R-:W3:Y:S01]  /*50b40*/  LDL.LU.64 R12, [R1+0x740] ;  /* 0x00074000010c7983 */ /* 0x000ee20000300a00 */
[----:B----4-:R-:W-:-:S03]  /*50b50*/  IMAD.WIDE R22, R252, 0x4, R222 ;  /* 0x00000004fc167825 */ /* 0x010fc600078e02de */
[----:B------:R-:W-:Y:S04]  /*50b60*/  STL.64 [R1+0x10a0], R228 ;  /* 0x0010a0e401007387 */ /* 0x000fe80000100a00 */
[----:B------:R-:W-:Y:S01]  /*50b70*/  STL.64 [R1+0x1ac8], R228 ;  /* 0x001ac8e401007387 */ /* 0x000fe20000100a00 */
[----:B------:R-:W-:-:S03]  /*50b80*/  IMAD.WIDE R20, R252, 0x4, R234 ;  /* 0x00000004fc147825 */ /* 0x000fc600078e02ea */
[----:B-1----:R-:W4:Y:S04]  /*50b90*/  LDL.LU.64 R6, [R1+0x548] ;  /* 0x0005480001067983 */ /* 0x002f280000300a00 */
[----:B------:R1:W-:Y:S04]  /*50ba0*/  STL.64 [R1+0x10c0], R22 ;  /* 0x0010c01601007387 */ /* 0x0003e80000100a00 */
[----:B------:R-:W4:Y:S04]  /*50bb0*/  LDL.LU.64 R234, [R1+0x348] ;  /* 0x0003480001ea7983 */ /* 0x000f280000300a00 */
[----:B------:R1:W-:Y:S02]  /*50bc0*/  STL.64 [R1+0x10d0], R20 ;  /* 0x0010d01401007387 */ /* 0x0003e40000100a00 */
[----:B-1----:R-:W-:-:S04]  /*50bd0*/  IMAD.WIDE R22, R252, 0x4, R28 ;  /* 0x00000004fc167825 */ /* 0x002fc800078e021c */
[C---:B------:R-:W-:Y:S01]  /*50be0*/  IMAD.WIDE R20, R252.reuse, 0x4, R30 ;  /* 0x00000004fc147825 */ /* 0x040fe200078e021e */
[----:B------:R-:W-:Y:S03]  /*50bf0*/  STL.64 [R1+0x10d8], R22 ;  /* 0x0010d81601007387 */ /* 0x000fe60000100a00 */
[C---:B------:R-:W-:Y:S01]  /*50c00*/  IMAD.WIDE R14, R252.reuse, 0x4, R14 ;  /* 0x00000004fc0e7825 */ /* 0x040fe200078e020e */
[----:B------:R1:W-:Y:S03]  /*50c10*/  STL.64 [R1+0x10e8], R20 ;  /* 0x0010e81401007387 */ /* 0x0003e60000100a00 */
[C---:B------:R-:W-:Y:S01]  /*50c20*/  IMAD.WIDE R222, R252.reuse, 0x4, R160 ;  /* 0x00000004fcde7825 */ /* 0x040fe200078e02a0 */
[----:B------:R1:W-:Y:S04]  /*50c30*/  STL.64 [R1+0x1100], R14 ;  /* 0x0011000e01007387 */ /* 0x0003e80000100a00 */
[----:B------:R-:W4:Y:S01]  /*50c40*/  LDL.LU.64 R154, [R1+0x13d8] ;  /* 0x0013d800019a7983 */ /* 0x000f220000300a00 */
[----:B-1----:R-:W-:-:S03]  /*50c50*/  IMAD.WIDE R20, R252, 0x4, R224 ;  /* 0x00000004fc147825 */ /* 0x002fc600078e02e0 */
[----:B------:R-:W4:Y:S01]  /*50c60*/  LDL.LU.64 R14, [R1+0x11a0] ;  /* 0x0011a000010e7983 */ /* 0x000f220000300a00 */
[----:B------:R-:W-:-:S03]  /*50c70*/  IMAD.WIDE R16, R252, 0x4, R16 ;  /* 0x00000004fc107825 */ /* 0x000fc600078e0210 */
[----:B------:R1:W-:Y:S04]  /*50c80*/  STL.64 [R1+0x1108], R20 ;  /* 0x0011081401007387 */ /* 0x0003e80000100a00 */
[----:B------:R-:W4:Y:S04]  /*50c90*/  LDL.LU.64 R224, [R1+0x738] ;  /* 0x0007380001e07983 */ /* 0x000f280000300a00 */
[----:B------:R-:W-:Y:S04]  /*50ca0*/  STL.64 [R1+0x10f8], R222 ;  /* 0x0010f8de01007387 */ /* 0x000fe80000100a00 */
[----:B------:R-:W-:Y:S04]  /*50cb0*/  STL.64 [R1+0x1ad0], R222 ;  /* 0x001ad0de01007387 */ /* 0x000fe80000100a00 */
[----:B------:R1:W-:Y:S02]  /*50cc0*/  STL.64 [R1+0x1110], R16 ;  /* 0x0011101001007387 */ /* 0x0003e40000100a00 */
[----:B-1----:R-:W-:-:S02]  /*50cd0*/  IMAD.WIDE R20, R252, 0x4, R226 ;  /* 0x00000004fc147825 */ /* 0x002fc400078e02e2 */
[----:B------:R-:W4:Y:S04]  /*50ce0*/  LDL.LU.64 R16, [R1+0x540] ;  /* 0x0005400001107983 */ /* 0x000f280000300a00 */
[----:B------:R-:W4:Y:S01]  /*50cf0*/  LDL.LU.64 R226, [R1+0x340] ;  /* 0x0003400001e27983 */ /* 0x000f220000300a00 */
[----:B------:R-:W-:-:S03]  /*50d00*/  IMAD.WIDE R24, R252, 0x4, R220 ;  /* 0x00000004fc187825 */ /* 0x000fc600078e02dc */
[----:B------:R1:W-:Y:S01]  /*50d10*/  STL.64 [R1+0x1118], R20 ;  /* 0x0011181401007387 */ /* 0x0003e20000100a00 */
[----:B------:R-:W-:-:S03]  /*50d20*/  IMAD.WIDE R22, R252, 0x4, R34 ;  /* 0x00000004fc167825 */ /* 0x000fc600078e0222 */
[----:B------:R-:W-:Y:S01]  /*50d30*/  STL.64 [R1+0x1120], R24 ;  /* 0x0011201801007387 */ /* 0x000fe20000100a00 */
[----:B-1----:R-:W-:-:S05]  /*50d40*/  IMAD.WIDE R20, R252, 0x4, R32 ;  /* 0x00000004fc147825 */ /* 0x002fca00078e0220 */
[----:B------:R2:W-:Y:S04]  /*50d50*/  STL.64 [R1+0x1128], R20 ;  /* 0x0011281401007387 */ /* 0x0005e80000100a00 */
[----:B------:R-:W-:Y:S01]  /*50d60*/  STL.64 [R1+0x1130], R22 ;  /* 0x0011301601007387 */ /* 0x000fe20000100a00 */
[----:B------:R-:W-:-:S04]  /*50d70*/  IMAD.WIDE R220, R252, 0x4, R162 ;  /* 0x00000004fcdc7825 */ /* 0x000fc800078e02a2 */
[----:B------:R-:W-:-:S04]  /*50d80*/  IMAD.WIDE R162, R252, 0x4, R164 ;  /* 0x00000004fca27825 */ /* 0x000fc800078e02a4 */
[C---:B--2---:R-:W-:Y:S02]  /*50d90*/  IMAD.WIDE R20, R252.reuse, 0x4, R152 ;  /* 0x00000004fc147825 */ /* 0x044fe400078e0298 */
[----:B------:R-:W2:Y:S04]  /*50da0*/  LDL.LU.64 R152, [R1+0x1418] ;  /* 0x0014180001987983 */ /* 0x000ea80000300a00 */
[----:B------:R3:W-:Y:S02]  /*50db0*/  STL.64 [R1+0x1148], R20 ;  /* 0x0011481401007387 */ /* 0x0007e40000100a00 */
[C---:B---3--:R-:W-:Y:S02]  /*50dc0*/  IMAD.WIDE R20, R252.reuse, 0x4, R18 ;  /* 0x00000004fc147825 */ /* 0x048fe400078e0212 */
[----:B------:R-:W3:Y:S04]  /*50dd0*/  LDL.LU.64 R18, [R1+0x11f8] ;  /* 0x0011f80001127983 */ /* 0x000ee80000300a00 */
[----:B------:R1:W-:Y:S02]  /*50de0*/  STL.64 [R1+0x1158], R20 ;  /* 0x0011581401007387 */ /* 0x0003e40000100a00 */
[----:B-1----:R-:W-:-:S02]  /*50df0*/  IMAD.WIDE R20, R252, 0x4, R12 ;  /* 0x00000004fc147825 */ /* 0x002fc400078e020c */
[----:B------:R-:W3:Y:S02]  /*50e00*/  LDL.LU.64 R12, [R1+0x730] ;  /* 0x00073000010c7983 */ /* 0x000ee40000300a00 */
[C---:B----4-:R-:W-:Y:S02]  /*50e10*/  IMAD.WIDE R6, R252.reuse, 0x4, R6 ;  /* 0x00000004fc067825 */ /* 0x050fe400078e0206 */
[----:B------:R-:W-:Y:S02]  /*50e20*/  STL.64 [R1+0x1138], R220 ;  /* 0x001138dc01007387 */ /* 0x000fe40000100a00 */
[C---:B------:R-:W-:Y:S02]  /*50e30*/  IMAD.WIDE R22, R252.reuse, 0x4, R234 ;  /* 0x00000004fc167825 */ /* 0x040fe400078e02ea */
[----:B------:R1:W-:Y:S04]  /*50e40*/  STL.64 [R1+0x1160], R20 ;  /* 0x0011601401007387 */ /* 0x0003e80000100a00 */
[----:B------:R-:W-:Y:S04]  /*50e50*/  STL.64 [R1+0x1ad8], R220 ;  /* 0x001ad8dc01007387 */ /* 0x000fe80000100a00 */
[----:B------:R4:W-:Y:S01]  /*50e60*/  STL.64 [R1+0x1168], R6 ;  /* 0x0011680601007387 */ /* 0x0009e20000100a00 */
[----:B-1----:R-:W-:-:S03]  /*50e70*/  IMAD.WIDE R20, R252, 0x4, R36 ;  /* 0x00000004fc147825 */ /* 0x002fc600078e0224 */
[----:B----4-:R-:W4:Y:S04]  /*50e80*/  LDL.LU.64 R6, [R1+0x538] ;  /* 0x0005380001067983 */ /* 0x010f280000300a00 */
[----:B------:R1:W-:Y:S04]  /*50e90*/  STL.64 [R1+0x1170], R22 ;  /* 0x0011701601007387 */ /* 0x0003e80000100a00 */
[----:B------:R-:W4:Y:S04]  /*50ea0*/  LDL.LU.64 R234, [R1+0x338] ;  /* 0x0003380001ea7983 */ /* 0x000f280000300a00 */
[----:B------:R1:W-:Y:S01]  /*50eb0*/  STL.64 [R1+0x1178], R20 ;  /* 0x0011781401007387 */ /* 0x0003e20000100a00 */
[----:B------:R-:W-:-:S04]  /*50ec0*/  IMAD.WIDE R24, R252, 0x4, R154 ;  /* 0x00000004fc187825 */ /* 0x000fc800078e029a */
[----:B-1----:R-:W-:-:S04]  /*50ed0*/  IMAD.WIDE R22, R252, 0x4, R14 ;  /* 0x00000004fc167825 */ /* 0x002fc800078e020e */
[----:B------:R-:W-:-:S05]  /*50ee0*/  IMAD.WIDE R20, R252, 0x4, R38 ;  /* 0x00000004fc147825 */ /* 0x000fca00078e0226 */
[----:B------:R1:W-:Y:S04]  /*50ef0*/  STL.64 [R1+0x1180], R20 ;  /* 0x0011801401007387 */ /* 0x0003e80000100a00 */
[----:B------:R-:W-:Y:S04]  /*50f00*/  STL.64 [R1+0x1190], R24 ;  /* 0x0011901801007387 */ /* 0x000fe80000100a00 */
[----:B------:R-:W4:Y:S01]  /*50f10*/  LDL.LU.64 R14, [R1+0x1448] ;  /* 0x00144800010e7983 */ /* 0x000f220000300a00 */
[----:B-1----:R-:W-:-:S03]  /*50f20*/  IMAD.WIDE R20, R252, 0x4, R224 ;  /* 0x00000004fc147825 */ /* 0x002fc600078e02e0 */
[----:B------:R1:W-:Y:S04]  /*50f30*/  STL.64 [R1+0x11a0], R22 ;  /* 0x0011a01601007387 */ /* 0x0003e80000100a00 */
[----:B------:R-:W4:Y:S01]  /*50f40*/  LDL.LU.64 R224, [R1+0x1268] ;  /* 0x0012680001e07983 */ /* 0x000f220000300a00 */
[----:B------:R-:W-:-:S03]  /*50f50*/  IMAD.WIDE R16, R252, 0x4, R16 ;  /* 0x00000004fc107825 */ /* 0x000fc600078e0210 */
[----:B------:R-:W-:Y:S04]  /*50f60*/  STL.64 [R1+0x11a8], R20 ;  /* 0x0011a81401007387 */ /* 0x000fe80000100a00 */
[----:B------:R-:W-:Y:S01]  /*50f70*/  STL.64 [R1+0x1188], R162 ;  /* 0x001188a201007387 */ /* 0x000fe20000100a00 */
[----:B-1----:R-:W-:-:S03]  /*50f80*/  IMAD.WIDE R22, R252, 0x4, R226 ;  /* 0x00000004fc167825 */ /* 0x002fc600078e02e2 */
[----:B------:R-:W-:Y:S04]  /*50f90*/  STL.64 [R1+0x1ae0], R162 ;  /* 0x001ae0a201007387 */ /* 0x000fe80000100a00 */
[----:B------:R1:W-:Y:S04]  /*50fa0*/  STL.64 [R1+0x11b8], R16 ;  /* 0x0011b81001007387 */ /* 0x0003e80000100a00 */
[----:B-1----:R-:W4:Y:S04]  /*50fb0*/  LDL.LU.64 R16, [R1+0x728] ;  /* 0x0007280001107983 */ /* 0x002f280000300a00 */
[----:B------:R-:W-:Y:S04]  /*50fc0*/  STL.64 [R1+0x11c8], R22 ;  /* 0x0011c81601007387 */ /* 0x000fe80000100a00 */
[----:B------:R-:W4:Y:S01]  /*50fd0*/  LDL.LU.64 R226, [R1+0x530] ;  /* 0x0005300001e27983 */ /* 0x000f220000300a00 */
[----:B------:R-:W-:-:S05]  /*50fe0*/  IMAD.WIDE R20, R252, 0x4, R40 ;  /* 0x00000004fc147825 */ /* 0x000fca00078e0228 */
[----:B------:R2:W-:Y:S01]  /*50ff0*/  STL.64 [R1+0x11d0], R20 ;  /* 0x0011d01401007387 */ /* 0x0005e20000100a00 */
[----:B------:R-:W-:-:S04]  /*51000*/  IMAD.WIDE R220, R252, 0x4, R42 ;  /* 0x00000004fcdc7825 */ /* 0x000fc800078e022a */
[----:B------:R-:W-:-:S04]  /*51010*/  IMAD.WIDE R160, R252, 0x4, R166 ;  /* 0x00000004fca07825 */ /* 0x000fc800078e02a6 */
[----:B------:R-:W-:-:S04]  /*51020*/  IMAD.WIDE R222, R252, 0x4, R46 ;  /* 0x00000004fcde7825 */ /* 0x000fc800078e022e */
[----:B------:R-:W-:-:S04]  /*51030*/  IMAD.WIDE R158, R252, 0x4, R168 ;  /* 0x00000004fc9e7825 */ /* 0x000fc800078e02a8 */
[C---:B--2---:R-:W-:Y:S02]  /*51040*/  IMAD.WIDE R20, R252.reuse, 0x4, R152 ;  /* 0x00000004fc147825 */ /* 0x044fe400078e0298 */
[----:B------:R-:W2:Y:S04]  /*51050*/  LDL.LU.64 R152, [R1+0x330] ;  /* 0x0003300001987983 */ /* 0x000ea80000300a00 */
[----:B------:R-:W-:Y:S04]  /*51060*/  STL.64 [R1+0x11f0], R20 ;  /* 0x0011f01401007387 */ /* 0x000fe80000100a00 */
[----:B------:R-:W-:Y:S01]  /*51070*/  STL.64 [R1+0x11e0], R220 ;  /* 0x0011e0dc01007387 */ /* 0x000fe20000100a00 */
[----:B---3--:R-:W-:-:S05]  /*51080*/  IMAD.WIDE R18, R252, 0x4, R18 ;  /* 0x00000004fc127825 */ /* 0x008fca00078e0212 */
[----:B------:R1:W-:Y:S04]  /*51090*/  STL.64 [R1+0x11f8], R18 ;  /* 0x0011f81201007387 */ /* 0x0003e80000100a00 */
[----:B------:R-:W-:Y:S04]  /*510a0*/  STL.64 [R1+0x1ae8], R220 ;  /* 0x001ae8dc01007387 */ /* 0x000fe80000100a00 */
[----:B------:R-:W3:Y:S01]  /*510b0*/  LDL.LU.64 R154, [R1+0x1480] ;  /* 0x00148000019a7983 */ /* 0x000ee20000300a00 */
[----:B-1----:R-:W-:-:S03]  /*510c0*/  IMAD.WIDE R18, R252, 0x4, R12 ;  /* 0x00000004fc127825 */ /* 0x002fc600078e020c */
[----:B------:R-:W3:Y:S04]  /*510d0*/  LDL.LU.64 R12, [R1+0x12c8] ;  /* 0x0012c800010c7983 */ /* 0x000ee80000300a00 */
[----:B------:R4:W-:Y:S04]  /*510e0*/  STL.64 [R1+0x1200], R18 ;  /* 0x0012001201007387 */ /* 0x0009e80000100a00 */
[----:B------:R-:W-:Y:S04]  /*510f0*/  STL.64 [R1+0x11e8], R160 ;  /* 0x0011e8a001007387 */ /* 0x000fe80000100a00 */
[----:B------:R-:W-:Y:S01]  /*51100*/  STL.64 [R1+0x1af0], R160 ;  /* 0x001af0a001007387 */ /* 0x000fe20000100a00 */
[----:B------:R-:W-:-:S04]  /*51110*/  IMAD.WIDE R20, R252, 0x4, R44 ;  /* 0x00000004fc147825 */ /* 0x000fc800078e022c */
[----:B----4-:R-:W-:-:S04]  /*51120*/  IMAD.WIDE R18, R252, 0x4, R6 ;  /* 0x00000004fc127825 */ /* 0x010fc800078e0206 */
[C---:B------:R-:W-:Y:S02]  /*51130*/  IMAD.WIDE R6, R252.reuse, 0x4, R234 ;  /* 0x00000004fc067825 */ /* 0x040fe400078e02ea */
[----:B------:R-:W4:Y:S04]  /*51140*/  LDL.LU.64 R234, [R1+0x720] ;  /* 0x0007200001ea7983 */ /* 0x000f280000300a00 */
[----:B------:R1:W-:Y:S04]  /*51150*/  STL.64 [R1+0x1208], R18 ;  /* 0x0012081201007387 */ /* 0x0003e80000100a00 */
[----:B------:R1:W-:Y:S04]  /*51160*/  STL.64 [R1+0x1210], R6 ;  /* 0x0012100601007387 */ /* 0x0003e80000100a00 */
[----:B-1----:R-:W4:Y:S04]  /*51170*/  LDL.LU.64 R18, [R1+0x528] ;  /* 0x0005280001127983 */ /* 0x002f280000300a00 */
[----:B------:R-:W4:Y:S04]  /*51180*/  LDL.LU.64 R6, [R1+0x328] ;  /* 0x0003280001067983 */ /* 0x000f280000300a00 */
[----:B------:R1:W-:Y:S01]  /*51190*/  STL.64 [R1+0x1220], R20 ;  /* 0x0012201401007387 */ /* 0x0003e20000100a00 */
[----:B------:R-:W-:-:S03]  /*511a0*/  IMAD.WIDE R22, R252, 0x4, R14 ;  /* 0x00000004fc167825 */ /* 0x000fc600078e020e */
[----:B------:R-:W4:Y:S04]  /*511b0*/  LDL.LU.64 R14, [R1+0x14b8] ;  /* 0x0014b800010e7983 */ /* 0x000f280000300a00 */
[----:B------:R-:W-:Y:S01]  /*511c0*/  STL.64 [R1+0x1260], R22 ;  /* 0x0012601601007387 */ /* 0x000fe20000100a00 */
[----:B-1----:R-:W-:-:S03]  /*511d0*/  IMAD.WIDE R20, R252, 0x4, R224 ;  /* 0x00000004fc147825 */ /* 0x002fc600078e02e0 */
[----:B------:R-:W4:Y:S04]  /*511e0*/  LDL.LU.64 R224, [R1+0x1320] ;  /* 0x0013200001e07983 */ /* 0x000f280000300a00 */
[----:B------:R-:W-:Y:S04]  /*511f0*/  STL.64 [R1+0x1268], R20 ;  /* 0x0012681401007387 */ /* 0x000fe80000100a00 */
[----:B------:R-:W-:Y:S04]  /*51200*/  STL.64 [R1+0x1250], R222 ;  /* 0x001250de01007387 */ /* 0x000fe80000100a00 */
[----:B------:R-:W-:Y:S04]  /*51210*/  STL.64 [R1+0x1af8], R222 ;  /* 0x001af8de01007387 */ /* 0x000fe80000100a00 */
[----:B------:R-:W-:Y:S04]  /*51220*/  STL.64 [R1+0x1258], R158 ;  /* 0x0012589e01007387 */ /* 0x000fe80000100a00 */
[----:B------:R-:W-:Y:S01]  /*51230*/  STL.64 [R1+0x1b00], R158 ;  /* 0x001b009e01007387 */ /* 0x000fe20000100a00 */
[----:B------:R-:W-:-:S05]  /*51240*/  IMAD.WIDE R16, R252, 0x4, R16 ;  /* 0x00000004fc107825 */ /* 0x000fca00078e0210 */
[----:B------:R1:W-:Y:S02]  /*51250*/  STL.64 [R1+0x1270], R16 ;  /* 0x0012701001007387 */ /* 0x0003e40000100a00 */
[C---:B-1----:R-:W-:Y:S02]  /*51260*/  IMAD.WIDE R16, R252.reuse, 0x4, R226 ;  /* 0x00000004fc107825 */ /* 0x042fe400078e02e2 */
[----:B------:R-:W4:Y:S04]  /*51270*/  LDL.LU.64 R226, [R1+0x718] ;  /* 0x0007180001e27983 */ /* 0x000f280000300a00 */
[----:B------:R2:W-:Y:S01]  /*51280*/  STL.64 [R1+0x1278], R16 ;  /* 0x0012781001007387 */ /* 0x0005e20000100a00 */
        /* <DEDUP_REMOVED lines=8> */
[----:B------:R-:W2:Y:S01]  /*51310*/  LDL.LU.64 R152, [R1+0x320] ;  /* 0x0003200001987983 */ /* 0x000ea20000300a00 */
[----:B---3--:R-:W-:-:S04]  /*51320*/  IMAD.WIDE R22, R252, 0x4, R154 ;  /* 0x00000004fc167825 */ /* 0x008fc800078e029a */
[C---:B-1----:R-:W-:Y:S02]  /*51330*/  IMAD.WIDE R20, R252.reuse, 0x4, R12 ;  /* 0x00000004fc147825 */ /* 0x042fe400078e020c */
[----:B------:R-:W3:Y:S04]  /*51340*/  LDL.LU.64 R12, [R1+0x14f0] ;  /* 0x0014f000010c7983 */ /* 0x000ee80000300a00 */
[----:B------:R-:W-:Y:S04]  /*51350*/  STL.64 [R1+0x12c0], R22 ;  /* 0x0012c01601007387 */ /* 0x000fe80000100a00 */
[----:B------:R-:W-:Y:S04]  /*51360*/  STL.64 [R1+0x1298], R228 ;  /* 0x001298e401007387 */ /* 0x000fe80000100a00 */
[----:B------:R4:W-:Y:S04]  /*51370*/  STL.64 [R1+0x12c8], R20 ;  /* 0x0012c81401007387 */ /* 0x0009e80000100a00 */
[----:B------:R-:W-:Y:S01]  /*51380*/  STL.64 [R1+0x1b08], R228 ;  /* 0x001b08e401007387 */ /* 0x000fe20000100a00 */
[----:B----4-:R-:W-:-:S03]  /*51390*/  IMAD.WIDE R20, R252, 0x4, R234 ;  /* 0x00000004fc147825 */ /* 0x010fc600078e02ea */
[----:B------:R-:W4:Y:S04]  /*513a0*/  LDL.LU.64 R234, [R1+0x1368] ;  /* 0x0013680001ea7983 */ /* 0x000f280000300a00 */
[----:B------:R1:W-:Y:S04]  /*513b0*/  STL.64 [R1+0x12d0], R20 ;  /* 0x0012d01401007387 */ /* 0x0003e80000100a00 */
[----:B------:R-:W-:Y:S01]  /*513c0*/  STL.64 [R1+0x12a8], R156 ;  /* 0x0012a89c01007387 */ /* 0x000fe20000100a00 */
[----:B------:R-:W-:-:S03]  /*513d0*/  IMAD.WIDE R22, R252, 0x4, R18 ;  /* 0x00000004fc167825 */ /* 0x000fc600078e0212 */
[----:B------:R-:W-:Y:S01]  /*513e0*/  STL.64 [R1+0x1b10], R156 ;  /* 0x001b109c01007387 */ /* 0x000fe20000100a00 */
[----:B-1----:R-:W-:-:S03]  /*513f0*/  IMAD.WIDE R20, R252, 0x4, R6 ;  /* 0x00000004fc147825 */ /* 0x002fc600078e0206 */
[----:B------:R-:W-:Y:S01]  /*51400*/  STL.64 [R1+0x12d8], R22 ;  /* 0x0012d81601007387 */ /* 0x000fe20000100a00 */
[----:B------:R-:W-:-:S03]  /*51410*/  IMAD.WIDE R18, R252, 0x4, R52 ;  /* 0x00000004fc127825 */ /* 0x000fc600078e0234 */
[----:B------:R-:W4:Y:S04]  /*51420*/  LDL.LU.64 R6, [R1+0x710] ;  /* 0x0007100001067983 */ /* 0x000f280000300a00 */
[----:B------:R1:W-:Y:S04]  /*51430*/  STL.64 [R1+0x12e0], R20 ;  /* 0x0012e01401007387 */ /* 0x0003e80000100a00 */
[----:B------:R1:W-:Y:S02]  /*51440*/  STL.64 [R1+0x12e8], R18 ;  /* 0x0012e81201007387 */ /* 0x0003e40000100a00 */
[----:B-1----:R-:W-:-:S02]  /*51450*/  IMAD.WIDE R20, R252, 0x4, R14 ;  /* 0x00000004fc147825 */ /* 0x002fc400078e020e */
[----:B------:R-:W4:Y:S02]  /*51460*/  LDL.LU.64 R14, [R1+0x510] ;  /* 0x00051000010e7983 */ /* 0x000f240000300a00 */
[C---:B------:R-:W-:Y:S02]  /*51470*/  IMAD.WIDE R18, R252.reuse, 0x4, R224 ;  /* 0x00000004fc127825 */ /* 0x040fe400078e02e0 */
[----:B------:R-:W-:Y:S04]  /*51480*/  STL.64 [R1+0x1308], R20 ;  /* 0x0013081401007387 */ /* 0x000fe80000100a00 */
[----:B------:R-:W4:Y:S04]  /*51490*/  LDL.LU.64 R224, [R1+0x318] ;  /* 0x0003180001e07983 */ /* 0x000f280000300a00 */
[----:B------:R1:W-:Y:S04]  /*514a0*/  STL.64 [R1+0x1320], R18 ;  /* 0x0013201201007387 */ /* 0x0003e80000100a00 */
[----:B------:R-:W-:Y:S04]  /*514b0*/  STL.64 [R1+0x12f0], R230 ;  /* 0x0012f0e601007387 */ /* 0x000fe80000100a00 */
[----:B------:R1:W-:Y:S02]  /*514c0*/  STL.64 [R1+0x1b18], R230 ;  /* 0x001b18e601007387 */ /* 0x0003e40000100a00 */
[----:B-1----:R-:W-:-:S02]  /*514d0*/  IMAD.WIDE R18, R252, 0x4, R226 ;  /* 0x00000004fc127825 */ /* 0x002fc400078e02e2 */
[----:B------:R-:W4:Y:S02]  /*514e0*/  LDL.LU.64 R226, [R1+0x1528] ;  /* 0x0015280001e27983 */ /* 0x000f240000300a00 */
[C---:B------:R-:W-:Y:S02]  /*514f0*/  IMAD.WIDE R154, R252.reuse, 0x4, R172 ;  /* 0x00000004fc9a7825 */ /* 0x040fe400078e02ac */
[----:B------:R2:W-:Y:S04]  /*51500*/  STL.64 [R1+0x1328], R18 ;  /* 0x0013281201007387 */ /* 0x0005e80000100a00 */
[----:B------:R-:W-:Y:S04]  /*51510*/  STL.64 [R1+0x12f8], R154 ;  /* 0x0012f89a01007387 */ /* 0x000fe80000100a00 */
[----:B------:R-:W-:Y:S01]  /*51520*/  STL.64 [R1+0x1b28], R154 ;  /* 0x001b289a01007387 */ /* 0x000fe20000100a00 */
[----:B------:R-:W-:-:S04]  /*51530*/  IMAD.WIDE R230, R252, 0x4, R56 ;  /* 0x00000004fce67825 */ /* 0x000fc800078e0238 */
[----:B------:R-:W-:-:S04]  /*51540*/  IMAD.WIDE R236, R252, 0x4, R58 ;  /* 0x00000004fcec7825 */ /* 0x000fc800078e023a */
[----:B--2---:R-:W-:-:S05]  /*51550*/  IMAD.WIDE R18, R252, 0x4, R16 ;  /* 0x00000004fc127825 */ /* 0x004fca00078e0210 */
[----:B------:R1:W-:Y:S01]  /*51560*/  STL.64 [R1+0x1330], R18 ;  /* 0x0013301201007387 */ /* 0x0003e20000100a00 */
[----:B------:R-:W-:-:S03]  /*51570*/  IMAD.WIDE R16, R252, 0x4, R152 ;  /* 0x00000004fc107825 */ /* 0x000fc600078e0298 */
[----:B------:R-:W2:Y:S04]  /*51580*/  LDL.LU.64 R20, [R1+0x13c8] ;  /* 0x0013c80001147983 */ /* 0x000ea80000300a00 */
[----:B------:R3:W-:Y:S04]  /*51590*/  STL.64 [R1+0x1338], R16 ;  /* 0x0013381001007387 */ /* 0x0007e80000100a00 */
[----:B-1----:R-:W2:Y:S01]  /*515a0*/  LDL.LU.64 R18, [R1+0x708] ;  /* 0x0007080001127983 */ /* 0x002ea20000300a00 */
[----:B---3--:R-:W-:-:S03]  /*515b0*/  IMAD.WIDE R16, R252, 0x4, R12 ;  /* 0x00000004fc107825 */ /* 0x008fc600078e020c */
[----:B------:R-:W3:Y:S04]  /*515c0*/  LDL.LU.64 R12, [R1+0x508] ;  /* 0x00050800010c7983 */ /* 0x000ee80000300a00 */
[----:B------:R4:W-:Y:S04]  /*515d0*/  STL.64 [R1+0x1360], R16 ;  /* 0x0013601001007387 */ /* 0x0009e80000100a00 */
[----:B------:R-:W-:Y:S04]  /*515e0*/  STL.64 [R1+0x1348], R230 ;  /* 0x001348e601007387 */ /* 0x000fe80000100a00 */
[----:B------:R-:W-:Y:S01]  /*515f0*/  STL.64 [R1+0x1b30], R230 ;  /* 0x001b30e601007387 */ /* 0x000fe20000100a00 */
[----:B------:R-:W-:-:S04]  /*51600*/  IMAD.WIDE R152, R252, 0x4, R174 ;  /* 0x00000004fc987825 */ /* 0x000fc800078e02ae */
[----:B----4-:R-:W-:-:S04]  /*51610*/  IMAD.WIDE R16, R252, 0x4, R234 ;  /* 0x00000004fc107825 */ /* 0x010fc800078e02ea */
[----:B------:R-:W-:Y:S01]  /*51620*/  IMAD.MOV.U32 R234, RZ, RZ, R238 ;  /* 0x000000ffffea7224 */ /* 0x000fe200078e00ee */
[----:B------:R1:W-:Y:S01]  /*51630*/  STL.64 [R1+0x1368], R16 ;  /* 0x0013681001007387 */ /* 0x0003e20000100a00 */
[----:B------:R-:W-:Y:S01]  /*51640*/  IMAD.MOV.U32 R235, RZ, RZ, R239 ;  /* 0x000000ffffeb7224 */ /* 0x000fe200078e00ef */
[----:B------:R-:W-:Y:S01]  /*51650*/  MOV R239, R251 ;  /* 0x000000fb00ef7202 */ /* 0x000fe20000000f00 */
[----:B------:R-:W-:Y:S02]  /*51660*/  IMAD.MOV.U32 R238, RZ, RZ, R250 ;  /* 0x000000ffffee7224 */ /* 0x000fe400078e00fa */
[----:B------:R-:W4:Y:S04]  /*51670*/  LDL.LU.64 R250, [R1+0x310] ;  /* 0x0003100001fa7983 */ /* 0x000f280000300a00 */
[----:B------:R-:W-:Y:S04]  /*51680*/  STL.64 [R1+0x1350], R236 ;  /* 0x001350ec01007387 */ /* 0x000fe80000100a00 */
[----:B------:R-:W-:Y:S04]  /*51690*/  STL.64 [R1+0x1b38], R236 ;  /* 0x001b38ec01007387 */ /* 0x000fe80000100a00 */
[----:B-1----:R-:W4:Y:S01]  /*516a0*/  LDL.LU.64 R16, [R1+0x1560] ;  /* 0x0015600001107983 */ /* 0x002f220000300a00 */
[----:B------:R-:W-:-:S03]  /*516b0*/  IMAD.WIDE R6, R252, 0x4, R6 ;  /* 0x00000004fc067825 */ /* 0x000fc600078e0206 */
[----:B------:R-:W-:Y:S04]  /*516c0*/  STL.64 [R1+0x1358], R152 ;  /* 0x0013589801007387 */ /* 0x000fe80000100a00 */
[----:B------:R1:W-:Y:S04]  /*516d0*/  STL.64 [R1+0x1378], R6 ;  /* 0x0013780601007387 */ /* 0x0003e80000100a00 */
[----:B------:R-:W-:Y:S01]  /*516e0*/  STL.64 [R1+0x1b40], R152 ;  /* 0x001b409801007387 */ /* 0x000fe20000100a00 */
[----:B------:R-:W-:-:S03]  /*516f0*/  IMAD.WIDE R22, R252, 0x4, R14 ;  /* 0x00000004fc167825 */ /* 0x000fc600078e020e */
[----:B------:R-:W4:Y:S01]  /*51700*/  LDL.LU.64 R14, [R1+0x1410] ;  /* 0x00141000010e7983 */ /* 0x000f220000300a00 */
[----:B-1----:R-:W-:-:S03]  /*51710*/  IMAD.WIDE R6, R252, 0x4, R224 ;  /* 0x00000004fc067825 */ /* 0x002fc600078e02e0 */
[----:B------:R1:W-:Y:S04]  /*51720*/  STL.64 [R1+0x1388], R22 ;  /* 0x0013881601007387 */ /* 0x0003e80000100a00 */
[----:B------:R1:W-:Y:S04]  /*51730*/  STL.64 [R1+0x1390], R6 ;  /* 0x0013900601007387 */ /* 0x0003e80000100a00 */
[----:B-1----:R-:W4:Y:S01]  /*51740*/  LDL.LU.64 R22, [R1+0x700] ;  /* 0x0007000001167983 */ /* 0x002f220000300a00 */
[----:B------:R-:W-:-:S05]  /*51750*/  IMAD.WIDE R24, R252, 0x4, R226 ;  /* 0x00000004fc187825 */ /* 0x000fca00078e02e2 */
[----:B------:R-:W-:Y:S04]  /*51760*/  STL.64 [R1+0x13c0], R24 ;  /* 0x0013c01801007387 */ /* 0x000fe80000100a00 */
[----:B------:R-:W4:Y:S01]  /*51770*/  LDL.LU.64 R224, [R1+0x500] ;  /* 0x0005000001e07983 */ /* 0x000f220000300a00 */
[----:B------:R-:W-:-:S03]  /*51780*/  IMAD.WIDE R156, R252, 0x4, R60 ;  /* 0x00000004fc9c7825 */ /* 0x000fc600078e023c */
[----:B------:R-:W4:Y:S01]  /*51790*/  LDL.LU.64 R226, [R1+0x308] ;  /* 0x0003080001e27983 */ /* 0x000f220000300a00 */
[----:B------:R-:W-:-:S03]  /*517a0*/  IMAD.WIDE R6, R252, 0x4, R62 ;  /* 0x00000004fc067825 */ /* 0x000fc600078e023e */
[----:B------:R-:W-:Y:S01]  /*517b0*/  STL.64 [R1+0x1398], R156 ;  /* 0x0013989c01007387 */ /* 0x000fe20000100a00 */
[----:B------:R-:W-:-:S03]  /*517c0*/  IMAD.WIDE R54, R252, 0x4, R176 ;  /* 0x00000004fc367825 */ /* 0x000fc600078e02b0 */
[----:B------:R-:W-:Y:S04]  /*517d0*/  STL.64 [R1+0x1b48], R156 ;  /* 0x001b489c01007387 */ /* 0x000fe80000100a00 */
[----:B------:R-:W-:Y:S01]  /*517e0*/  STL.64 [R1+0x13a8], R6 ;  /* 0x0013a80601007387 */ /* 0x000fe20000100a00 */
[----:B------:R-:W-:-:S04]  /*517f0*/  IMAD.WIDE R228, R252, 0x4, R64 ;  /* 0x00000004fce47825 */ /* 0x000fc800078e0240 */
[----:B------:R-:W-:-:S04]  /*51800*/  IMAD.WIDE R52, R252, 0x4, R178 ;  /* 0x00000004fc347825 */ /* 0x000fc800078e02b2 */
[----:B--2---:R-:W-:-:S05]  /*51810*/  IMAD.WIDE R20, R252, 0x4, R20 ;  /* 0x00000004fc147825 */ /* 0x004fca00078e0214 */
[----:B------:R-:W-:Y:S04]  /*51820*/  STL.64 [R1+0x13c8], R20 ;  /* 0x0013c81401007387 */ /* 0x000fe80000100a00 */
[----:B------:R1:W-:Y:S04]  /*51830*/  STL.64 [R1+0x1b50], R6 ;  /* 0x001b500601007387 */ /* 0x0003e80000100a00 */
[----:B------:R-:W-:Y:S04]  /*51840*/  STL.64 [R1+0x13b8], R54 ;  /* 0x0013b83601007387 */ /* 0x000fe80000100a00 */
[----:B------:R-:W-:Y:S01]  /*51850*/  STL.64 [R1+0x1b58], R54 ;  /* 0x001b583601007387 */ /* 0x000fe20000100a00 */
[----:B-1----:R-:W-:-:S05]  /*51860*/  IMAD.WIDE R6, R252, 0x4, R18 ;  /* 0x00000004fc067825 */ /* 0x002fca00078e0212 */
[----:B------:R3:W-:Y:S04]  /*51870*/  STL.64 [R1+0x13d0], R6 ;  /* 0x0013d00601007387 */ /* 0x0007e80000100a00 */
[----:B------:R-:W2:Y:S01]  /*51880*/  LDL.LU.64 R20, [R1+0x1598] ;  /* 0x0015980001147983 */ /* 0x000ea20000300a00 */
[----:B---3--:R-:W-:-:S05]  /*51890*/  IMAD.WIDE R6, R252, 0x4, R12 ;  /* 0x00000004fc067825 */ /* 0x008fca00078e020c */
[----:B------:R4:W-:Y:S04]  /*518a0*/  STL.64 [R1+0x13d8], R6 ;  /* 0x0013d80601007387 */ /* 0x0009e80000100a00 */
[----:B------:R-:W3:Y:S01]  /*518b0*/  LDL.LU.64 R12, [R1+0x1450] ;  /* 0x00145000010c7983 */ /* 0x000ee20000300a00 */
[----:B----4-:R-:W-:-:S05]  /*518c0*/  IMAD.WIDE R6, R252, 0x4, R250 ;  /* 0x00000004fc067825 */ /* 0x010fca00078e02fa */
[----:B------:R1:W-:Y:S04]  /*518d0*/  STL.64 [R1+0x13e8], R6 ;  /* 0x0013e80601007387 */ /* 0x0003e80000100a00 */
[----:B------:R-:W4:Y:S04]  /*518e0*/  LDL.LU.64 R18, [R1+0x6f8] ;  /* 0x0006f80001127983 */ /* 0x000f280000300a00 */
[----:B------:R-:W-:Y:S01]  /*518f0*/  STL.64 [R1+0x13f0], R228 ;  /* 0x0013f0e401007387 */ /* 0x000fe20000100a00 */
[----:B-1----:R-:W-:-:S05]  /*51900*/  IMAD.WIDE R6, R252, 0x4, R16 ;  /* 0x00000004fc067825 */ /* 0x002fca00078e0210 */
[----:B------:R1:W-:Y:S01]  /*51910*/  STL.64 [R1+0x1408], R6 ;  /* 0x0014080601007387 */ /* 0x0003e20000100a00 */
[----:B------:R-:W-:-:S03]  /*51920*/  IMAD.WIDE R250, R252, 0x4, R66 ;  /* 0x00000004fcfa7825 */ /* 0x000fc600078e0242 */
[----:B------:R-:W-:Y:S04]  /*51930*/  STL.64 [R1+0x1b60], R228 ;  /* 0x001b60e401007387 */ /* 0x000fe80000100a00 */
[----:B------:R-:W4:Y:S01]  /*51940*/  LDL.LU.64 R16, [R1+0x4f8] ;  /* 0x0004f80001107983 */ /* 0x000f220000300a00 */
[----:B-1----:R-:W-:-:S03]  /*51950*/  IMAD.WIDE R6, R252, 0x4, R14 ;  /* 0x00000004fc067825 */ /* 0x002fc600078e020e */
[----:B------:R-:W4:Y:S04]  /*51960*/  LDL.LU.64 R14, [R1+0x300] ;  /* 0x00030000010e7983 */ /* 0x000f280000300a00 */
[----:B------:R1:W-:Y:S04]  /*51970*/  STL.64 [R1+0x1410], R6 ;  /* 0x0014100601007387 */ /* 0x0003e80000100a00 */
[----:B------:R-:W-:Y:S04]  /*51980*/  STL.64 [R1+0x13f8], R250 ;  /* 0x0013f8fa01007387 */ /* 0x000fe80000100a00 */
[----:B------:R-:W-:Y:S01]  /*51990*/  STL.64 [R1+0x1b68], R250 ;  /* 0x001b68fa01007387 */ /* 0x000fe20000100a00 */
[----:B-1----:R-:W-:-:S03]  /*519a0*/  IMAD.WIDE R6, R252, 0x4, R22 ;  /* 0x00000004fc067825 */ /* 0x002fc600078e0216 */
[----:B------:R-:W-:Y:S04]  /*519b0*/  STL.64 [R1+0x1400], R52 ;  /* 0x0014003401007387 */ /* 0x000fe80000100a00 */
[----:B------:R-:W-:Y:S04]  /*519c0*/  STL.64 [R1+0x1b70], R52 ;  /* 0x001b703401007387 */ /* 0x000fe80000100a00 */
[----:B------:R1:W-:Y:S02]  /*519d0*/  STL.64 [R1+0x1418], R6 ;  /* 0x0014180601007387 */ /* 0x0003e40000100a00 */
[----:B-1----:R-:W-:-:S05]  /*519e0*/  IMAD.WIDE R6, R252, 0x4, R224 ;  /* 0x00000004fc067825 */ /* 0x002fca00078e02e0 */
[----:B------:R2:W-:Y:S04]  /*519f0*/  STL.64 [R1+0x1420], R6 ;  /* 0x0014200601007387 */ /* 0x0005e80000100a00 */
[----:B------:R-:W4:Y:S01]  /*51a00*/  LDL.LU.64 R224, [R1+0x15c8] ;  /* 0x0015c80001e07983 */ /* 0x000f220000300a00 */
[----:B------:R-:W-:-:S03]  /*51a10*/  IMAD.WIDE R228, R252, 0x4, R226 ;  /* 0x00000004fce47825 */ /* 0x000fc600078e02e2 */
[----:B------:R-:W4:Y:S01]  /*51a20*/  LDL.LU.64 R226, [R1+0x1490] ;  /* 0x0014900001e27983 */ /* 0x000f220000300a00 */
[----:B------:R-:W-:-:S03]  /*51a30*/  IMAD.WIDE R158, R252, 0x4, R68 ;  /* 0x00000004fc9e7825 */ /* 0x000fc600078e0244 */
[----:B------:R-:W-:Y:S04]  /*51a40*/  STL.64 [R1+0x1428], R228 ;  /* 0x001428e401007387 */ /* 0x000fe80000100a00 */
[----:B------:R-:W-:Y:S01]  /*51a50*/  STL.64 [R1+0x1b78], R228 ;  /* 0x001b78e401007387 */ /* 0x000fe20000100a00 */
[----:B------:R-:W-:-:S04]  /*51a60*/  IMAD.WIDE R176, R252, 0x4, R70 ;  /* 0x00000004fcb07825 */ /* 0x000fc800078e0246 */
[----:B------:R-:W-:-:S04]  /*51a70*/  IMAD.WIDE R50, R252, 0x4, R180 ;  /* 0x00000004fc327825 */ /* 0x000fc800078e02b4 */
[----:B--2---:R-:W-:-:S05]  /*51a80*/  IMAD.WIDE R6, R252, 0x4, R20 ;  /* 0x00000004fc067825 */ /* 0x004fca00078e0214 */
[----:B------:R3:W-:Y:S04]  /*51a90*/  STL.64 [R1+0x1448], R6 ;  /* 0x0014480601007387 */ /* 0x0007e80000100a00 */
[----:B------:R-:W2:Y:S04]  /*51aa0*/  LDL.LU.64 R22, [R1+0x6f0] ;  /* 0x0006f00001167983 */ /* 0x000ea80000300a00 */
[----:B------:R-:W-:Y:S01]  /*51ab0*/  STL.64 [R1+0x1430], R158 ;  /* 0x0014309e01007387 */ /* 0x000fe20000100a00 */
[----:B---3--:R-:W-:-:S03]  /*51ac0*/  IMAD.WIDE R6, R252, 0x4, R12 ;  /* 0x00000004fc067825 */ /* 0x008fc600078e020c */
[----:B------:R-:W-:Y:S04]  /*51ad0*/  STL.64 [R1+0x1b80], R158 ;  /* 0x001b809e01007387 */ /* 0x000fe80000100a00 */
[----:B------:R-:W3:Y:S04]  /*51ae0*/  LDL.LU.64 R20, [R1+0x4f0] ;  /* 0x0004f00001147983 */ /* 0x000ee80000300a00 */
[----:B------:R-:W3:Y:S04]  /*51af0*/  LDL.LU.64 R12, [R1+0x2f8] ;  /* 0x0002f800010c7983 */ /* 0x000ee80000300a00 */
[----:B------:R4:W-:Y:S04]  /*51b00*/  STL.64 [R1+0x1450], R6 ;  /* 0x0014500601007387 */ /* 0x0009e80000100a00 */
[----:B------:R-:W-:Y:S04]  /*51b10*/  STL.64 [R1+0x1438], R176 ;  /* 0x001438b001007387 */ /* 0x000fe80000100a00 */
[----:B------:R-:W-:Y:S01]  /*51b20*/  STL.64 [R1+0x1b88], R176 ;  /* 0x001b88b001007387 */ /* 0x000fe20000100a00 */
[----:B----4-:R-:W-:-:S03]  /*51b30*/  IMAD.WIDE R6, R252, 0x4, R18 ;  /* 0x00000004fc067825 */ /* 0x010fc600078e0212 */
[----:B------:R-:W-:Y:S04]  /*51b40*/  STL.64 [R1+0x1440], R50 ;  /* 0x0014403201007387 */ /* 0x000fe80000100a00 */
[----:B------:R-:W-:Y:S04]  /*51b50*/  STL.64 [R1+0x1b90], R50 ;  /* 0x001b903201007387 */ /* 0x000fe80000100a00 */
[----:B------:R1:W-:Y:S02]  /*51b60*/  STL.64 [R1+0x1458], R6 ;  /* 0x0014580601007387 */ /* 0x0003e40000100a00 */
[----:B-1----:R-:W-:-:S04]  /*51b70*/  IMAD.WIDE R6, R252, 0x4, R16 ;  /* 0x00000004fc067825 */ /* 0x002fc800078e0210 */
[C---:B------:R-:W-:Y:S02]  /*51b80*/  IMAD.WIDE R54, R252.reuse, 0x4, R14 ;  /* 0x00000004fc367825 */ /* 0x040fe400078e020e */
[----:B------:R-:W4:Y:S04]  /*51b90*/  LDL.LU.64 R14, [R1+0x15f8] ;  /* 0x0015f800010e7983 */ /* 0x000f280000300a00 */
[----:B------:R1:W-:Y:S04]  /*51ba0*/  STL.64 [R1+0x1460], R6 ;  /* 0x0014600601007387 */ /* 0x0003e80000100a00 */
[----:B------:R-:W4:Y:S04]  /*51bb0*/  LDL.LU.64 R18, [R1+0x14d0] ;  /* 0x0014d00001127983 */ /* 0x000f280000300a00 */
[----:B------:R-:W-:Y:S04]  /*51bc0*/  STL.64 [R1+0x1468], R54 ;  /* 0x0014683601007387 */ /* 0x000fe80000100a00 */
[----:B------:R-:W-:Y:S01]  /*51bd0*/  STL.64 [R1+0x1b98], R54 ;  /* 0x001b983601007387 */ /* 0x000fe20000100a00 */
[----:B-1----:R-:W-:-:S03]  /*51be0*/  IMAD.WIDE R6, R252, 0x4, R224 ;  /* 0x00000004fc067825 */ /* 0x002fc600078e02e0 */
[----:B------:R-:W4:Y:S01]  /*51bf0*/  LDL.LU.64 R224, [R1+0x6e8] ;  /* 0x0006e80001e07983 */ /* 0x000f220000300a00 */
[----:B------:R-:W-:-:S03]  /*51c00*/  IMAD.WIDE R222, R252, 0x4, R72 ;  /* 0x00000004fcde7825 */ /* 0x000fc600078e0248 */
[----:B------:R1:W-:Y:S01]  /*51c10*/  STL.64 [R1+0x1488], R6 ;  /* 0x0014880601007387 */ /* 0x0003e20000100a00 */
[----:B------:R-:W-:-:S03]  /*51c20*/  IMAD.WIDE R174, R252, 0x4, R74 ;  /* 0x00000004fcae7825 */ /* 0x000fc600078e024a */
[----:B------:R-:W-:Y:S01]  /*51c30*/  STL.64 [R1+0x1470], R222 ;  /* 0x001470de01007387 */ /* 0x000fe20000100a00 */
[----:B------:R-:W-:-:S03]  /*51c40*/  IMAD.WIDE R48, R252, 0x4, R182 ;  /* 0x00000004fc307825 */ /* 0x000fc600078e02b6 */
[----:B------:R-:W-:Y:S01]  /*51c50*/  STL.64 [R1+0x1ba0], R222 ;  /* 0x001ba0de01007387 */ /* 0x000fe20000100a00 */
[----:B-1----:R-:W-:-:S03]  /*51c60*/  IMAD.WIDE R6, R252, 0x4, R226 ;  /* 0x00000004fc067825 */ /* 0x002fc600078e02e2 */
[----:B------:R-:W4:Y:S04]  /*51c70*/  LDL.LU.64 R16, [R1+0x4e8] ;  /* 0x0004e80001107983 */ /* 0x000f280000300a00 */
[----:B------:R2:W-:Y:S04]  /*51c80*/  STL.64 [R1+0x1490], R6 ;  /* 0x0014900601007387 */ /* 0x0005e80000100a00 */
[----:B------:R-:W4:Y:S04]  /*51c90*/  LDL.LU.64 R226, [R1+0x2f0] ;  /* 0x0002f00001e27983 */ /* 0x000f280000300a00 */
[----:B------:R-:W-:Y:S04]  /*51ca0*/  STL.64 [R1+0x1478], R174 ;  /* 0x001478ae01007387 */ /* 0x000fe80000100a00 */
[----:B------:R-:W-:Y:S04]  /*51cb0*/  STL.64 [R1+0x1ba8], R174 ;  /* 0x001ba8ae01007387 */ /* 0x000fe80000100a00 */
[----:B------:R-:W-:Y:S04]  /*51cc0*/  STL.64 [R1+0x1480], R48 ;  /* 0x0014803001007387 */ /* 0x000fe80000100a00 */
[----:B------:R-:W-:Y:S01]  /*51cd0*/  STL.64 [R1+0x1bb0], R48 ;  /* 0x001bb03001007387 */ /* 0x000fe20000100a00 */
[----:B------:R-:W-:-:S04]  /*51ce0*/  IMAD.WIDE R160, R252, 0x4, R76 ;  /* 0x00000004fca07825 */ /* 0x000fc800078e024c */
[----:B------:R-:W-:-:S04]  /*51cf0*/  IMAD.WIDE R172, R252, 0x4, R78 ;  /* 0x00000004fcac7825 */ /* 0x000fc800078e024e */
[----:B--2---:R-:W-:-:S05]  /*51d00*/  IMAD.WIDE R6, R252, 0x4, R22 ;  /* 0x00000004fc067825 */ /* 0x004fca00078e0216 */
[----:B------:R1:W-:Y:S01]  /*51d10*/  STL.64 [R1+0x1498], R6 ;  /* 0x0014980601007387 */ /* 0x0003e20000100a00 */
[----:B---3--:R-:W-:-:S04]  /*51d20*/  IMAD.WIDE R20, R252, 0x4, R20 ;  /* 0x00000004fc147825 */ /* 0x008fc800078e0214 */
[C---:B-1----:R-:W-:Y:S02]  /*51d30*/  IMAD.WIDE R6, R252.reuse, 0x4, R12 ;  /* 0x00000004fc067825 */ /* 0x042fe400078e020c */
[----:B------:R-:W2:Y:S04]  /*51d40*/  LDL.LU.64 R12, [R1+0x1628] ;  /* 0x00162800010c7983 */ /* 0x000ea80000300a00 */
[----:B------:R1:W-:Y:S04]  /*51d50*/  STL.64 [R1+0x14a0], R20 ;  /* 0x0014a01401007387 */ /* 0x0003e80000100a00 */
[----:B------:R-:W-:Y:S04]  /*51d60*/  STL.64 [R1+0x14a8], R6 ;  /* 0x0014a80601007387 */ /* 0x000fe80000100a00 */
[----:B------:R4:W-:Y:S04]  /*51d70*/  STL.64 [R1+0x1bb8], R6 ;  /* 0x001bb80601007387 */ /* 0x0009e80000100a00 */
[----:B-1----:R-:W3:Y:S01]  /*51d80*/  LDL.LU.64 R20, [R1+0x1510] ;  /* 0x0015100001147983 */ /* 0x002ee20000300a00 */
[----:B----4-:R-:W-:-:S03]  /*51d90*/  IMAD.WIDE R6, R252, 0x4, R14 ;  /* 0x00000004fc067825 */ /* 0x010fc600078e020e */
[----:B------:R-:W4:Y:S04]  /*51da0*/  LDL.LU.64 R14, [R1+0x6e0] ;  /* 0x0006e000010e7983 */ /* 0x000f280000300a00 */
[----:B------:R1:W-:Y:S04]  /*51db0*/  STL.64 [R1+0x14c8], R6 ;  /* 0x0014c80601007387 */ /* 0x0003e80000100a00 */
[----:B------:R-:W-:Y:S04]  /*51dc0*/  STL.64 [R1+0x14b0], R160 ;  /* 0x0014b0a001007387 */ /* 0x000fe80000100a00 */
[----:B------:R-:W-:Y:S01]  /*51dd0*/  STL.64 [R1+0x1bc8], R160 ;  /* 0x001bc8a001007387 */ /* 0x000fe20000100a00 */
[----:B-1----:R-:W-:-:S03]  /*51de0*/  IMAD.WIDE R6, R252, 0x4, R18 ;  /* 0x00000004fc067825 */ /* 0x002fc600078e0212 */
[----:B------:R-:W-:Y:S04]  /*51df0*/  STL.64 [R1+0x14b8], R172 ;  /* 0x0014b8ac01007387 */ /* 0x000fe80000100a00 */
[----:B------:R-:W-:Y:S04]  /*51e00*/  STL.64 [R1+0x1bd0], R172 ;  /* 0x001bd0ac01007387 */ /* 0x000fe80000100a00 */
[----:B------:R1:W-:Y:S04]  /*51e10*/  STL.64 [R1+0x14d0], R6 ;  /* 0x0014d00601007387 */ /* 0x0003e80000100a00 */
[----:B------:R-:W4:Y:S01]  /*51e20*/  LDL.LU.64 R18, [R1+0x4e0] ;  /* 0x0004e00001127983 */ /* 0x000f220000300a00 */
[----:B-1----:R-:W-:-:S03]  /*51e30*/  IMAD.WIDE R6, R252, 0x4, R224 ;  /* 0x00000004fc067825 */ /* 0x002fc600078e02e0 */
[----:B------:R-:W4:Y:S01]  /*51e40*/  LDL.LU.64 R224, [R1+0x2e8] ;  /* 0x0002e80001e07983 */ /* 0x000f220000300a00 */
[----:B------:R-:W-:-:S03]  /*51e50*/  IMAD.WIDE R46, R252, 0x4, R184 ;  /* 0x00000004fc2e7825 */ /* 0x000fc600078e02b8 */
[----:B------:R2:W-:Y:S04]  /*51e60*/  STL.64 [R1+0x14d8], R6 ;  /* 0x0014d80601007387 */ /* 0x0005e80000100a00 */
[----:B------:R-:W-:Y:S04]  /*51e70*/  STL.64 [R1+0x14c0], R46 ;  /* 0x0014c02e01007387 */ /* 0x000fe80000100a00 */
[----:B------:R-:W-:Y:S01]  /*51e80*/  STL.64 [R1+0x1bd8], R46 ;  /* 0x001bd82e01007387 */ /* 0x000fe20000100a00 */
[----:B------:R-:W-:-:S04]  /*51e90*/  IMAD.WIDE R48, R252, 0x4, R16 ;  /* 0x00000004fc307825 */ /* 0x000fc800078e0210 */
[C---:B------:R-:W-:Y:S02]  /*51ea0*/  IMAD.WIDE R156, R252.reuse, 0x4, R226 ;  /* 0x00000004fc9c7825 */ /* 0x040fe400078e02e2 */
[----:B------:R-:W4:Y:S02]  /*51eb0*/  LDL.LU.64 R226, [R1+0x1658] ;  /* 0x0016580001e27983 */ /* 0x000f240000300a00 */
[C---:B------:R-:W-:Y:S02]  /*51ec0*/  IMAD.WIDE R220, R252.reuse, 0x4, R80 ;  /* 0x00000004fcdc7825 */ /* 0x040fe400078e0250 */
[----:B------:R-:W4:Y:S04]  /*51ed0*/  LDL.LU.64 R16, [R1+0x1550] ;  /* 0x0015500001107983 */ /* 0x000f280000300a00 */
[----:B------:R-:W-:Y:S04]  /*51ee0*/  STL.64 [R1+0x14e0], R48 ;  /* 0x0014e03001007387 */ /* 0x000fe80000100a00 */
[----:B------:R-:W-:Y:S01]  /*51ef0*/  STL.64 [R1+0x1be0], R48 ;  /* 0x001be03001007387 */ /* 0x000fe20000100a00 */
[----:B------:R-:W-:-:S03]  /*51f00*/  IMAD.WIDE R170, R252, 0x4, R82 ;  /* 0x00000004fcaa7825 */ /* 0x000fc600078e0252 */
[----:B------:R-:W-:Y:S04]  /*51f10*/  STL.64 [R1+0x14e8], R156 ;  /* 0x0014e89c01007387 */ /* 0x000fe80000100a00 */
[----:B------:R-:W-:Y:S01]  /*51f20*/  STL.64 [R1+0x1be8], R156 ;  /* 0x001be89c01007387 */ /* 0x000fe20000100a00 */
[----:B------:R-:W-:-:S04]  /*51f30*/  IMAD.WIDE R44, R252, 0x4, R186 ;  /* 0x00000004fc2c7825 */ /* 0x000fc800078e02ba */
[C---:B--2---:R-:W-:Y:S02]  /*51f40*/  IMAD.WIDE R6, R252.reuse, 0x4, R12 ;  /* 0x00000004fc067825 */ /* 0x044fe400078e020c */
[----:B------:R-:W2:Y:S04]  /*51f50*/  LDL.LU.64 R12, [R1+0x6d8] ;  /* 0x0006d800010c7983 */ /* 0x000ea80000300a00 */
[----:B------:R-:W-:Y:S04]  /*51f60*/  STL.64 [R1+0x14f0], R220 ;  /* 0x0014f0dc01007387 */ /* 0x000fe80000100a00 */
[----:B------:R3:W-:Y:S04]  /*51f70*/  STL.64 [R1+0x1508], R6 ;  /* 0x0015080601007387 */ /* 0x0007e80000100a00 */
[----:B------:R-:W-:Y:S04]  /*51f80*/  STL.64 [R1+0x1bf0], R220 ;  /* 0x001bf0dc01007387 */ /* 0x000fe80000100a00 */
[----:B------:R-:W-:Y:S01]  /*51f90*/  STL.64 [R1+0x14f8], R170 ;  /* 0x0014f8aa01007387 */ /* 0x000fe20000100a00 */
[----:B---3--:R-:W-:-:S03]  /*51fa0*/  IMAD.WIDE R6, R252, 0x4, R20 ;  /* 0x00000004fc067825 */ /* 0x008fc600078e0214 */
[----:B------:R-:W-:Y:S04]  /*51fb0*/  STL.64 [R1+0x1bf8], R170 ;  /* 0x001bf8aa01007387 */ /* 0x000fe80000100a00 */
[----:B------:R4:W-:Y:S04]  /*51fc0*/  STL.64 [R1+0x1510], R6 ;  /* 0x0015100601007387 */ /* 0x0009e80000100a00 */
[----:B------:R-:W3:Y:S01]  /*51fd0*/  LDL.LU.64 R20, [R1+0x4d8] ;  /* 0x0004d80001147983 */ /* 0x000ee20000300a00 */
[----:B----4-:R-:W-:-:S03]  /*51fe0*/  IMAD.WIDE R6, R252, 0x4, R14 ;  /* 0x00000004fc067825 */ /* 0x010fc600078e020e */
[----:B------:R-:W4:Y:S04]  /*51ff0*/  LDL.LU.64 R14, [R1+0x2e0] ;  /* 0x0002e000010e7983 */ /* 0x000f280000300a00 */
[----:B------:R1:W-:Y:S04]  /*52000*/  STL.64 [R1+0x1518], R6 ;  /* 0x0015180601007387 */ /* 0x0003e80000100a00 */
[----:B------:R-:W-:Y:S04]  /*52010*/  STL.64 [R1+0x1500], R44 ;  /* 0x0015002c01007387 */ /* 0x000fe80000100a00 */
[----:B------:R-:W-:Y:S01]  /*52020*/  STL.64 [R1+0x1c00], R44 ;  /* 0x001c002c01007387 */ /* 0x000fe20000100a00 */
[----:B------:R-:W-:-:S03]  /*52030*/  IMAD.WIDE R152, R252, 0x4, R224 ;  /* 0x00000004fc987825 */ /* 0x000fc600078e02e0 */
[----:B------:R-:W4:Y:S01]  /*52040*/  LDL.LU.64 R224, [R1+0x1680] ;  /* 0x0016800001e07983 */ /* 0x000f220000300a00 */
[----:B------:R-:W-:-:S05]  /*52050*/  IMAD.WIDE R174, R252, 0x4, R18 ;  /* 0x00000004fcae7825 */ /* 0x000fca00078e0212 */
[----:B------:R-:W-:Y:S01]  /*52060*/  STL.64 [R1+0x1520], R174 ;  /* 0x001520ae01007387 */ /* 0x000fe20000100a00 */
[----:B------:R-:W-:-:S03]  /*52070*/  IMAD.WIDE R162, R252, 0x4, R84 ;  /* 0x00000004fca27825 */ /* 0x000fc600078e0254 */
[----:B------:R-:W-:Y:S01]  /*52080*/  STL.64 [R1+0x1c08], R174 ;  /* 0x001c08ae01007387 */ /* 0x000fe20000100a00 */
[----:B------:R-:W-:-:S03]  /*52090*/  IMAD.WIDE R86, R252, 0x4, R86 ;  /* 0x00000004fc567825 */ /* 0x000fc600078e0256 */
[----:B------:R-:W-:Y:S04]  /*520a0*/  STL.64 [R1+0x1528], R152 ;  /* 0x0015289801007387 */ /* 0x000fe80000100a00 */
[----:B------:R-:W-:Y:S01]  /*520b0*/  STL.64 [R1+0x1c10], R152 ;  /* 0x001c109801007387 */ /* 0x000fe20000100a00 */
[----:B-1----:R-:W-:-:S03]  /*520c0*/  IMAD.WIDE R6, R252, 0x4, R226 ;  /* 0x00000004fc067825 */ /* 0x002fc600078e02e2 */
[----:B------:R-:W4:Y:S04]  /*520d0*/  LDL.LU.64 R226, [R1+0x1590] ;  /* 0x0015900001e27983 */ /* 0x000f280000300a00 */
[----:B------:R1:W-:Y:S04]  /*520e0*/  STL.64 [R1+0x1548], R6 ;  /* 0x0015480601007387 */ /* 0x0003e80000100a00 */
[----:B------:R-:W-:Y:S04]  /*520f0*/  STL.64 [R1+0x1530], R162 ;  /* 0x001530a201007387 */ /* 0x000fe80000100a00 */
[----:B------:R-:W-:Y:S01]  /*52100*/  STL.64 [R1+0x1c18], R162 ;  /* 0x001c18a201007387 */ /* 0x000fe20000100a00 */
[----:B-1----:R-:W-:-:S03]  /*52110*/  IMAD.WIDE R6, R252, 0x4, R16 ;  /* 0x00000004fc067825 */ /* 0x002fc600078e0210 */
[----:B------:R-:W4:Y:S04]  /*52120*/  LDL.LU.64 R18, [R1+0x6d0] ;  /* 0x0006d00001127983 */ /* 0x000f280000300a00 */
[----:B------:R-:W-:Y:S01]  /*52130*/  STL.64 [R1+0x1538], R86 ;  /* 0x0015385601007387 */ /* 0x000fe20000100a00 */
[----:B------:R-:W-:-:S03]  /*52140*/  IMAD.WIDE R42, R252, 0x4, R188 ;  /* 0x00000004fc2a7825 */ /* 0x000fc600078e02bc */
[----:B------:R1:W-:Y:S04]  /*52150*/  STL.64 [R1+0x1550], R6 ;  /* 0x0015500601007387 */ /* 0x0003e80000100a00 */
[----:B------:R-:W-:Y:S04]  /*52160*/  STL.64 [R1+0x1c20], R86 ;  /* 0x001c205601007387 */ /* 0x000fe80000100a00 */
[----:B------:R-:W4:Y:S01]  /*52170*/  LDL.LU.64 R16, [R1+0x4d0] ;  /* 0x0004d00001107983 */ /* 0x000f220000300a00 */
[----:B--2---:R-:W-:-:S03]  /*52180*/  IMAD.WIDE R152, R252, 0x4, R12 ;  /* 0x00000004fc987825 */ /* 0x004fc600078e020c */
[----:B------:R-:W2:Y:S04]  /*52190*/  LDL.LU.64 R12, [R1+0x2d0] ;  /* 0x0002d000010c7983 */ /* 0x000ea80000300a00 */
[----:B------:R-:W-:Y:S04]  /*521a0*/  STL.64 [R1+0x1540], R42 ;  /* 0x0015402a01007387 */ /* 0x000fe80000100a00 */
[----:B------:R-:W-:Y:S01]  /*521b0*/  STL.64 [R1+0x1c28], R42 ;  /* 0x001c282a01007387 */ /* 0x000fe20000100a00 */
[----:B---3--:R-:W-:-:S04]  /*521c0*/  IMAD.WIDE R222, R252, 0x4, R20 ;  /* 0x00000004fcde7825 */ /* 0x008fc800078e0214 */
[C---:B----4-:R-:W-:Y:S02]  /*521d0*/  IMAD.WIDE R236, R252.reuse, 0x4, R14 ;  /* 0x00000004fcec7825 */ /* 0x050fe400078e020e */
[----:B------:R-:W3:Y:S04]  /*521e0*/  LDL.LU.64 R14, [R1+0x16b0] ;  /* 0x0016b000010e7983 */ /* 0x000ee80000300a00 */
[----:B------:R-:W-:Y:S04]  /*521f0*/  STL.64 [R1+0x1558], R152 ;  /* 0x0015589801007387 */ /* 0x000fe80000100a00 */
[----:B------:R-:W-:Y:S04]  /*52200*/  STL.64 [R1+0x1c30], R152 ;  /* 0x001c309801007387 */ /* 0x000fe80000100a00 */
[----:B------:R-:W-:Y:S04]  /*52210*/  STL.64 [R1+0x1560], R222 ;  /* 0x001560de01007387 */ /* 0x000fe80000100a00 */
[----:B------:R-:W-:Y:S04]  /*52220*/  STL.64 [R1+0x1c38], R222 ;  /* 0x001c38de01007387 */ /* 0x000fe80000100a00 */
        /* <DEDUP_REMOVED lines=13> */
[----:B------:R-:W-:Y:S04]  /*52300*/  STL.64 [R1+0x1578], R84 ;  /* 0x0015785401007387 */ /* 0x000fe80000100a00 */
[----:B------:R-:W-:Y:S01]  /*52310*/  STL.64 [R1+0x1c50], R84 ;  /* 0x001c505401007387 */ /* 0x000fe20000100a00 */
[----:B------:R-:W-:-:S03]  /*52320*/  IMAD.WIDE R174, R252, 0x4, R18 ;  /* 0x00000004fcae7825 */ /* 0x000fc600078e0212 */
[----:B------:R-:W-:Y:S04]  /*52330*/  STL.64 [R1+0x1580], R40 ;  /* 0x0015802801007387 */ /* 0x000fe80000100a00 */
[----:B------:R-:W-:Y:S01]  /*52340*/  STL.64 [R1+0x1c58], R40 ;  /* 0x001c582801007387 */ /* 0x000fe20000100a00 */
[----:B------:R-:W-:-:S04]  /*52350*/  IMAD.WIDE R184, R252, 0x4, R92 ;  /* 0x00000004fcb87825 */ /* 0x000fc800078e025c */
[C---:B------:R-:W-:Y:S02]  /*52360*/  IMAD.WIDE R54, R252.reuse, 0x4, R16 ;  /* 0x00000004fc367825 */ /* 0x040fe400078e0210 */
[----:B------:R-:W4:Y:S02]  /*52370*/  LDL.LU.64 R16, [R1+0x4c8] ;  /* 0x0004c80001107983 */ /* 0x000f240000300a00 */
[----:B------:R-:W-:-:S04]  /*52380*/  IMAD.WIDE R82, R252, 0x4, R94 ;  /* 0x00000004fc527825 */ /* 0x000fc800078e025e */
[C---:B--2---:R-:W-:Y:S02]  /*52390*/  IMAD.WIDE R230, R252.reuse, 0x4, R12 ;  /* 0x00000004fce67825 */ /* 0x044fe400078e020c */
[----:B------:R-:W2:Y:S04]  /*523a0*/  LDL.LU.64 R12, [R1+0x2c8] ;  /* 0x0002c800010c7983 */ /* 0x000ea80000300a00 */
[----:B------:R-:W-:Y:S04]  /*523b0*/  STL.64 [R1+0x1598], R174 ;  /* 0x001598ae01007387 */ /* 0x000fe80000100a00 */
[----:B------:R4:W-:Y:S04]  /*523c0*/  STL.64 [R1+0x1c60], R174 ;  /* 0x001c60ae01007387 */ /* 0x0009e80000100a00 */
[----:B------:R-:W-:Y:S04]  /*523d0*/  STL.64 [R1+0x15a0], R54 ;  /* 0x0015a03601007387 */ /* 0x000fe80000100a00 */
[----:B------:R-:W-:Y:S04]  /*523e0*/  STL.64 [R1+0x1c68], R54 ;  /* 0x001c683601007387 */ /* 0x000fe80000100a00 */
[----:B------:R-:W-:Y:S04]  /*523f0*/  STL.64 [R1+0x15a8], R230 ;  /* 0x0015a8e601007387 */ /* 0x000fe80000100a00 */
[----:B------:R-:W-:Y:S04]  /*52400*/  STL.64 [R1+0x1c70], R230 ;  /* 0x001c70e601007387 */ /* 0x000fe80000100a00 */
[----:B------:R-:W2:Y:S04]  /*52410*/  LDL.LU.64 R20, [R1+0x16e0] ;  /* 0x0016e00001147983 */ /* 0x000ea80000300a00 */
[----:B------:R-:W-:Y:S01]  /*52420*/  STL.64 [R1+0x15b0], R184 ;  /* 0x0015b0b801007387 */ /* 0x000fe20000100a00 */
[----:B---3--:R-:W-:-:S05]  /*52430*/  IMAD.WIDE R6, R252, 0x4, R14 ;  /* 0x00000004fc067825 */ /* 0x008fca00078e020e */
[----:B------:R1:W-:Y:S04]  /*52440*/  STL.64 [R1+0x15c8], R6 ;  /* 0x0015c80601007387 */ /* 0x0003e80000100a00 */
[----:B------:R-:W-:Y:S01]  /*52450*/  STL.64 [R1+0x1c80], R184 ;  /* 0x001c80b801007387 */ /* 0x000fe20000100a00 */
[----:B----4-:R-:W-:-:S03]  /*52460*/  IMAD.WIDE R174, R252, 0x4, R224 ;  /* 0x00000004fcae7825 */ /* 0x010fc600078e02e0 */
[----:B------:R-:W3:Y:S04]  /*52470*/  LDL.LU.64 R224, [R1+0x1610] ;  /* 0x0016100001e07983 */ /* 0x000ee80000300a00 */
[----:B------:R-:W-:Y:S04]  /*52480*/  STL.64 [R1+0x15b8], R82 ;  /* 0x0015b85201007387 */ /* 0x000fe80000100a00 */
[----:B------:R-:W-:Y:S04]  /*52490*/  STL.64 [R1+0x1c88], R82 ;  /* 0x001c885201007387 */ /* 0x000fe80000100a00 */
[----:B------:R-:W4:Y:S04]  /*524a0*/  LDL.LU.64 R18, [R1+0x6c0] ;  /* 0x0006c00001127983 */ /* 0x000f280000300a00 */
[----:B------:R-:W4:Y:S01]  /*524b0*/  LDL.LU.64 R14, [R1+0x4c0] ;  /* 0x0004c000010e7983 */ /* 0x000f220000300a00 */
[----:B------:R-:W-:-:S04]  /*524c0*/  IMAD.WIDE R38, R252, 0x4, R192 ;  /* 0x00000004fc267825 */ /* 0x000fc800078e02c0 */
[----:B------:R-:W-:-:S04]  /*524d0*/  IMAD.WIDE R44, R252, 0x4, R226 ;  /* 0x00000004fc2c7825 */ /* 0x000fc800078e02e2 */
[----:B------:R-:W-:Y:S02]  /*524e0*/  IMAD.MOV.U32 R226, RZ, RZ, R240 ;  /* 0x000000ffffe27224 */ /* 0x000fe400078e00f0 */
[----:B------:R-:W-:Y:S02]  /*524f0*/  IMAD.MOV.U32 R227, RZ, RZ, R241 ;  /* 0x000000ffffe37224 */ /* 0x000fe400078e00f1 */
[----:B------:R-:W-:Y:S02]  /*52500*/  IMAD.MOV.U32 R240, RZ, RZ, R248 ;  /* 0x000000fffff07224 */ /* 0x000fe400078e00f8 */
[----:B------:R-:W-:Y:S02]  /*52510*/  IMAD.MOV.U32 R241, RZ, RZ, R249 ;  /* 0x000000fffff17224 */ /* 0x000fe400078e00f9 */
[----:B------:R-:W4:Y:S04]  /*52520*/  LDL.LU.64 R248, [R1+0x2c0] ;  /* 0x0002c00001f87983 */ /* 0x000f280000300a00 */
[----:B------:R-:W-:Y:S04]  /*52530*/  STL.64 [R1+0x15c0], R38 ;  /* 0x0015c02601007387 */ /* 0x000fe80000100a00 */
[----:B------:R-:W-:Y:S04]  /*52540*/  STL.64 [R1+0x1c90], R38 ;  /* 0x001c902601007387 */ /* 0x000fe80000100a00 */
[----:B------:R-:W-:Y:S04]  /*52550*/  STL.64 [R1+0x15d0], R174 ;  /* 0x0015d0ae01007387 */ /* 0x000fe80000100a00 */
[----:B------:R-:W-:Y:S01]  /*52560*/  STL.64 [R1+0x1c98], R174 ;  /* 0x001c98ae01007387 */ /* 0x000fe20000100a00 */
[----:B------:R-:W-:-:S03]  /*52570*/  IMAD.WIDE R50, R252, 0x4, R16 ;  /* 0x00000004fc327825 */ /* 0x000fc600078e0210 */
[----:B------:R-:W4:Y:S01]  /*52580*/  LDL.LU.64 R16, [R1+0x1708] ;  /* 0x0017080001107983 */ /* 0x000f220000300a00 */
[----:B------:R-:W-:-:S04]  /*52590*/  IMAD.WIDE R182, R252, 0x4, R96 ;  /* 0x00000004fcb67825 */ /* 0x000fc800078e0260 */
[----:B------:R-:W-:-:S04]  /*525a0*/  IMAD.WIDE R80, R252, 0x4, R98 ;  /* 0x00000004fc507825 */ /* 0x000fc800078e0262 */
[----:B------:R-:W-:-:S04]  /*525b0*/  IMAD.WIDE R36, R252, 0x4, R194 ;  /* 0x00000004fc247825 */ /* 0x000fc800078e02c2 */
[C---:B--2---:R-:W-:Y:S02]  /*525c0*/  IMAD.WIDE R154, R252.reuse, 0x4, R12 ;  /* 0x00000004fc9a7825 */ /* 0x044fe400078e020c */
[----:B------:R-:W2:Y:S04]  /*525d0*/  LDL.LU.64 R12, [R1+0x1650] ;  /* 0x00165000010c7983 */ /* 0x000ea80000300a00 */
[----:B------:R-:W-:Y:S04]  /*525e0*/  STL.64 [R1+0x15d8], R44 ;  /* 0x0015d82c01007387 */ /* 0x000fe80000100a00 */
[----:B------:R-:W-:Y:S04]  /*525f0*/  STL.64 [R1+0x1ca0], R44 ;  /* 0x001ca02c01007387 */ /* 0x000fe80000100a00 */
[----:B------:R-:W-:Y:S04]  /*52600*/  STL.64 [R1+0x15e0], R50 ;  /* 0x0015e03201007387 */ /* 0x000fe80000100a00 */
[----:B------:R-:W-:Y:S04]  /*52610*/  STL.64 [R1+0x1ca8], R50 ;  /* 0x001ca83201007387 */ /* 0x000fe80000100a00 */
[----:B------:R-:W-:Y:S04]  /*52620*/  STL.64 [R1+0x15e8], R154 ;  /* 0x0015e89a01007387 */ /* 0x000fe80000100a00 */
[----:B------:R4:W-:Y:S01]  /*52630*/  STL.64 [R1+0x1cb0], R154 ;  /* 0x001cb09a01007387 */ /* 0x0009e20000100a00 */
[----:B-1----:R-:W-:-:S03]  /*52640*/  IMAD.WIDE R6, R252, 0x4, R20 ;  /* 0x00000004fc067825 */ /* 0x002fc600078e0214 */
[----:B------:R-:W2:Y:S04]  /*52650*/  LDL.LU.64 R22, [R1+0x6b8] ;  /* 0x0006b80001167983 */ /* 0x000ea80000300a00 */
[----:B------:R-:W-:Y:S04]  /*52660*/  STL.64 [R1+0x15f0], R182 ;  /* 0x0015f0b601007387 */ /* 0x000fe80000100a00 */
[----:B------:R1:W-:Y:S04]  /*52670*/  STL.64 [R1+0x1608], R6 ;  /* 0x0016080601007387 */ /* 0x0003e80000100a00 */
[----:B------:R-:W2:Y:S01]  /*52680*/  LDL.LU.64 R20, [R1+0x4b8] ;  /* 0x0004b80001147983 */ /* 0x000ea20000300a00 */
[----:B---3--:R-:W-:-:S03]  /*52690*/  IMAD.WIDE R40, R252, 0x4, R224 ;  /* 0x00000004fc287825 */ /* 0x008fc600078e02e0 */
[----:B------:R-:W3:Y:S04]  /*526a0*/  LDL.LU.64 R224, [R1+0x2b8] ;  /* 0x0002b80001e07983 */ /* 0x000ee80000300a00 */
[----:B------:R-:W-:Y:S04]  /*526b0*/  STL.64 [R1+0x15f8], R80 ;  /* 0x0015f85001007387 */ /* 0x000fe80000100a00 */
[----:B------:R-:W-:Y:S01]  /*526c0*/  STL.64 [R1+0x1600], R36 ;  /* 0x0016002401007387 */ /* 0x000fe20000100a00 */
[----:B----4-:R-:W-:-:S03]  /*526d0*/  IMAD.WIDE R170, R252, 0x4, R18 ;  /* 0x00000004fcaa7825 */ /* 0x010fc600078e0212 */
[----:B------:R-:W-:Y:S01]  /*526e0*/  STL.64 [R1+0x1610], R40 ;  /* 0x0016102801007387 */ /* 0x000fe20000100a00 */
[----:B------:R-:W-:-:S03]  /*526f0*/  IMAD.WIDE R176, R252, 0x4, R14 ;  /* 0x00000004fcb07825 */ /* 0x000fc600078e020e */
[----:B------:R-:W4:Y:S04]  /*52700*/  LDL.LU.64 R18, [R1+0x1738] ;  /* 0x0017380001127983 */ /* 0x000f280000300a00 */
[----:B------:R-:W4:Y:S01]  /*52710*/  LDL.LU.64 R14, [R1+0x1690] ;  /* 0x00169000010e7983 */ /* 0x000f220000300a00 */
[----:B------:R-:W-:-:S03]  /*52720*/  IMAD.WIDE R180, R252, 0x4, R100 ;  /* 0x00000004fcb47825 */ /* 0x000fc600078e0264 */
[----:B------:R-:W-:Y:S01]  /*52730*/  STL.64 [R1+0x1618], R170 ;  /* 0x001618aa01007387 */ /* 0x000fe20000100a00 */
[----:B------:R-:W-:-:S03]  /*52740*/  IMAD.WIDE R78, R252, 0x4, R102 ;  /* 0x00000004fc4e7825 */ /* 0x000fc600078e0266 */
[----:B------:R-:W-:Y:S01]  /*52750*/  STL.64 [R1+0x1620], R176 ;  /* 0x001620b001007387 */ /* 0x000fe20000100a00 */
[----:B------:R-:W-:-:S05]  /*52760*/  IMAD.WIDE R248, R252, 0x4, R248 ;  /* 0x00000004fcf87825 */ /* 0x000fca00078e02f8 */
[----:B------:R-:W-:Y:S01]  /*52770*/  STL.64 [R1+0x1628], R248 ;  /* 0x001628f801007387 */ /* 0x000fe20000100a00 */
[----:B------:R-:W-:-:S03]  /*52780*/  IMAD.WIDE R34, R252, 0x4, R196 ;  /* 0x00000004fc227825 */ /* 0x000fc600078e02c4 */
[----:B------:R-:W-:Y:S04]  /*52790*/  STL.64 [R1+0x1630], R180 ;  /* 0x001630b401007387 */ /* 0x000fe80000100a00 */
[----:B------:R-:W4:Y:S01]  /*527a0*/  LDL.LU.64 R24, [R1+0x6b0] ;  /* 0x0006b00001187983 */ /* 0x000f220000300a00 */
[----:B------:R-:W-:-:S03]  /*527b0*/  IMAD.WIDE R154, R252, 0x4, R16 ;  /* 0x00000004fc9a7825 */ /* 0x000fc600078e0210 */
[----:B------:R-:W4:Y:S01]  /*527c0*/  LDL.LU.64 R16, [R1+0x4b0] ;  /* 0x0004b00001107983 */ /* 0x000f220000300a00 */
[----:B------:R-:W-:-:S04]  /*527d0*/  IMAD.WIDE R178, R252, 0x4, R104 ;  /* 0x00000004fcb27825 */ /* 0x000fc800078e0268 */
[C---:B--2---:R-:W-:Y:S02]  /*527e0*/  IMAD.WIDE R84, R252.reuse, 0x4, R12 ;  /* 0x00000004fc547825 */ /* 0x044fe400078e020c */
[----:B------:R-:W2:Y:S04]  /*527f0*/  LDL.LU.64 R12, [R1+0x2b0] ;  /* 0x0002b000010c7983 */ /* 0x000ea80000300a00 */
[----:B------:R-:W-:Y:S04]  /*52800*/  STL.64 [R1+0x1638], R78 ;  /* 0x0016384e01007387 */ /* 0x000fe80000100a00 */
[----:B------:R1:W-:Y:S04]  /*52810*/  STL.64 [R1+0x1648], R154 ;  /* 0x0016489a01007387 */ /* 0x0003e80000100a00 */
[----:B------:R-:W-:Y:S04]  /*52820*/  STL.64 [R1+0x1640], R34 ;  /* 0x0016402201007387 */ /* 0x000fe80000100a00 */
[----:B------:R-:W-:Y:S01]  /*52830*/  STL.64 [R1+0x1650], R84 ;  /* 0x0016505401007387 */ /* 0x000fe20000100a00 */
[----:B------:R-:W-:-:S04]  /*52840*/  IMAD.WIDE R220, R252, 0x4, R22 ;  /* 0x00000004fcdc7825 */ /* 0x000fc800078e0216 */
[C---:B------:R-:W-:Y:S02]  /*52850*/  IMAD.WIDE R158, R252.reuse, 0x4, R20 ;  /* 0x00000004fc9e7825 */ /* 0x040fe400078e0214 */
[----:B------:R-:W2:Y:S02]  /*52860*/  LDL.LU.64 R20, [R1+0x1768] ;  /* 0x0017680001147983 */ /* 0x000ea40000300a00 */
[C---:B---3--:R-:W-:Y:S02]  /*52870*/  IMAD.WIDE R194, R252.reuse, 0x4, R224 ;  /* 0x00000004fcc27825 */ /* 0x048fe400078e02e0 */
[----:B------:R-:W3:Y:S04]  /*52880*/  LDL.LU.64 R224, [R1+0x16d0] ;  /* 0x0016d00001e07983 */ /* 0x000ee80000300a00 */
[----:B------:R-:W-:Y:S04]  /*52890*/  STL.64 [R1+0x1658], R220 ;  /* 0x001658dc01007387 */ /* 0x000fe80000100a00 */
[----:B------:R-:W-:Y:S04]  /*528a0*/  STL.64 [R1+0x1660], R158 ;  /* 0x0016609e01007387 */ /* 0x000fe80000100a00 */
[----:B------:R-:W-:Y:S01]  /*528b0*/  STL.64 [R1+0x1668], R194 ;  /* 0x001668c201007387 */ /* 0x000fe20000100a00 */
[----:B----4-:R-:W-:-:S03]  /*528c0*/  IMAD.WIDE R50, R252, 0x4, R18 ;  /* 0x00000004fc327825 */ /* 0x010fc600078e0212 */
[----:B------:R-:W-:Y:S01]  /*528d0*/  STL.64 [R1+0x1670], R178 ;  /* 0x001670b201007387 */ /* 0x000fe20000100a00 */
[----:B------:R-:W-:-:S03]  /*528e0*/  IMAD.WIDE R186, R252, 0x4, R14 ;  /* 0x00000004fcba7825 */ /* 0x000fc600078e020e */
[----:B------:R-:W4:Y:S04]  /*528f0*/  LDL.LU.64 R22, [R1+0x6a8] ;  /* 0x0006a80001167983 */ /* 0x000f280000300a00 */
[----:B------:R-:W4:Y:S04]  /*52900*/  LDL.LU.64 R18, [R1+0x4a8] ;  /* 0x0004a80001127983 */ /* 0x000f280000300a00 */
[----:B------:R-:W4:Y:S01]  /*52910*/  LDL.LU.64 R14, [R1+0x2a8] ;  /* 0x0002a800010e7983 */ /* 0x000f220000300a00 */
[----:B------:R-:W-:-:S04]  /*52920*/  IMAD.WIDE R76, R252, 0x4, R106 ;  /* 0x00000004fc4c7825 */ /* 0x000fc800078e026a */
[C---:B------:R-:W-:Y:S01]  /*52930*/  IMAD.WIDE R32, R252.reuse, 0x4, R198 ;  /* 0x00000004fc207825 */ /* 0x040fe200078e02c6 */
[----:B------:R-:W-:Y:S04]  /*52940*/  STL.64 [R1+0x1678], R76 ;  /* 0x0016784c01007387 */ /* 0x000fe80000100a00 */
[----:B------:R1:W-:Y:S01]  /*52950*/  STL.64 [R1+0x1688], R50 ;  /* 0x0016883201007387 */ /* 0x0003e20000100a00 */
[----:B------:R-:W-:-:S03]  /*52960*/  IMAD.WIDE R106, R252, 0x4, R108 ;  /* 0x00000004fc6a7825 */ /* 0x000fc600078e026c */
[----:B------:R-:W-:Y:S01]  /*52970*/  STL.64 [R1+0x1680], R32 ;  /* 0x0016802001007387 */ /* 0x000fe20000100a00 */
[----:B------:R-:W-:-:S03]  /*52980*/  IMAD.WIDE R156, R252, 0x4, R24 ;  /* 0x00000004fc9c7825 */ /* 0x000fc600078e0218 */
[----:B------:R-:W-:Y:S01]  /*52990*/  STL.64 [R1+0x1690], R186 ;  /* 0x001690ba01007387 */ /* 0x000fe20000100a00 */
        /* <DEDUP_REMOVED lines=10> */
[----:B------:R-:W2:Y:S01]  /*52a40*/  LDL.LU.64 R24, [R1+0x6a0] ;  /* 0x0006a00001187983 */ /* 0x000ea20000300a00 */
[----:B------:R-:W-:-:S03]  /*52a50*/  IMAD.WIDE R44, R252, 0x4, R20 ;  /* 0x00000004fc2c7825 */ /* 0x000fc600078e0214 */
[----:B------:R-:W2:Y:S01]  /*52a60*/  LDL.LU.64 R20, [R1+0x4a0] ;  /* 0x0004a00001147983 */ /* 0x000ea20000300a00 */
[----:B---3--:R-:W-:-:S03]  /*52a70*/  IMAD.WIDE R236, R252, 0x4, R224 ;  /* 0x00000004fcec7825 */ /* 0x008fc600078e02e0 */
[----:B------:R-:W3:Y:S04]  /*52a80*/  LDL.LU.64 R224, [R1+0x2a0] ;  /* 0x0002a00001e07983 */ /* 0x000ee80000300a00 */
[----:B------:R-:W-:Y:S04]  /*52a90*/  STL.64 [R1+0x16b8], R74 ;  /* 0x0016b84a01007387 */ /* 0x000fe80000100a00 */
[----:B------:R1:W-:Y:S04]  /*52aa0*/  STL.64 [R1+0x16c8], R44 ;  /* 0x0016c82c01007387 */ /* 0x0003e80000100a00 */
[----:B------:R-:W-:Y:S04]  /*52ab0*/  STL.64 [R1+0x16c0], R30 ;  /* 0x0016c01e01007387 */ /* 0x000fe80000100a00 */
[----:B------:R-:W-:Y:S01]  /*52ac0*/  STL.64 [R1+0x16d0], R236 ;  /* 0x0016d0ec01007387 */ /* 0x000fe20000100a00 */
[----:B----4-:R-:W-:-:S03]  /*52ad0*/  IMAD.WIDE R52, R252, 0x4, R18 ;  /* 0x00000004fc347825 */ /* 0x010fc600078e0212 */
[----:B------:R-:W4:Y:S01]  /*52ae0*/  LDL.LU.64 R18, [R1+0x17b0] ;  /* 0x0017b00001127983 */ /* 0x000f220000300a00 */
[----:B------:R-:W-:-:S03]  /*52af0*/  IMAD.WIDE R192, R252, 0x4, R14 ;  /* 0x00000004fcc07825 */ /* 0x000fc600078e020e */
[----:B------:R-:W4:Y:S01]  /*52b00*/  LDL.LU.64 R14, [R1+0x1750] ;  /* 0x00175000010e7983 */ /* 0x000f220000300a00 */
[----:B------:R-:W-:-:S04]  /*52b10*/  IMAD.WIDE R48, R252, 0x4, R22 ;  /* 0x00000004fc307825 */ /* 0x000fc800078e0216 */
[C---:B------:R-:W-:Y:S01]  /*52b20*/  IMAD.WIDE R104, R252.reuse, 0x4, R112 ;  /* 0x00000004fc687825 */ /* 0x040fe200078e0270 */
[----:B------:R-:W-:Y:S03]  /*52b30*/  STL.64 [R1+0x16d8], R48 ;  /* 0x0016d83001007387 */ /* 0x000fe60000100a00 */
[C---:B------:R-:W-:Y:S01]  /*52b40*/  IMAD.WIDE R72, R252.reuse, 0x4, R114 ;  /* 0x00000004fc487825 */ /* 0x040fe200078e0272 */
[----:B------:R-:W-:Y:S04]  /*52b50*/  STL.64 [R1+0x16e0], R52 ;  /* 0x0016e03401007387 */ /* 0x000fe80000100a00 */
        /* <DEDUP_REMOVED lines=14> */
[----:B------:R-:W-:-:S04]  /*52c40*/  IMAD.WIDE R250, R252, 0x4, R20 ;  /* 0x00000004fcfa7825 */ /* 0x000fc800078e0214 */
[----:B---3--:R-:W-:-:S04]  /*52c50*/  IMAD.WIDE R188, R252, 0x4, R224 ;  /* 0x00000004fcbc7825 */ /* 0x008fc800078e02e0 */
[----:B------:R-:W-:Y:S02]  /*52c60*/  IMAD.MOV.U32 R224, RZ, RZ, R246 ;  /* 0x000000ffffe07224 */ /* 0x000fe400078e00f6 */
[----:B------:R-:W-:Y:S02]  /*52c70*/  IMAD.MOV.U32 R225, RZ, RZ, R247 ;  /* 0x000000ffffe17224 */ /* 0x000fe400078e00f7 */
[----:B------:R-:W3:Y:S04]  /*52c80*/  LDL.LU.64 R246, [R1+0x17d8] ;  /* 0x0017d80001f67983 */ /* 0x000ee80000300a00 */
[----:B------:R-:W3:Y:S04]  /*52c90*/  LDL.LU.64 R20, [R1+0x1790] ;  /* 0x0017900001147983 */ /* 0x000ee80000300a00 */
[----:B------:R-:W-:Y:S04]  /*52ca0*/  STL.64 [R1+0x1718], R46 ;  /* 0x0017182e01007387 */ /* 0x000fe80000100a00 */
[----:B------:R-:W-:Y:S04]  /*52cb0*/  STL.64 [R1+0x1720], R250 ;  /* 0x001720fa01007387 */ /* 0x000fe80000100a00 */
[----:B------:R-:W-:Y:S01]  /*52cc0*/  STL.64 [R1+0x1728], R188 ;  /* 0x001728bc01007387 */ /* 0x000fe20000100a00 */
[----:B----4-:R-:W-:-:S03]  /*52cd0*/  IMAD.WIDE R38, R252, 0x4, R18 ;  /* 0x00000004fc267825 */ /* 0x010fc600078e0212 */
[----:B------:R-:W4:Y:S01]  /*52ce0*/  LDL.LU.64 R18, [R1+0x690] ;  /* 0x0006900001127983 */ /* 0x000f220000300a00 */
[----:B------:R-:W-:-:S03]  /*52cf0*/  IMAD.WIDE R152, R252, 0x4, R14 ;  /* 0x00000004fc987825 */ /* 0x000fc600078e020e */
[----:B------:R-:W-:Y:S04]  /*52d00*/  STL.64 [R1+0x1730], R102 ;  /* 0x0017306601007387 */ /* 0x000fe80000100a00 */
        /* <DEDUP_REMOVED lines=20> */
[----:B------:R-:W3:Y:S04]  /*52e50*/  LDL.LU.64 R246, [R1+0x688] ;  /* 0x0006880001f67983 */ /* 0x000ee80000300a00 */
[----:B------:R-:W-:Y:S01]  /*52e60*/  STL.64 [R1+0x1770], R100 ;  /* 0x0017706401007387 */ /* 0x000fe20000100a00 */
[----:B------:R-:W-:-:S03]  /*52e70*/  IMAD.WIDE R42, R252, 0x4, R20 ;  /* 0x00000004fc2a7825 */ /* 0x000fc600078e0214 */
[----:B------:R-:W-:Y:S04]  /*52e80*/  STL.64 [R1+0x1778], R68 ;  /* 0x0017784401007387 */ /* 0x000fe80000100a00 */
[----:B------:R1:W-:Y:S04]  /*52e90*/  STL.64 [R1+0x1788], R82 ;  /* 0x0017885201007387 */ /* 0x0003e80000100a00 */
[----:B------:R-:W3:Y:S04]  /*52ea0*/  LDL.LU.64 R164, [R1+0x488] ;  /* 0x0004880001a47983 */ /* 0x000ee80000300a00 */
[----:B------:R-:W3:Y:S04]  /*52eb0*/  LDL.LU.64 R20, [R1+0x288] ;  /* 0x0002880001147983 */ /* 0x000ee80000300a00 */
[----:B------:R-:W-:Y:S01]  /*52ec0*/  STL.64 [R1+0x1780], R24 ;  /* 0x0017801801007387 */ /* 0x000fe20000100a00 */
[----:B----4-:R-:W-:-:S03]  /*52ed0*/  IMAD.WIDE R196, R252, 0x4, R14 ;  /* 0x00000004fcc47825 */ /* 0x010fc600078e020e */
[----:B------:R-:W-:Y:S04]  /*52ee0*/  STL.64 [R1+0x1790], R42 ;  /* 0x0017902a01007387 */ /* 0x000fe80000100a00 */
[----:B------:R-:W4:Y:S04]  /*52ef0*/  LDL.LU.64 R244, [R1+0x1820] ;  /* 0x0018200001f47983 */ /* 0x000f280000300a00 */
[----:B------:R-:W4:Y:S01]  /*52f00*/  LDL.LU.64 R14, [R1+0x1810] ;  /* 0x00181000010e7983 */ /* 0x000f220000300a00 */
[----:B------:R-:W-:-:S04]  /*52f10*/  IMAD.WIDE R160, R252, 0x4, R18 ;  /* 0x00000004fca07825 */ /* 0x000fc800078e0212 */
[C---:B------:R-:W-:Y:S01]  /*52f20*/  IMAD.WIDE R98, R252.reuse, 0x4, R124 ;  /* 0x00000004fc627825 */ /* 0x040fe200078e027c */
[----:B------:R-:W-:Y:S03]  /*52f30*/  STL.64 [R1+0x1798], R160 ;  /* 0x001798a001007387 */ /* 0x000fe60000100a00 */
[C---:B------:R-:W-:Y:S01]  /*52f40*/  IMAD.WIDE R58, R252.reuse, 0x4, R126 ;  /* 0x00000004fc3a7825 */ /* 0x040fe200078e027e */
[----:B------:R-:W-:Y:S03]  /*52f50*/  STL.64 [R1+0x17a0], R196 ;  /* 0x0017a0c401007387 */ /* 0x000fe60000100a00 */
[C---:B------:R-:W-:Y:S01]  /*52f60*/  IMAD.WIDE R184, R252.reuse, 0x4, R16 ;  /* 0x00000004fcb87825 */ /* 0x040fe200078e0210 */
[----:B------:R-:W-:Y:S03]  /*52f70*/  STL.64 [R1+0x17a8], R120 ;  /* 0x0017a87801007387 */ /* 0x000fe60000100a00 */
[C---:B------:R-:W-:Y:S01]  /*52f80*/  IMAD.WIDE R22, R252.reuse, 0x4, R208 ;  /* 0x00000004fc167825 */ /* 0x040fe200078e02d0 */
[----:B------:R-:W1:Y:S04]  /*52f90*/  LDL.LU.64 R16, [R1+0x680] ;  /* 0x0006800001107983 */ /* 0x000e680000300a00 */
[----:B------:R-:W-:Y:S04]  /*52fa0*/  STL.64 [R1+0x17b0], R98 ;  /* 0x0017b06201007387 */ /* 0x000fe80000100a00 */
[----:B------:R-:W-:Y:S04]  /*52fb0*/  STL.64 [R1+0x17b8], R58 ;  /* 0x0017b83a01007387 */ /* 0x000fe80000100a00 */
[----:B------:R1:W-:Y:S01]  /*52fc0*/  STL.64 [R1+0x17c8], R184 ;  /* 0x0017c8b801007387 */ /* 0x0003e20000100a00 */
[----:B------:R-:W-:-:S03]  /*52fd0*/  IMAD.WIDE R90, R252, 0x4, R128 ;  /* 0x00000004fc5a7825 */ /* 0x000fc600078e0280 */
[----:B------:R-:W4:Y:S01]  /*52fe0*/  LDL.LU.64 R18, [R1+0x480] ;  /* 0x0004800001127983 */ /* 0x000f220000300a00 */
[----:B------:R-:W-:-:S04]  /*52ff0*/  IMAD.WIDE R66, R252, 0x4, R130 ;  /* 0x00000004fc427825 */ /* 0x000fc800078e0282 */
[C---:B--2---:R-:W-:Y:S02]  /*53000*/  IMAD.WIDE R86, R252.reuse, 0x4, R12 ;  /* 0x00000004fc567825 */ /* 0x044fe400078e020c */
[----:B------:R-:W2:Y:S04]  /*53010*/  LDL.LU.64 R12, [R1+0x280] ;  /* 0x00028000010c7983 */ /* 0x000ea80000300a00 */
[----:B------:R-:W-:Y:S04]  /*53020*/  STL.64 [R1+0x17c0], R22 ;  /* 0x0017c01601007387 */ /* 0x000fe80000100a00 */
[----:B------:R-:W-:Y:S01]  /*53030*/  STL.64 [R1+0x17d0], R86 ;  /* 0x0017d05601007387 */ /* 0x000fe20000100a00 */
[----:B---3--:R-:W-:-:S05]  /*53040*/  IMAD.WIDE R246, R252, 0x4, R246 ;  /* 0x00000004fcf67825 */ /* 0x008fca00078e02f6 */
[----:B------:R-:W-:Y:S01]  /*53050*/  STL.64 [R1+0x17d8], R246 ;  /* 0x0017d8f601007387 */ /* 0x000fe20000100a00 */
[----:B------:R-:W-:-:S04]  /*53060*/  IMAD.WIDE R204, R252, 0x4, R164 ;  /* 0x00000004fccc7825 */ /* 0x000fc800078e02a4 */
[C---:B------:R-:W-:Y:S01]  /*53070*/  IMAD.WIDE R118, R252.reuse, 0x4, R20 ;  /* 0x00000004fc767825 */ /* 0x040fe200078e0214 */
[----:B------:R-:W-:Y:S03]  /*53080*/  STL.64 [R1+0x17e0], R204 ;  /* 0x0017e0cc01007387 */ /* 0x000fe60000100a00 */
[C---:B------:R-:W-:Y:S01]  /*53090*/  IMAD.WIDE R20, R252.reuse, 0x4, R210 ;  /* 0x00000004fc147825 */ /* 0x040fe200078e02d2 */
[----:B------:R-:W-:Y:S04]  /*530a0*/  STL.64 [R1+0x17e8], R118 ;  /* 0x0017e87601007387 */ /* 0x000fe80000100a00 */
[----:B------:R-:W3:Y:S04]  /*530b0*/  LDL.LU.64 R60, [R1+0x1848] ;  /* 0x00184800013c7983 */ /* 0x000ee80000300a00 */
[----:B------:R-:W-:Y:S01]  /*530c0*/  STL.64 [R1+0x17f0], R90 ;  /* 0x0017f05a01007387 */ /* 0x000fe20000100a00 */
[----:B----4-:R-:W-:-:S03]  /*530d0*/  IMAD.WIDE R210, R252, 0x4, R14 ;  /* 0x00000004fcd27825 */ /* 0x010fc600078e020e */
[----:B------:R-:W4:Y:S01]  /*530e0*/  LDL.LU.64 R14, [R1+0x1850] ;  /* 0x00185000010e7983 */ /* 0x000f220000300a00 */
[----:B------:R-:W-:-:S03]  /*530f0*/  IMAD.WIDE R244, R252, 0x4, R244 ;  /* 0x00000004fcf47825 */ /* 0x000fc600078e02f4 */
[----:B------:R-:W-:Y:S04]  /*53100*/  STL.64 [R1+0x17f8], R66 ;  /* 0x0017f84201007387 */ /* 0x000fe80000100a00 */
[----:B------:R4:W-:Y:S04]  /*53110*/  STL.64 [R1+0x1808], R244 ;  /* 0x001808f401007387 */ /* 0x0009e80000100a00 */
[----:B------:R-:W4:Y:S04]  /*53120*/  LDL.LU.64 R56, [R1+0x678] ;  /* 0x0006780001387983 */ /* 0x000f280000300a00 */
[----:B------:R-:W4:Y:S01]  /*53130*/  LDL.LU.64 R166, [R1+0x478] ;  /* 0x0004780001a67983 */ /* 0x000f220000300a00 */
[----:B-1----:R-:W-:-:S03]  /*53140*/  IMAD.WIDE R6, R252, 0x4, R16 ;  /* 0x00000004fc067825 */ /* 0x002fc600078e0210 */
[----:B------:R-:W4:Y:S04]  /*53150*/  LDL.LU.64 R16, [R1+0x278] ;  /* 0x0002780001107983 */ /* 0x000f280000300a00 */
[----:B------:R-:W-:Y:S04]  /*53160*/  STL.64 [R1+0x1800], R20 ;  /* 0x0018001401007387 */ /* 0x000fe80000100a00 */
[----:B------:R-:W-:Y:S01]  /*53170*/  STL.64 [R1+0x1810], R210 ;  /* 0x001810d201007387 */ /* 0x000fe20000100a00 */
[----:B------:R-:W-:-:S03]  /*53180*/  IMAD.WIDE R88, R252, 0x4, R132 ;  /* 0x00000004fc587825 */ /* 0x000fc600078e0284 */
[----:B------:R-:W4:Y:S01]  /*53190*/  LDL.LU.64 R162, [R1+0x1888] ;  /* 0x0018880001a27983 */ /* 0x000f220000300a00 */
[----:B------:R-:W-:-:S03]  /*531a0*/  IMAD.WIDE R200, R252, 0x4, R18 ;  /* 0x00000004fcc87825 */ /* 0x000fc600078e0212 */
[----:B------:R-:W4:Y:S01]  /*531b0*/  LDL.LU.64 R168, [R1+0x1890] ;  /* 0x0018900001a87983 */ /* 0x000f220000300a00 */
[----:B------:R-:W-:Y:S01]  /*531c0*/  IMAD.MOV.U32 R164, RZ, RZ, R232 ;  /* 0x000000ffffa47224 */ /* 0x000fe200078e00e8 */
[----:B------:R-:W-:Y:S02]  /*531d0*/  MOV R165, R233 ;  /* 0x000000e900a57202 */ /* 0x000fe40000000f00 */
[----:B------:R-:W-:Y:S01]  /*531e0*/  STL.64 [R1+0x1818], R6 ;  /* 0x0018180601007387 */ /* 0x000fe20000100a00 */
[----:B------:R-:W-:-:S03]  /*531f0*/  IMAD.WIDE R64, R252, 0x4, R134 ;  /* 0x00000004fc407825 */ /* 0x000fc600078e0286 */
[----:B------:R-:W4:Y:S01]  /*53200*/  LDL.64 R202, [R1+0xfa8] ;  /* 0x000fa80001ca7983 */ /* 0x000f220000100a00 */
[----:B------:R-:W-:-:S04]  /*53210*/  IMAD.WIDE R18, R252, 0x4, R212 ;  /* 0x00000004fc127825 */ /* 0x000fc800078e02d4 */
[----:B--2---:R-:W-:-:S04]  /*53220*/  IMAD.WIDE R116, R252, 0x4, R12 ;  /* 0x00000004fc747825 */ /* 0x004fc800078e020c */
[----:B------:R-:W-:Y:S02]  /*53230*/  IMAD.MOV.U32 R12, RZ, RZ, R224 ;  /* 0x000000ffff0c7224 */ /* 0x000fe400078e00e0 */
[----:B------:R-:W-:Y:S02]  /*53240*/  IMAD.MOV.U32 R13, RZ, RZ, R225 ;  /* 0x000000ffff0d7224 */ /* 0x000fe400078e00e1 */
[----:B------:R-:W2:Y:S04]  /*53250*/  LDL.64 R224, [R1+0xfa0] ;  /* 0x000fa00001e07983 */ /* 0x000ea80000100a00 */
[----:B------:R-:W-:Y:S04]  /*53260*/  STL.64 [R1+0x1820], R200 ;  /* 0x001820c801007387 */ /* 0x000fe80000100a00 */
[----:B------:R-:W2:Y:S04]  /*53270*/  LDL.64 R232, [R1+0x11b0] ;  /* 0x0011b00001e87983 */ /* 0x000ea80000100a00 */
[----:B------:R-:W-:Y:S04]  /*53280*/  STL.64 [R1+0x1828], R116 ;  /* 0x0018287401007387 */ /* 0x000fe80000100a00 */
[----:B------:R-:W2:Y:S04]  /*53290*/  LDL.LU.64 R62, [R1+0x670] ;  /* 0x00067000013e7983 */ /* 0x000ea80000300a00 */
[----:B------:R-:W-:Y:S01]  /*532a0*/  STL.64 [R1+0x1830], R88 ;  /* 0x0018305801007387 */ /* 0x000fe20000100a00 */
[----:B---3--:R-:W-:-:S04]  /*532b0*/  IMAD.WIDE R230, R252, 0x4, R60 ;  /* 0x00000004fce67825 */ /* 0x008fc800078e023c */
[C---:B----4-:R-:W-:Y:S02]  /*532c0*/  IMAD.WIDE R132, R252.reuse, 0x4, R14 ;  /* 0x00000004fc847825 */ /* 0x050fe400078e020e */
[----:B------:R-:W3:Y:S04]  /*532d0*/  LDL.LU.64 R14, [R1+0x470] ;  /* 0x00047000010e7983 */ /* 0x000ee80000300a00 */
[----:B------:R-:W-:Y:S04]  /*532e0*/  STL.64 [R1+0x1838], R64 ;  /* 0x0018384001007387 */ /* 0x000fe80000100a00 */
[----:B------:R1:W-:Y:S04]  /*532f0*/  STL.64 [R1+0x1848], R230 ;  /* 0x001848e601007387 */ /* 0x0003e80000100a00 */
[----:B------:R-:W-:Y:S04]  /*53300*/  STL.64 [R1+0x1840], R18 ;  /* 0x0018401201007387 */ /* 0x000fe80000100a00 */
[----:B------:R-:W-:Y:S04]  /*53310*/  STL.64 [R1+0x1850], R132 ;  /* 0x0018508401007387 */ /* 0x000fe80000100a00 */
[----:B------:R-:W4:Y:S01]  /*53320*/  LDL.LU.64 R92, [R1+0x18c8] ;  /* 0x0018c800015c7983 */ /* 0x000f220000300a00 */
[----:B------:R-:W-:-:S03]  /*53330*/  IMAD.WIDE R128, R252, 0x4, R166 ;  /* 0x00000004fc807825 */ /* 0x000fc600078e02a6 */
        /* <DEDUP_REMOVED lines=10> */
[----:B------:R-:W-:Y:S03]  /*533e0*/  STL.64 [R1+0x1870], R96 ;  /* 0x0018706001007387 */ /* 0x000fe60000100a00 */
[----:B------:R-:W-:-:S04]  /*533f0*/  IMAD.WIDE R16, R252, 0x4, R214 ;  /* 0x00000004fc107825 */ /* 0x000fc800078e02d6 */
[C---:B------:R-:W-:Y:S02]  /*53400*/  IMAD.WIDE R162, R252.reuse, 0x4, R168 ;  /* 0x00000004fca27825 */ /* 0x040fe400078e02a8 */
[----:B------:R-:W4:Y:S02]  /*53410*/  LDL.LU.64 R168, [R1+0x2d8] ;  /* 0x0002d80001a87983 */ /* 0x000f240000300a00 */
[C---:B------:R-:W-:Y:S02]  /*53420*/  IMAD.WIDE R110, R252.reuse, 0x4, R140 ;  /* 0x00000004fc6e7825 */ /* 0x040fe400078e028c */
[----:B------:R-:W-:Y:S02]  /*53430*/  STL.64 [R1+0x1878], R56 ;  /* 0x0018783801007387 */ /* 0x000fe40000100a00 */
[C---:B------:R-:W-:Y:S02]  /*53440*/  IMAD.WIDE R94, R252.reuse, 0x4, R142 ;  /* 0x00000004fc5e7825 */ /* 0x040fe400078e028e */
[----:B------:R1:W-:Y:S04]  /*53450*/  STL.64 [R1+0x1888], R54 ;  /* 0x0018883601007387 */ /* 0x0003e80000100a00 */
[----:B------:R-:W-:Y:S04]  /*53460*/  STL.64 [R1+0x1880], R16 ;  /* 0x0018801001007387 */ /* 0x000fe80000100a00 */
[----:B------:R-:W-:Y:S01]  /*53470*/  STL.64 [R1+0x1890], R162 ;  /* 0x001890a201007387 */ /* 0x000fe20000100a00 */
[----:B------:R-:W-:Y:S01]  /*53480*/  ISETP.NE.U32.AND P2, PT, R3, RZ, PT ;  /* 0x000000ff0300720c */ /* 0x000fe20003f45070 */
[----:B------:R-:W-:Y:S01]  /*53490*/  IMAD.WIDE R108, R252, 0x4, R146 ;  /* 0x00000004fc6c7825 */ /* 0x000fe200078e0292 */
[----:B------:R-:W-:-:S02]  /*534a0*/  ISETP.NE.U32.AND P5, PT, R0, RZ, PT ;  /* 0x000000ff0000720c */ /* 0x000fc40003fa5070 */
[----:B------:R-:W-:Y:S01]  /*534b0*/  IADD3 R9, R243, 0x100000, RZ ;  /* 0x00100000f3097810 */ /* 0x000fe20007ffe0ff */
[----:B--2---:R-:W-:Y:S04]  /*534c0*/  LDGSTS.E [R242+0x5a000], desc[UR48][R224.64], P4 ;  /* 0x5a000000e0f27fae */ /* 0x004fe8000a121870 */
[----:B------:R-:W-:Y:S04]  /*534d0*/  LDGSTS.E [R242+0x5a008], desc[UR48][R202.64], P0 ;  /* 0x5a008000caf27fae */ /* 0x000fe80008121870 */
[----:B------:R-:W-:Y:S01]  /*534e0*/  LDGSTS.E [R242+0x5c000], desc[UR48][R232.64], P6 ;  /* 0x5c000000e8f27fae */ /* 0x000fe2000b121870 */
[----:B------:R-:W-:-:S04]  /*534f0*/  IMAD.WIDE R124, R252, 0x4, R62 ;  /* 0x00000004fc7c7825 */ /* 0x000fc800078e023e */
[C---:B------:R-:W-:Y:S01]  /*53500*/  IMAD.WIDE R62, R252.reuse, 0x4, R144 ;  /* 0x00000004fc3e7825 */ /* 0x040fe200078e0290 */
[----:B------:R-:W-:Y:S03]  /*53510*/  STL.64 [R1+0x1898], R124 ;  /* 0x0018987c01007387 */ /* 0x000fe60000100a00 */
[----:B---3--:R-:W-:-:S05]  /*53520*/  IMAD.WIDE R130, R252, 0x4, R14 ;  /* 0x00000004fc827825 */ /* 0x008fca00078e020e */
[----:B------:R-:W-:Y:S04]  /*53530*/  STL.64 [R1+0x18a0], R130 ;  /* 0x0018a08201007387 */ /* 0x000fe80000100a00 */
[----:B------:R-:W-:Y:S01]  /*53540*/  STL.64 [R1+0x18a8], R110 ;  /* 0x0018a86e01007387 */ /* 0x000fe20000100a00 */
[----:B------:R-:W-:-:S03]  /*53550*/  IMAD.WIDE R14, R252, 0x4, R216 ;  /* 0x00000004fc0e7825 */ /* 0x000fc600078e02d8 */
[----:B------:R-:W-:Y:S01]  /*53560*/  STL.64 [R1+0x18b0], R94 ;  /* 0x0018b05e01007387 */ /* 0x000fe20000100a00 */
[----:B----4-:R-:W-:-:S03]  /*53570*/  IMAD.WIDE R142, R252, 0x4, R92 ;  /* 0x00000004fc8e7825 */ /* 0x010fc600078e025c */
[----:B------:R-:W-:Y:S04]  /*53580*/  STL.64 [R1+0x18b8], R62 ;  /* 0x0018b83e01007387 */ /* 0x000fe80000100a00 */
[----:B------:R2:W-:Y:S01]  /*53590*/  STL.64 [R1+0x18c8], R142 ;  /* 0x0018c88e01007387 */ /* 0x0005e20000100a00 */
[----:B------:R-:W-:-:S03]  /*535a0*/  IMAD.WIDE R138, R252, 0x4, R60 ;  /* 0x00000004fc8a7825 */ /* 0x000fc600078e023c */
[----:B------:R-:W3:Y:S01]  /*535b0*/  LDL.64 R212, [R1+0x11c0] ;  /* 0x0011c00001d47983 */ /* 0x000ee20000100a00 */
[----:B------:R-:W-:-:S03]  /*535c0*/  IMAD.WIDE R136, R252, 0x4, R166 ;  /* 0x00000004fc887825 */ /* 0x000fc600078e02a6 */
[----:B------:R-:W4:Y:S04]  /*535d0*/  LDL.64 R134, [R1+0x13b0] ;  /* 0x0013b00001867983 */ /* 0x000f280000100a00 */
[----:B------:R-:W2:Y:S01]  /*535e0*/  LDL.64 R166, [R1+0x13e0] ;  /* 0x0013e00001a67983 */ /* 0x000ea20000100a00 */
[----:B------:R-:W-:-:S03]  /*535f0*/  IMAD.WIDE R92, R252, 0x4, R148 ;  /* 0x00000004fc5c7825 */ /* 0x000fc600078e0294 */
[----:B------:R-:W-:Y:S04]  /*53600*/  STL.64 [R1+0x18c0], R14 ;  /* 0x0018c00e01007387 */ /* 0x000fe80000100a00 */
[----:B------:R1:W-:Y:S04]  /*53610*/  STL.64 [R1+0x18d0], R138 ;  /* 0x0018d08a01007387 */ /* 0x0003e80000100a00 */
[----:B------:R-:W2:Y:S04]  /*53620*/  LDL.64 R216, [R1+0x8a0] ;  /* 0x0008a00001d87983 */ /* 0x000ea80000100a00 */
[----:B------:R-:W2:Y:S04]  /*53630*/  LDL.64 R144, [R1+0x8c8] ;  /* 0x0008c80001907983 */ /* 0x000ea80000100a00 */
[----:B------:R-:W2:Y:S04]  /*53640*/  LDL.64 R208, [R1+0x8f0] ;  /* 0x0008f00001d07983 */ /* 0x000ea80000100a00 */
[----:B------:R-:W2:Y:S04]  /*53650*/  LDL.64 R206, [R1+0x918] ;  /* 0x0009180001ce7983 */ /* 0x000ea80000100a00 */
[----:B------:R1:W-:Y:S04]  /*53660*/  STL.64 [R1+0x18d8], R136 ;  /* 0x0018d88801007387 */ /* 0x0003e80000100a00 */
[----:B------:R-:W2:Y:S01]  /*53670*/  LDL.64 R148, [R1+0x878] ;  /* 0x0008780001947983 */ /* 0x000ea20000100a00 */
[----:B------:R-:W-:-:S04]  /*53680*/  IMAD.WIDE R122, R252, 0x4, R168 ;  /* 0x00000004fc7a7825 */ /* 0x000fc800078e02a8 */
[----:B------:R-:W-:Y:S02]  /*53690*/  IMAD.MOV.U32 R168, RZ, RZ, R12 ;  /* 0x000000ffffa87224 */ /* 0x000fe400078e000c */
[----:B------:R-:W-:Y:S02]  /*536a0*/  IMAD.MOV.U32 R169, RZ, RZ, R13 ;  /* 0x000000ffffa97224 */ /* 0x000fe400078e000d */
[C---:B------:R-:W-:Y:S01]  /*536b0*/  IMAD.WIDE R60, R252.reuse, 0x4, R150 ;  /* 0x00000004fc3c7825 */ /* 0x040fe200078e0296 */
[----:B------:R1:W-:Y:S03]  /*536c0*/  STL.64 [R1+0x18e0], R122 ;  /* 0x0018e07a01007387 */ /* 0x0003e60000100a00 */
[----:B------:R-:W-:Y:S01]  /*536d0*/  IMAD.WIDE R12, R252, 0x4, R218 ;  /* 0x00000004fc0c7825 */ /* 0x000fe200078e02da */
[----:B------:R1:W-:Y:S03]  /*536e0*/  STL.64 [R1+0x18e8], R108 ;  /* 0x0018e86c01007387 */ /* 0x0003e60000100a00 */
[C---:B------:R-:W-:Y:S01]  /*536f0*/  VIADD R3, R243.reuse, 0x100000 ;  /* 0x00100000f3037836 */ /* 0x040fe20000000000 */
[----:B------:R1:W-:Y:S01]  /*53700*/  STL.64 [R1+0x18f0], R92 ;  /* 0x0018f05c01007387 */ /* 0x0003e20000100a00 */
[----:B------:R-:W-:-:S03]  /*53710*/  VIADD R0, R243, 0x100000 ;  /* 0x00100000f3007836 */ /* 0x000fc60000000000 */
[----:B------:R1:W-:Y:S04]  /*53720*/  STL.64 [R1+0x1900], R60 ;  /* 0x0019003c01007387 */ /* 0x0003e80000100a00 */
[----:B------:R1:W-:Y:S04]  /*53730*/  STL.64 [R1+0x18f8], R12 ;  /* 0x0018f80c01007387 */ /* 0x0003e80000100a00 */
[----:B------:R-:W2:Y:S04]  /*53740*/  LDL.64 R146, [R1+0x940] ;  /* 0x0009400001927983 */ /* 0x000ea80000100a00 */
[----:B------:R-:W2:Y:S04]  /*53750*/  LDL.64 R140, [R1+0x968] ;  /* 0x00096800018c7983 */ /* 0x000ea80000100a00 */
[----:B------:R-:W2:Y:S04]  /*53760*/  LDL.64 R214, [R1+0x990] ;  /* 0x0009900001d67983 */ /* 0x000ea80000100a00 */
[----:B------:R-:W2:Y:S04]  /*53770*/  LDL.64 R218, [R1+0x1308] ;  /* 0x0013080001da7983 */ /* 0x000ea80000100a00 */
[----:B------:R-:W2:Y:S04]  /*53780*/  LDL.64 R150, [R1+0x1360] ;  /* 0x0013600001967983 */ /* 0x000ea80000100a00 */
[----:B---3--:R-:W-:Y:S04]  /*53790*/  LDGSTS.E [R242+0x5c008], desc[UR48][R212.64], P3 ;  /* 0x5c008000d4f27fae */ /* 0x008fe80009921870 */
[----:B----4-:R-:W-:Y:S04]  /*537a0*/  LDGSTS.E [R242+0x5e000], desc[UR48][R134.64], P1 ;  /* 0x5e00000086f27fae */ /* 0x010fe80008921870 */
[----:B--2---:R2:W-:Y:S04]  /*537b0*/  LDGSTS.E [R242+0x5e008], desc[UR48][R166.64], P2 ;  /* 0x5e008000a6f27fae */ /* 0x0045e80009121870 */
[----:B------:R-:W0:Y:S04]  /*537c0*/  LDGDEPBAR ;  /* 0x00000000000079af */ /* 0x000e280000000000 */
[----:B------:R-:W3:Y:S01]  /*537d0*/  LDL.64 R212, [R1+0x9c0] ;  /* 0x0009c00001d47983 */ /* 0x000ee20000100a00 */
[----:B--2---:R-:W-:-:S03]  /*537e0*/  IMAD.MOV.U32 R166, RZ, RZ, R164 ;  /* 0x000000ffffa67224 */ /* 0x004fc600078e00a4 */
[----:B------:R-:W-:Y:S01]  /*537f0*/  LDGSTS.E [R3+-0x40000], desc[UR48][R4.64], P5 ;  /* 0xc000000004037fae */ /* 0x000fe2000a921870 */
[----:B------:R-:W-:Y:S02]  /*53800*/  IMAD.MOV.U32 R164, RZ, RZ, R10 ;  /* 0x000000ffffa47224 */ /* 0x000fe400078e000a */
[C---:B------:R-:W-:Y:S01]  /*53810*/  VIADD R10, R243.reuse, 0x100000 ;  /* 0x00100000f30a7836 */ /* 0x040fe20000000000 */
[----:B------:R-:W2:Y:S04]  /*53820*/  LDL.64 R134, [R1+0x9f0] ;  /* 0x0009f00001867983 */ /* 0x000ea80000100a00 */
[----:B------:R-:W-:Y:S04]  /*53830*/  LDGSTS.E [R0+-0x3fc00], desc[UR48][R148.64], P5 ;  /* 0xc040000094007fae */ /* 0x000fe8000a921870 */
[----:B------:R-:W-:Y:S04]  /*53840*/  LDGSTS.E [R10+-0x3f800], desc[UR48][R216.64], P5 ;  /* 0xc0800000d80a7fae */ /* 0x000fe8000a921870 */
[----:B------:R-:W-:Y:S04]  /*53850*/  LDGSTS.E [R9+-0x3f400], desc[UR48][R144.64], P5 ;  /* 0xc0c0000090097fae */ /* 0x000fe8000a921870 */
[----:B------:R-:W4:Y:S04]  /*53860*/  LDL.64 R148, [R1+0xa20] ;  /* 0x000a200001947983 */ /* 0x000f280000100a00 */
[----:B------:R-:W4:Y:S04]  /*53870*/  LDL.64 R216, [R1+0xa50] ;  /* 0x000a500001d87983 */ /* 0x000f280000100a00 */
[----:B------:R-:W-:Y:S04]  /*53880*/  LDGSTS.E [R3+-0x3f000], desc[UR48][R208.64], P5 ;  /* 0xc1000000d0037fae */ /* 0x000fe8000a921870 */
[----:B------:R-:W4:Y:S04]  /*53890*/  LDL.64 R144, [R1+0xa80] ;  /* 0x000a800001907983 */ /* 0x000f280000100a00 */
[----:B------:R-:W-:Y:S04]  /*538a0*/  LDGSTS.E [R0+-0x3ec00], desc[UR48][R206.64], P5 ;  /* 0xc1400000ce007fae */ /* 0x000fe8000a921870 */
[----:B------:R-:W4:Y:S04]  /*538b0*/  LDL.64 R208, [R1+0xab0] ;  /* 0x000ab00001d07983 */ /* 0x000f280000100a00 */
[----:B------:R-:W-:Y:S04]  /*538c0*/  LDGSTS.E [R9+-0x3e800], desc[UR48][R146.64], P5 ;  /* 0xc180000092097fae */ /* 0x000fe8000a921870 */
[----:B------:R-:W4:Y:S04]  /*538d0*/  LDL.64 R206, [R1+0xae0] ;  /* 0x000ae00001ce7983 */ /* 0x000f280000100a00 */
[----:B------:R-:W-:Y:S04]  /*538e0*/  LDGSTS.E [R3+-0x3e400], desc[UR48][R140.64], P5 ;  /* 0xc1c000008c037fae */ /* 0x000fe8000a921870 */
[----:B------:R-:W-:Y:S04]  /*538f0*/  LDGSTS.E [R0+-0x3e000], desc[UR48][R214.64], P5 ;  /* 0xc2000000d6007fae */ /* 0x000fe8000a921870 */
[----:B------:R-:W4:Y:S04]  /*53900*/  LDL.64 R146, [R1+0xb50] ;  /* 0x000b500001927983 */ /* 0x000f280000100a00 */
[----:B------:R-:W4:Y:S04]  /*53910*/  LDL.64 R140, [R1+0xb18] ;  /* 0x000b1800018c7983 */ /* 0x000f280000100a00 */
[----:B------:R-:W4:Y:S04]  /*53920*/  LDL.64 R214, [R1+0xb88] ;  /* 0x000b880001d67983 */ /* 0x000f280000100a00 */
[----:B---3--:R-:W-:Y:S04]  /*53930*/  LDGSTS.E [R10+-0x3dc00], desc[UR48][R212.64], P5 ;  /* 0xc2400000d40a7fae */ /* 0x008fe8000a921870 */
[----:B--2---:R-:W-:Y:S04]  /*53940*/  LDGSTS.E [R9+-0x3d800], desc[UR48][R134.64], P5 ;  /* 0xc280000086097fae */ /* 0x004fe8000a921870 */
[----:B------:R-:W2:Y:S04]  /*53950*/  LDL.64 R212, [R1+0xbc0] ;  /* 0x000bc00001d47983 */ /* 0x000ea80000100a00 */
[----:B------:R-:W3:Y:S04]  /*53960*/  LDL.64 R134, [R1+0xbf8] ;  /* 0x000bf80001867983 */ /* 0x000ee80000100a00 */
[----:B----4-:R-:W-:Y:S04]  /*53970*/  LDGSTS.E [R0+-0x3d400], desc[UR48][R148.64], P5 ;  /* 0xc2c0000094007fae */ /* 0x010fe8000a921870 */
[----:B------:R-:W-:Y:S04]  /*53980*/  LDGSTS.E [R10+-0x3d000], desc[UR48][R216.64], P5 ;  /* 0xc3000000d80a7fae */ /* 0x000fe8000a921870 */
[----:B------:R-:W-:Y:S04]  /*53990*/  LDGSTS.E [R9+-0x3cc00], desc[UR48][R144.64], P5 ;  /* 0xc340000090097fae */ /* 0x000fe8000a921870 */
[----:B------:R-:W4:Y:S04]  /*539a0*/  LDL.64 R216, [R1+0xc30] ;  /* 0x000c300001d87983 */ /* 0x000f280000100a00 */
[----:B------:R-:W-:Y:S04]  /*539b0*/  LDGSTS.E [R3+-0x3c800], desc[UR48][R208.64], P5 ;  /* 0xc3800000d0037fae */ /* 0x000fe8000a921870 */
[----:B------:R-:W4:Y:S04]  /*539c0*/  LDL.64 R144, [R1+0xce8] ;  /* 0x000ce80001907983 */ /* 0x000f280000100a00 */
[----:B------:R-:W-:Y:S04]  /*539d0*/  LDGSTS.E [R0+-0x3c400], desc[UR48][R206.64], P5 ;  /* 0xc3c00000ce007fae */ /* 0x000fe8000a921870 */
[----:B------:R-:W4:Y:S04]  /*539e0*/  LDL.64 R208, [R1+0xc68] ;  /* 0x000c680001d07983 */ /* 0x000f280000100a00 */
[----:B------:R-:W4:Y:S04]  /*539f0*/  LDL.64 R148, [R1+0xd68] ;  /* 0x000d680001947983 */ /* 0x000f280000100a00 */
[----:B------:R-:W4:Y:S04]  /*53a00*/  LDL.64 R206, [R1+0xca8] ;  /* 0x000ca80001ce7983 */ /* 0x000f280000100a00 */
[----:B------:R-:W-:Y:S04]  /*53a10*/  LDGSTS.E [R9+-0x3c000], desc[UR48][R140.64], P5 ;  /* 0xc40000008c097fae */ /* 0x000fe8000a921870 */
[----:B------:R-:W-:Y:S04]  /*53a20*/  LDGSTS.E [R3+-0x3bc00], desc[UR48][R146.64], P5 ;  /* 0xc440000092037fae */ /* 0x000fe8000a921870 */
[----:B------:R-:W-:Y:S04]  /*53a30*/  LDGSTS.E [R0+-0x3b800], desc[UR48][R214.64], P5 ;  /* 0xc4800000d6007fae */ /* 0x000fe8000a921870 */
[----:B------:R-:W4:Y:S04]  /*53a40*/  LDL.64 R140, [R1+0xd28] ;  /* 0x000d2800018c7983 */ /* 0x000f280000100a00 */
[----:B------:R-:W4:Y:S04]  /*53a50*/  LDL.64 R146, [R1+0xe00] ;  /* 0x000e000001927983 */ /* 0x000f280000100a00 */
[----:B------:R-:W4:Y:S04]  /*53a60*/  LDL.64 R214, [R1+0xdb0] ;  /* 0x000db00001d67983 */ /* 0x000f280000100a00 */
[----:B--2---:R-:W-:Y:S04]  /*53a70*/  LDGSTS.E [R10+-0x3b400], desc[UR48][R212.64], P5 ;  /* 0xc4c00000d40a7fae */ /* 0x004fe8000a921870 */
[----:B---3--:R-:W-:Y:S04]  /*53a80*/  LDGSTS.E [R9+-0x3b000], desc[UR48][R134.64], P5 ;  /* 0xc500000086097fae */ /* 0x008fe8000a921870 */
[----:B------:R-:W2:Y:S04]  /*53a90*/  LDL.64 R212, [R1+0xea0] ;  /* 0x000ea00001d47983 */ /* 0x000ea80000100a00 */
[----:B------:R-:W3:Y:S04]  /*53aa0*/  LDL.64 R134, [R1+0xf20] ;  /* 0x000f200001867983 */ /* 0x000ee80000100a00 */
[----:B----4-:R-:W-:Y:S04]  /*53ab0*/  LDGSTS.E [R0+-0x3ac00], desc[UR48][R216.64], P5 ;  /* 0xc5400000d8007fae */ /* 0x010fe8000a921870 */
[----:B------:R-:W4:Y:S04]  /*53ac0*/  LDL.64 R216, [R1+0x1050] ;  /* 0x0010500001d87983 */ /* 0x000f280000100a00 */
[----:B------:R-:W-:Y:S04]  /*53ad0*/  LDGSTS.E [R10+-0x3a800], desc[UR48][R208.64], P5 ;  /* 0xc5800000d00a7fae */ /* 0x000fe8000a921870 */
[----:B------:R-:W-:Y:S04]  /*53ae0*/  LDGSTS.E [R9+-0x3a400], desc[UR48][R206.64], P5 ;  /* 0xc5c00000ce097fae */ /* 0x000fe8000a921870 */
[----:B------:R-:W4:Y:S04]  /*53af0*/  LDL.64 R208, [R1+0xf98] ;  /* 0x000f980001d07983 */ /* 0x000f280000100a00 */
[----:B------:R-:W-:Y:S04]  /*53b00*/  LDGSTS.E [R3+-0x3a000], desc[UR48][R144.64], P5 ;  /* 0xc600000090037fae */ /* 0x000fe8000a921870 */
[----:B------:R-:W4:Y:S04]  /*53b10*/  LDL.64 R206, [R1+0x1008] ;  /* 0x0010080001ce7983 */ /* 0x000f280000100a00 */
        /* <DEDUP_REMOVED lines=14> */
[----:B------:R-:W-:Y:S04]  /*53c00*/  LDGSTS.E [R10+-0x20000], desc[UR48][R206.64], P5 ;  /* 0xe0000000ce0a7fae */ /* 0x000fe8000a921870 */
        /* <DEDUP_REMOVED lines=20> */
[----:B------:R-:W-:Y:S04]  /*53d50*/  LDGSTS.E [R9+-0x1d400], desc[UR48][R148.64], P5 ;  /* 0xe2c0000094097fae */ /* 0x000fe8000a921870 */
[----:B------:R-:W-:Y:S04]  /*53d60*/  LDGSTS.E [R3+-0x1d000], desc[UR48][R146.64], P5 ;  /* 0xe300000092037fae */ /* 0x000fe8000a921870 */
[----:B------:R-:W-:Y:S04]  /*53d70*/  LDGSTS.E [R0+-0x1cc00], desc[UR48][R216.64], P5 ;  /* 0xe3400000d8007fae */ /* 0x000fe8000a921870 */
[----:B------:R-:W-:Y:S04]  /*53d80*/  LDGSTS.E [R9+-0x1c800], desc[UR48][R144.64], P5 ;  /* 0xe380000090097fae */ /* 0x000fe8000a921870 */
[----:B------:R-:W-:Y:S04]  /*53d90*/  LDGSTS.E [R3+-0x1c400], desc[UR48][R140.64], P5 ;  /* 0xe3c000008c037fae */ /* 0x000fe8000a921870 */
[----:B------:R-:W-:Y:S04]  /*53da0*/  LDGSTS.E [R0+-0x1c000], desc[UR48][R214.64], P5 ;  /* 0xe4000000d6007fae */ /* 0x000fe8000a921870 */
[----:B--2---:R-:W-:Y:S04]  /*53db0*/  LDGSTS.E [R10+-0x1bc00], desc[UR48][R212.64], P5 ;  /* 0xe4400000d40a7fae */ /* 0x004fe8000a921870 */
[----:B---3--:R-:W-:Y:S04]  /*53dc0*/  LDGSTS.E [R9+-0x1b800], desc[UR48][R134.64], P5 ;  /* 0xe480000086097fae */ /* 0x008fe8000a921870 */
[----:B----4-:R-:W-:Y:S04]  /*53dd0*/  LDGSTS.E [R0+-0x1b400], desc[UR48][R208.64], P5 ;  /* 0xe4c00000d0007fae */ /* 0x010fe8000a921870 */
[----:B------:R-:W-:Y:S04]  /*53de0*/  LDGSTS.E [R10+-0x1b000], desc[UR48][R206.64], P5 ;  /* 0xe5000000ce0a7fae */ /* 0x000fe8000a921870 */
[----:B------:R-:W-:Y:S04]  /*53df0*/  LDGSTS.E [R9+-0x1ac00], desc[UR48][R154.64], P5 ;  /* 0xe54000009a097fae */ /* 0x000fe8000a921870 */
[----:B------:R-:W-:Y:S04]  /*53e00*/  LDGSTS.E [R3+-0x1a800], desc[UR48][R50.64], P5 ;  /* 0xe580000032037fae */ /* 0x000fe8000a921870 */
[----:B------:R-:W-:Y:S04]  /*53e10*/  LDGSTS.E [R0+-0x1a400], desc[UR48][R44.64], P5 ;  /* 0xe5c000002c007fae */ /* 0x000fe8000a921870 */
[----:B------:R-:W2:Y:S04]  /*53e20*/  LDL.LU.64 R154, [R1+0x1cb0] ;  /* 0x001cb000019a7983 */ /* 0x000ea80000300a00 */
[----:B------:R-:W3:Y:S04]  /*53e30*/  LDL.LU.64 R50, [R1+0x1ca8] ;  /* 0x001ca80001327983 */ /* 0x000ee80000300a00 */
[----:B------:R-:W4:Y:S04]  /*53e40*/  LDL.LU.64 R44, [R1+0x1ca0] ;  /* 0x001ca000012c7983 */ /* 0x000f280000300a00 */
[----:B------:R-:W2:Y:S04]  /*53e50*/  LDL.64 R208, [R1+0x868] ;  /* 0x0008680001d07983 */ /* 0x000ea80000100a00 */
[----:B------:R-:W3:Y:S04]  /*53e60*/  LDL.64 R206, [R1+0x880] ;  /* 0x0008800001ce7983 */ /* 0x000ee80000100a00 */
[----:B------:R-:W-:Y:S04]  /*53e70*/  LDGSTS.E [R9+-0x1a000], desc[UR48][R174.64], P5 ;  /* 0xe6000000ae097fae */ /* 0x000fe8000a921870 */
[----:B------:R4:W-:Y:S04]  /*53e80*/  LDGSTS.E [R3+-0x19c00], desc[UR48][R38.64], P5 ;  /* 0xe640000026037fae */ /* 0x0009e8000a921870 */
[----:B------:R-:W-:Y:S04]  /*53e90*/  LDGSTS.E [R0+-0x19800], desc[UR48][R82.64], P5 ;  /* 0xe680000052007fae */ /* 0x000fe8000a921870 */
[----:B------:R-:W3:Y:S04]  /*53ea0*/  LDL.LU.64 R174, [R1+0x1c98] ;  /* 0x001c980001ae7983 */ /* 0x000ee80000300a00 */
[----:B------:R-:W3:Y:S04]  /*53eb0*/  LDL.LU.64 R38, [R1+0x1c90] ;  /* 0x001c900001267983 */ /* 0x000ee80000300a00 */
[----:B------:R-:W3:Y:S04]  /*53ec0*/  LDL.LU.64 R82, [R1+0x1c88] ;  /* 0x001c880001527983 */ /* 0x000ee80000300a00 */
[----:B------:R-:W3:Y:S04]  /*53ed0*/  LDL.64 R146, [R1+0x8a8] ;  /* 0x0008a80001927983 */ /* 0x000ee80000100a00 */
[----:B------:R-:W-:Y:S04]  /*53ee0*/  LDGSTS.E [R10+-0x19400], desc[UR48][R184.64], P5 ;  /* 0xe6c00000b80a7fae */ /* 0x000fe8000a921870 */
[----:B------:R-:W-:Y:S01]  /*53ef0*/  LDGSTS.E [R9+-0x19000], desc[UR48][R244.64], P5 ;  /* 0xe7000000f4097fae */ /* 0x000fe2000a921870 */
[----:B------:R-:W-:-:S03]  /*53f00*/  VIADD R243, R243, 0x100000 ;  /* 0x00100000f3f37836 */ /* 0x000fc60000000000 */
[----:B------:R4:W-:Y:S04]  /*53f10*/  LDGSTS.E [R0+-0x18c00], desc[UR48][R230.64], P5 ;  /* 0xe7400000e6007fae */ /* 0x0009e8000a921870 */
[----:B------:R-:W3:Y:S04]  /*53f20*/  LDL.LU.64 R184, [R1+0x1c80] ;  /* 0x001c800001b87983 */ /* 0x000ee80000300a00 */
[----:B------:R-:W4:Y:S04]  /*53f30*/  LDL.LU.64 R244, [R1+0x1c78] ;  /* 0x001c780001f47983 */ /* 0x000f280000300a00 */
[----:B------:R-:W3:Y:S04]  /*53f40*/  LDL.64 R140, [R1+0x8d0] ;  /* 0x0008d000018c7983 */ /* 0x000ee80000100a00 */
[----:B------:R-:W3:Y:S04]  /*53f50*/  LDL.64 R214, [R1+0x8f8] ;  /* 0x0008f80001d67983 */ /* 0x000ee80000100a00 */
[----:B------:R-:W3:Y:S04]  /*53f60*/  LDL.64 R212, [R1+0x920] ;  /* 0x0009200001d47983 */ /* 0x000ee80000100a00 */
[----:B------:R-:W3:Y:S04]  /*53f70*/  LDL.64 R134, [R1+0x948] ;  /* 0x0009480001867983 */ /* 0x000ee80000100a00 */
[----:B-1----:R-:W3:Y:S04]  /*53f80*/  LDL.LU.64 R230, [R1+0x1c70] ;  /* 0x001c700001e67983 */ /* 0x002ee80000300a00 */
[----:B------:R1:W-:Y:S04]  /*53f90*/  LDGSTS.E [R9+-0x18800], desc[UR48][R54.64], P5 ;  /* 0xe780000036097fae */ /* 0x0003e8000a921870 */
[----:B------:R-:W-:Y:S04]  /*53fa0*/  LDGSTS.E [R243+-0x18400], desc[UR48][R142.64], P5 ;  /* 0xe7c000008ef37fae */ /* 0x000fe8000a921870 */
[----:B------:R-:W3:Y:S04]  /*53fb0*/  LDL.LU.64 R54, [R1+0x1c68] ;  /* 0x001c680001367983 */ /* 0x000ee80000300a00 */
[----:B------:R-:W3:Y:S04]  /*53fc0*/  LDL.64 R216, [R1+0x970] ;  /* 0x0009700001d87983 */ /* 0x000ee80000100a00 */
[----:B------:R-:W3:Y:S04]  /*53fd0*/  LDL.64 R144, [R1+0x998] ;  /* 0x0009980001907983 */ /* 0x000ee80000100a00 */
[----:B------:R-:W3:Y:S04]  /*53fe0*/  LDL.64 R142, [R1+0x9c8] ;  /* 0x0009c800018e7983 */ /* 0x000ee80000100a00 */
[----:B------:R-:W3:Y:S04]  /*53ff0*/  LDL.64 R218, [R1+0x11f8] ;  /* 0x0011f80001da7983 */ /* 0x000ee80000100a00 */
[----:B------:R-:W3:Y:S04]  /*54000*/  LDL.64 R150, [R1+0x1268] ;  /* 0x0012680001967983 */ /* 0x000ee80000100a00 */
[----:B------:R-:W3:Y:S01]  /*54010*/  LDL.64 R148, [R1+0x12c8] ;  /* 0x0012c80001947983 */ /* 0x000ee20000100a00 */
[----:B----4-:R-:W-:-:S02]  /*54020*/  VIADD R3, R244, 0x100000 ;  /* 0x00100000f4037836 */ /* 0x010fc40000000000 */
[----:B------:R-:W-:-:S03]  /*54030*/  VIADD R0, R244, 0x100000 ;  /* 0x00100000f4007836 */ /* 0x000fc60000000000 */
[----:B--2---:R-:W-:Y:S04]  /*54040*/  LDGSTS.E [R3+-0x3ff80], desc[UR48][R208.64], P5 ;  /* 0xc0080000d0037fae */ /* 0x004fe8000a921870 */
[----:B---3--:R-:W-:Y:S04]  /*54050*/  LDGSTS.E [R0+-0x3fb80], desc[UR48][R206.64], P5 ;  /* 0xc0480000ce007fae */ /* 0x008fe8000a921870 */
[----:B------:R-:W2:Y:S04]  /*54060*/  LDL.64 R208, [R1+0x9f8] ;  /* 0x0009f80001d07983 */ /* 0x000ea80000100a00 */
[----:B------:R-:W3:Y:S01]  /*54070*/  LDL.64 R206, [R1+0xa28] ;  /* 0x000a280001ce7983 */ /* 0x000ee20000100a00 */
[----:B-1----:R-:W-:-:S02]  /*54080*/  VIADD R9, R244, 0x100000 ;  /* 0x00100000f4097836 */ /* 0x002fc40000000000 */
[----:B------:R-:W-:-:S03]  /*54090*/  VIADD R10, R244, 0x100000 ;  /* 0x00100000f40a7836 */ /* 0x000fc60000000000 */
[----:B------:R-:W-:Y:S04]  /*540a0*/  LDGSTS.E [R9+-0x3f780], desc[UR48][R146.64], P5 ;  /* 0xc088000092097fae */ /* 0x000fe8000a921870 */
        /* <DEDUP_REMOVED lines=28> */
[----:B------:R-:W-:Y:S04]  /*54270*/  LDGSTS.E [R0+-0x3bb80], desc[UR48][R216.64], P5 ;  /* 0xc4480000d8007fae */ /* 0x000fe8000a921870 */
[----:B------:R-:W-:Y:S04]  /*54280*/  LDGSTS.E [R10+-0x3b780], desc[UR48][R144.64], P5 ;  /* 0xc4880000900a7fae */ /* 0x000fe8000a921870 */
[----:B------:R-:W4:Y:S04]  /*54290*/  LDL.64 R134, [R1+0xd70] ;  /* 0x000d700001867983 */ /* 0x000f280000100a00 */
[----:B------:R-:W4:Y:S04]  /*542a0*/  LDL.64 R216, [R1+0xe08] ;  /* 0x000e080001d87983 */ /* 0x000f280000100a00 */
[----:B------:R-:W4:Y:S04]  /*542b0*/  LDL.64 R144, [R1+0xeb8] ;  /* 0x000eb80001907983 */ /* 0x000f280000100a00 */
[----:B--2---:R-:W-:Y:S04]  /*542c0*/  LDGSTS.E [R9+-0x3b380], desc[UR48][R208.64], P5 ;  /* 0xc4c80000d0097fae */ /* 0x004fe8000a921870 */
[----:B------:R-:W-:Y:S04]  /*542d0*/  LDGSTS.E [R3+-0x3af80], desc[UR48][R142.64], P5 ;  /* 0xc50800008e037fae */ /* 0x000fe8000a921870 */
[----:B---3--:R-:W-:Y:S04]  /*542e0*/  LDGSTS.E [R0+-0x3ab80], desc[UR48][R206.64], P5 ;  /* 0xc5480000ce007fae */ /* 0x008fe8000a921870 */
[----:B------:R-:W2:Y:S04]  /*542f0*/  LDL.64 R208, [R1+0xdc0] ;  /* 0x000dc00001d07983 */ /* 0x000ea80000100a00 */
[----:B------:R-:W3:Y:S04]  /*54300*/  LDL.64 R142, [R1+0xfb0] ;  /* 0x000fb000018e7983 */ /* 0x000ee80000100a00 */
[----:B------:R-:W3:Y:S04]  /*54310*/  LDL.64 R206, [R1+0xf38] ;  /* 0x000f380001ce7983 */ /* 0x000ee80000100a00 */
[----:B----4-:R-:W-:Y:S04]  /*54320*/  LDGSTS.E [R9+-0x3a780], desc[UR48][R140.64], P5 ;  /* 0xc58800008c097fae */ /* 0x010fe8000a921870 */
[----:B------:R-:W-:Y:S04]  /*54330*/  LDGSTS.E [R3+-0x3a380], desc[UR48][R146.64], P5 ;  /* 0xc5c8000092037fae */ /* 0x000fe8000a921870 */
[----:B------:R-:W-:Y:S04]  /*54340*/  LDGSTS.E [R0+-0x39f80], desc[UR48][R214.64], P5 ;  /* 0xc6080000d6007fae */ /* 0x000fe8000a921870 */
[----:B------:R-:W-:Y:S04]  /*54350*/  LDGSTS.E [R10+-0x39b80], desc[UR48][R212.64], P5 ;  /* 0xc6480000d40a7fae */ /* 0x000fe8000a921870 */
[----:B------:R-:W4:Y:S04]  /*54360*/  LDL.64 R140, [R1+0x1018] ;  /* 0x00101800018c7983 */ /* 0x000f280000100a00 */
[----:B------:R-:W4:Y:S04]  /*54370*/  LDL.64 R214, [R1+0x1068] ;  /* 0x0010680001d67983 */ /* 0x000f280000100a00 */
[----:B------:R-:W-:Y:S04]  /*54380*/  LDGSTS.E [R9+-0x39780], desc[UR48][R134.64], P5 ;  /* 0xc688000086097fae */ /* 0x000fe8000a921870 */
[----:B------:R-:W4:Y:S04]  /*54390*/  LDL.64 R212, [R1+0x10b0] ;  /* 0x0010b00001d47983 */ /* 0x000f280000100a00 */
[----:B------:R-:W4:Y:S04]  /*543a0*/  LDL.64 R146, [R1+0x1320] ;  /* 0x0013200001927983 */ /* 0x000f280000100a00 */
[----:B------:R-:W4:Y:S04]  /*543b0*/  LDL.64 R134, [R1+0x1108] ;  /* 0x0011080001867983 */ /* 0x000f280000100a00 */
[----:B--2---:R-:W-:Y:S04]  /*543c0*/  LDGSTS.E [R0+-0x39380], desc[UR48][R208.64], P5 ;  /* 0xc6c80000d0007fae */ /* 0x004fe8000a921870 */
[----:B------:R-:W-:Y:S04]  /*543d0*/  LDGSTS.E [R10+-0x38f80], desc[UR48][R216.64], P5 ;  /* 0xc7080000d80a7fae */ /* 0x000fe8000a921870 */
[----:B------:R-:W-:Y:S04]  /*543e0*/  LDGSTS.E [R9+-0x38b80], desc[UR48][R144.64], P5 ;  /* 0xc748000090097fae */ /* 0x000fe8000a921870 */
[----:B------:R-:W2:Y:S04]  /*543f0*/  LDL.64 R208, [R1+0x1158] ;  /* 0x0011580001d07983 */ /* 0x000ea80000100a00 */
[----:B---3--:R-:W-:Y:S04]  /*54400*/  LDGSTS.E [R3+-0x38780], desc[UR48][R206.64], P5 ;  /* 0xc7880000ce037fae */ /* 0x008fe8000a921870 */
[----:B------:R-:W3:Y:S04]  /*54410*/  LDL.64 R216, [R1+0x1368] ;  /* 0x0013680001d87983 */ /* 0x000ee80000100a00 */
[----:B------:R-:W-:Y:S04]  /*54420*/  LDGSTS.E [R0+-0x38380], desc[UR48][R142.64], P5 ;  /* 0xc7c800008e007fae */ /* 0x000fe8000a921870 */
[----:B------:R-:W3:Y:S04]  /*54430*/  LDL.64 R206, [R1+0x11a0] ;  /* 0x0011a00001ce7983 */ /* 0x000ee80000100a00 */
[----:B------:R-:W3:Y:S04]  /*54440*/  LDL.64 R144, [R1+0x13c8] ;  /* 0x0013c80001907983 */ /* 0x000ee80000100a00 */
[----:B------:R-:W3:Y:S04]  /*54450*/  LDL.64 R142, [R1+0x1410] ;  /* 0x00141000018e7983 */ /* 0x000ee80000100a00 */
[----:B----4-:R-:W-:Y:S04]  /*54460*/  LDGSTS.E [R9+-0x1ff80], desc[UR48][R140.64], P5 ;  /* 0xe00800008c097fae */ /* 0x010fe8000a921870 */
[----:B------:R-:W-:Y:S04]  /*54470*/  LDGSTS.E [R3+-0x1fb80], desc[UR48][R214.64], P5 ;  /* 0xe0480000d6037fae */ /* 0x000fe8000a921870 */
[----:B------:R-:W-:Y:S04]  /*54480*/  LDGSTS.E [R0+-0x1f780], desc[UR48][R212.64], P5 ;  /* 0xe0880000d4007fae */ /* 0x000fe8000a921870 */
[----:B------:R-:W4:Y:S04]  /*54490*/  LDL.64 R140, [R1+0x1450] ;  /* 0x00145000018c7983 */ /* 0x000f280000100a00 */
[----:B------:R-:W4:Y:S04]  /*544a0*/  LDL.64 R214, [R1+0x1490] ;  /* 0x0014900001d67983 */ /* 0x000f280000100a00 */
[----:B------:R-:W-:Y:S04]  /*544b0*/  LDGSTS.E [R10+-0x1f380], desc[UR48][R134.64], P5 ;  /* 0xe0c80000860a7fae */ /* 0x000fe8000a921870 */
[----:B------:R-:W4:Y:S04]  /*544c0*/  LDL.64 R212, [R1+0x14d0] ;  /* 0x0014d00001d47983 */ /* 0x000f280000100a00 */
[----:B------:R-:W4:Y:S04]  /*544d0*/  LDL.64 R134, [R1+0x1510] ;  /* 0x0015100001867983 */ /* 0x000f280000100a00 */
[----:B--2---:R-:W-:Y:S04]  /*544e0*/  LDGSTS.E [R9+-0x1ef80], desc[UR48][R208.64], P5 ;  /* 0xe1080000d0097fae */ /* 0x004fe8000a921870 */
[----:B------:R-:W2:Y:S04]  /*544f0*/  LDL.64 R208, [R1+0x1550] ;  /* 0x0015500001d07983 */ /* 0x000ea80000100a00 */
[----:B---3--:R-:W-:Y:S04]  /*54500*/  LDGSTS.E [R0+-0x1eb80], desc[UR48][R206.64], P5 ;  /* 0xe1480000ce007fae */ /* 0x008fe8000a921870 */
[----:B------:R-:W-:Y:S04]  /*54510*/  LDGSTS.E [R10+-0x1e780], desc[UR48][R218.64], P5 ;  /* 0xe1880000da0a7fae */ /* 0x000fe8000a921870 */
[----:B------:R-:W-:Y:S04]  /*54520*/  LDGSTS.E [R9+-0x1e380], desc[UR48][R150.64], P5 ;  /* 0xe1c8000096097fae */ /* 0x000fe8000a921870 */
[----:B------:R-:W3:Y:S04]  /*54530*/  LDL.64 R206, [R1+0x1590] ;  /* 0x0015900001ce7983 */ /* 0x000ee80000100a00 */
[----:B------:R-:W-:Y:S04]  /*54540*/  LDGSTS.E [R3+-0x1df80], desc[UR48][R148.64], P5 ;  /* 0xe208000094037fae */ /* 0x000fe8000a921870 */
[----:B------:R-:W-:Y:S04]  /*54550*/  LDGSTS.E [R0+-0x1db80], desc[UR48][R146.64], P5 ;  /* 0xe248000092007fae */ /* 0x000fe8000a921870 */
[----:B------:R-:W-:Y:S04]  /*54560*/  LDGSTS.E [R9+-0x1d780], desc[UR48][R216.64], P5 ;  /* 0xe2880000d8097fae */ /* 0x000fe8000a921870 */
[----:B------:R-:W-:Y:S04]  /*54570*/  LDGSTS.E [R3+-0x1d380], desc[UR48][R144.64], P5 ;  /* 0xe2c8000090037fae */ /* 0x000fe8000a921870 */
[----:B------:R-:W-:Y:S04]  /*54580*/  LDGSTS.E [R0+-0x1cf80], desc[UR48][R142.64], P5 ;  /* 0xe30800008e007fae */ /* 0x000fe8000a921870 */
[----:B----4-:R-:W-:Y:S04]  /*54590*/  LDGSTS.E [R10+-0x1cb80], desc[UR48][R140.64], P5 ;  /* 0xe34800008c0a7fae */ /* 0x010fe8000a921870 */
[----:B------:R-:W-:Y:S04]  /*545a0*/  LDGSTS.E [R9+-0x1c780], desc[UR48][R214.64], P5 ;  /* 0xe3880000d6097fae */ /* 0x000fe8000a921870 */
[----:B------:R-:W-:Y:S04]  /*545b0*/  LDGSTS.E [R0+-0x1c380], desc[UR48][R212.64], P5 ;  /* 0xe3c80000d4007fae */ /* 0x000fe8000a921870 */
[----:B------:R-:W-:Y:S04]  /*545c0*/  LDGSTS.E [R10+-0x1bf80], desc[UR48][R134.64], P5 ;  /* 0xe4080000860a7fae */ /* 0x000fe8000a921870 */
[----:B--2---:R-:W-:Y:S04]  /*545d0*/  LDGSTS.E [R9+-0x1bb80], desc[UR48][R208.64], P5 ;  /* 0xe4480000d0097fae */ /* 0x004fe8000a921870 */
[----:B---3--:R-:W-:Y:S04]  /*545e0*/  LDGSTS.E [R3+-0x1b780], desc[UR48][R206.64], P5 ;  /* 0xe4880000ce037fae */ /* 0x008fe8000a921870 */
[----:B------:R-:W-:Y:S04]  /*545f0*/  LDGSTS.E [R0+-0x1b380], desc[UR48][R174.64], P5 ;  /* 0xe4c80000ae007fae */ /* 0x000fe8000a921870 */
[----:B------:R-:W-:Y:S04]  /*54600*/  LDGSTS.E [R9+-0x1af80], desc[UR48][R40.64], P5 ;  /* 0xe508000028097fae */ /* 0x000fe8000a921870 */
[----:B------:R-:W-:Y:S04]  /*54610*/  LDGSTS.E [R3+-0x1ab80], desc[UR48][R84.64], P5 ;  /* 0xe548000054037fae */ /* 0x000fe8000a921870 */
[----:B------:R-:W2:Y:S04]  /*54620*/  LDL.LU.64 R174, [R1+0x1c60] ;  /* 0x001c600001ae7983 */ /* 0x000ea80000300a00 */
[----:B------:R-:W3:Y:S04]  /*54630*/  LDL.LU.64 R40, [R1+0x1c58] ;  /* 0x001c580001287983 */ /* 0x000ee80000300a00 */
[----:B------:R-:W4:Y:S04]  /*54640*/  LDL.LU.64 R84, [R1+0x1c50] ;  /* 0x001c500001547983 */ /* 0x000f280000300a00 */
[----:B------:R-:W-:Y:S04]  /*54650*/  LDGSTS.E [R0+-0x1a780], desc[UR48][R186.64], P5 ;  /* 0xe5880000ba007fae */ /* 0x000fe8000a921870 */
[----:B------:R-:W-:Y:S04]  /*54660*/  LDGSTS.E [R10+-0x1a380], desc[UR48][R236.64], P5 ;  /* 0xe5c80000ec0a7fae */ /* 0x000fe8000a921870 */
[----:B------:R-:W-:Y:S04]  /*54670*/  LDGSTS.E [R9+-0x19f80], desc[UR48][R222.64], P5 ;  /* 0xe6080000de097fae */ /* 0x000fe8000a921870 */
[----:B------:R-:W3:Y:S04]  /*54680*/  LDL.LU.64 R186, [R1+0x1c48] ;  /* 0x001c480001ba7983 */ /* 0x000ee80000300a00 */
[----:B------:R-:W4:Y:S04]  /*54690*/  LDL.LU.64 R236, [R1+0x1c40] ;  /* 0x001c400001ec7983 */ /* 0x000f280000300a00 */
[----:B------:R-:W3:Y:S04]  /*546a0*/  LDL.LU.64 R222, [R1+0x1c38] ;  /* 0x001c380001de7983 */ /* 0x000ee80000300a00 */
[----:B------:R-:W2:Y:S04]  /*546b0*/  LDL.64 R212, [R1+0x860] ;  /* 0x0008600001d47983 */ /* 0x000ea80000100a00 */
[----:B------:R-:W4:Y:S04]  /*546c0*/  LDL.64 R208, [R1+0x858] ;  /* 0x0008580001d07983 */ /* 0x000f280000100a00 */
[----:B------:R-:W3:Y:S04]  /*546d0*/  LDL.64 R206, [R1+0x850] ;  /* 0x0008500001ce7983 */ /* 0x000ee80000100a00 */
[----:B------:R-:W-:Y:S01]  /*546e0*/  LDGSTS.E [R0+-0x19b80], desc[UR48][R152.64], P5 ;  /* 0xe648000098007fae */ /* 0x000fe2000a921870 */
[----:B------:R-:W-:-:S03]  /*546f0*/  VIADD R244, R244, 0x100000 ;  /* 0x00100000f4f47836 */ /* 0x000fc60000000000 */
[----:B------:R-:W-:Y:S04]  /*54700*/  LDGSTS.E [R10+-0x19780], desc[UR48][R42.64], P5 ;  /* 0xe68800002a0a7fae */ /* 0x000fe8000a921870 */
[----:B------:R-:W-:Y:S04]  /*54710*/  LDGSTS.E [R9+-0x19380], desc[UR48][R86.64], P5 ;  /* 0xe6c8000056097fae */ /* 0x000fe8000a921870 */
[----:B------:R-:W3:Y:S04]  /*54720*/  LDL.LU.64 R152, [R1+0x1c30] ;  /* 0x001c300001987983 */ /* 0x000ee80000300a00 */
[----:B------:R-:W3:Y:S04]  /*54730*/  LDL.LU.64 R42, [R1+0x1c28] ;  /* 0x001c2800012a7983 */ /* 0x000ee80000300a00 */
[----:B------:R1:W-:Y:S04]  /*54740*/  LDGSTS.E [R3+-0x18f80], desc[UR48][R210.64], P5 ;  /* 0xe7080000d2037fae */ /* 0x0003e8000a921870 */
[----:B------:R-:W3:Y:S04]  /*54750*/  LDL.LU.64 R86, [R1+0x1c20] ;  /* 0x001c200001567983 */ /* 0x000ee80000300a00 */
[----:B------:R1:W-:Y:S04]  /*54760*/  LDGSTS.E [R0+-0x18b80], desc[UR48][R132.64], P5 ;  /* 0xe748000084007fae */ /* 0x0003e8000a921870 */
[----:B------:R-:W3:Y:S01]  /*54770*/  LDL.64 R140, [R1+0x848] ;  /* 0x00084800018c7983 */ /* 0x000ee20000100a00 */
[----:B-1----:R-:W-:-:S03]  /*54780*/  VIADD R3, R245, 0x100000 ;  /* 0x00100000f5037836 */ /* 0x002fc60000000000 */
[----:B------:R1:W-:Y:S01]  /*54790*/  LDGSTS.E [R9+-0x18780], desc[UR48][R162.64], P5 ;  /* 0xe7880000a2097fae */ /* 0x0003e2000a921870 */
[----:B------:R-:W-:-:S03]  /*547a0*/  VIADD R0, R245, 0x100000 ;  /* 0x00100000f5007836 */ /* 0x000fc60000000000 */
[----:B------:R-:W3:Y:S04]  /*547b0*/  LDL.64 R134, [R1+0x840] ;  /* 0x0008400001867983 */ /* 0x000ee80000100a00 */
[----:B------:R-:W3:Y:S01]  /*547c0*/  LDL.64 R214, [R1+0x838] ;  /* 0x0008380001d67983 */ /* 0x000ee20000100a00 */
[----:B-1----:R-:W-:-:S03]  /*547d0*/  VIADD R9, R245, 0x100000 ;  /* 0x00100000f5097836 */ /* 0x002fc60000000000 */
[----:B------:R-:W3:Y:S04]  /*547e0*/  LDL.64 R132, [R1+0x830] ;  /* 0x0008300001847983 */ /* 0x000ee80000100a00 */
[----:B------:R-:W3:Y:S04]  /*547f0*/  LDL.64 R210, [R1+0x828] ;  /* 0x0008280001d27983 */ /* 0x000ee80000100a00 */
[----:B------:R-:W3:Y:S04]  /*54800*/  LDL.LU.64 R162, [R1+0x1c18] ;  /* 0x001c180001a27983 */ /* 0x000ee80000300a00 */
[----:B------:R-:W-:Y:S04]  /*54810*/  LDGSTS.E [R244+-0x18380], desc[UR48][R138.64], P5 ;  /* 0xe7c800008af47fae */ /* 0x000fe8000a921870 */
[----:B------:R-:W3:Y:S01]  /*54820*/  LDL.64 R142, [R1+0x820] ;  /* 0x00082000018e7983 */ /* 0x000ee20000100a00 */
[----:B------:R-:W-:-:S03]  /*54830*/  IADD3 R10, R245, 0x100000, RZ ;  /* 0x00100000f50a7810 */ /* 0x000fc60007ffe0ff */
[----:B------:R-:W3:Y:S04]  /*54840*/  LDL.64 R216, [R1+0x11a8] ;  /* 0x0011a80001d87983 */ /* 0x000ee80000100a00 */
[----:B------:R-:W3:Y:S04]  /*54850*/  LDL.64 R138, [R1+0x818] ;  /* 0x00081800018a7983 */ /* 0x000ee80000100a00 */
[----:B------:R-:W3:Y:S04]  /*54860*/  LDL.64 R144, [R1+0x1200] ;  /* 0x0012000001907983 */ /* 0x000ee80000100a00 */
[----:B--2---:R-:W-:Y:S04]  /*54870*/  LDGSTS.E [R0+-0x3ff00], desc[UR48][R212.64], P5 ;  /* 0xc0100000d4007fae */ /* 0x004fe8000a921870 */
[----:B----4-:R-:W-:Y:S04]  /*54880*/  LDGSTS.E [R9+-0x3fb00], desc[UR48][R208.64], P5 ;  /* 0xc0500000d0097fae */ /* 0x010fe8000a921870 */
[----:B---3--:R-:W-:Y:S04]  /*54890*/  LDGSTS.E [R3+-0x3f700], desc[UR48][R206.64], P5 ;  /* 0xc0900000ce037fae */ /* 0x008fe8000a921870 */
[----:B------:R-:W2:Y:S04]  /*548a0*/  LDL.64 R212, [R1+0x808] ;  /* 0x0008080001d47983 */ /* 0x000ea80000100a00 */
[----:B------:R-:W3:Y:S04]  /*548b0*/  LDL.64 R208, [R1+0x810] ;  /* 0x0008100001d07983 */ /* 0x000ee80000100a00 */
[----:B------:R-:W4:Y:S04]  /*548c0*/  LDL.64 R206, [R1+0x800] ;  /* 0x0008000001ce7983 */ /* 0x000f280000100a00 */
[----:B------:R-:W-:Y:S04]  /*548d0*/  LDGSTS.E [R0+-0x3f300], desc[UR48][R140.64], P5 ;  /* 0xc0d000008c007fae */ /* 0x000fe8000a921870 */
[----:B------:R-:W-:Y:S04]  /*548e0*/  LDGSTS.E [R10+-0x3ef00], desc[UR48][R134.64], P5 ;  /* 0xc1100000860a7fae */ /* 0x000fe8000a921870 */
[----:B------:R-:W-:Y:S04]  /*548f0*/  LDGSTS.E [R9+-0x3eb00], desc[UR48][R214.64], P5 ;  /* 0xc1500000d6097fae */ /* 0x000fe8000a921870 */
        /* <DEDUP_REMOVED lines=8> */
[----:B------:R-:W4:Y:S04]  /*54980*/  LDL.64 R210, [R1+0x7d8] ;  /* 0x0007d80001d27983 */ /* 0x000f280000100a00 */
[----:B------:R-:W4:Y:S04]  /*54990*/  LDL.64 R142, [R1+0xcb8] ;  /* 0x000cb800018e7983 */ /* 0x000f280000100a00 */
[----:B------:R-:W4:Y:S04]  /*549a0*/  LDL.64 R138, [R1+0x7c8] ;  /* 0x0007c800018a7983 */ /* 0x000f280000100a00 */
[----:B---3--:R-:W-:Y:S04]  /*549b0*/  LDGSTS.E [R0+-0x3d700], desc[UR48][R208.64], P5 ;  /* 0xc2900000d0007fae */ /* 0x008fe8000a921870 */
[----:B--2---:R-:W-:Y:S04]  /*549c0*/  LDGSTS.E [R10+-0x3d300], desc[UR48][R212.64], P5 ;  /* 0xc2d00000d40a7fae */ /* 0x004fe8000a921870 */
[----:B----4-:R-:W-:Y:S04]  /*549d0*/  LDGSTS.E [R9+-0x3cf00], desc[UR48][R206.64], P5 ;  /* 0xc3100000ce097fae */ /* 0x010fe8000a921870 */
[----:B------:R-:W2:Y:S04]  /*549e0*/  LDL.64 R208, [R1+0x7d0] ;  /* 0x0007d00001d07983 */ /* 0x000ea80000100a00 */
[----:B------:R-:W3:Y:S04]  /*549f0*/  LDL.64 R212, [R1+0x7b8] ;  /* 0x0007b80001d47983 */ /* 0x000ee80000100a00 */
[----:B------:R-:W4:Y:S04]  /*54a00*/  LDL.64 R206, [R1+0x7c0] ;  /* 0x0007c00001ce7983 */ /* 0x000f280000100a00 */
[----:B------:R-:W-:Y:S04]  /*54a10*/  LDGSTS.E [R0+-0x3cb00], desc[UR48][R134.64], P5 ;  /* 0xc350000086007fae */ /* 0x000fe8000a921870 */
[----:B------:R-:W-:Y:S04]  /*54a20*/  LDGSTS.E [R10+-0x3c700], desc[UR48][R140.64], P5 ;  /* 0xc39000008c0a7fae */ /* 0x000fe8000a921870 */
[----:B------:R-:W3:Y:S04]  /*54a30*/  LDL.64 R134, [R1+0xc78] ;  /* 0x000c780001867983 */ /* 0x000ee80000100a00 */
[----:B------:R-:W-:Y:S04]  /*54a40*/  LDGSTS.E [R9+-0x3c300], desc[UR48][R214.64], P5 ;  /* 0xc3d00000d6097fae */ /* 0x000fe8000a921870 */
[----:B------:R-:W-:Y:S04]  /*54a50*/  LDGSTS.E [R3+-0x3bf00], desc[UR48][R132.64], P5 ;  /* 0xc410000084037fae */ /* 0x000fe8000a921870 */
[----:B------:R-:W3:Y:S04]  /*54a60*/  LDL.64 R140, [R1+0xcf8] ;  /* 0x000cf800018c7983 */ /* 0x000ee80000100a00 */
[----:B------:R-:W-:Y:S04]  /*54a70*/  LDGSTS.E [R0+-0x3bb00], desc[UR48][R210.64], P5 ;  /* 0xc4500000d2007fae */ /* 0x000fe8000a921870 */
[----:B------:R-:W3:Y:S04]  /*54a80*/  LDL.64 R132, [R1+0xd38] ;  /* 0x000d380001847983 */ /* 0x000ee80000100a00 */
[----:B------:R-:W3:Y:S04]  /*54a90*/  LDL.64 R214, [R1+0xd78] ;  /* 0x000d780001d67983 */ /* 0x000ee80000100a00 */
[----:B------:R-:W3:Y:S04]  /*54aa0*/  LDL.64 R210, [R1+0xdd0] ;  /* 0x000dd00001d27983 */ /* 0x000ee80000100a00 */
[----:B--2---:R-:W-:Y:S04]  /*54ab0*/  LDGSTS.E [R9+-0x3b700], desc[UR48][R208.64], P5 ;  /* 0xc4900000d0097fae */ /* 0x004fe8000a921870 */
[----:B------:R-:W-:Y:S04]  /*54ac0*/  LDGSTS.E [R3+-0x3b300], desc[UR48][R138.64], P5 ;  /* 0xc4d000008a037fae */ /* 0x000fe8000a921870 */
[----:B----4-:R-:W-:Y:S04]  /*54ad0*/  LDGSTS.E [R0+-0x3af00], desc[UR48][R206.64], P5 ;  /* 0xc5100000ce007fae */ /* 0x010fe8000a921870 */
[----:B------:R-:W2:Y:S04]  /*54ae0*/  LDL.64 R208, [R1+0xe10] ;  /* 0x000e100001d07983 */ /* 0x000ea80000100a00 */
[----:B---3--:R-:W-:Y:S04]  /*54af0*/  LDGSTS.E [R10+-0x3ab00], desc[UR48][R212.64], P5 ;  /* 0xc5500000d40a7fae */ /* 0x008fe8000a921870 */
[----:B------:R-:W3:Y:S04]  /*54b00*/  LDL.64 R206, [R1+0xec8] ;  /* 0x000ec80001ce7983 */ /* 0x000ee80000100a00 */
[----:B------:R-:W4:Y:S04]  /*54b10*/  LDL.64 R138, [R1+0xf40] ;  /* 0x000f4000018a7983 */ /* 0x000f280000100a00 */
[----:B------:R-:W4:Y:S04]  /*54b20*/  LDL.64 R212, [R1+0xfc0] ;  /* 0x000fc00001d47983 */ /* 0x000f280000100a00 */
[----:B------:R-:W-:Y:S04]  /*54b30*/  LDGSTS.E [R9+-0x3a700], desc[UR48][R134.64], P5 ;  /* 0xc590000086097fae */ /* 0x000fe8000a921870 */
[----:B------:R-:W-:Y:S04]  /*54b40*/  LDGSTS.E [R0+-0x3a300], desc[UR48][R142.64], P5 ;  /* 0xc5d000008e007fae */ /* 0x000fe8000a921870 */
[----:B------:R-:W-:Y:S04]  /*54b50*/  LDGSTS.E [R10+-0x39f00], desc[UR48][R140.64], P5 ;  /* 0xc61000008c0a7fae */ /* 0x000fe8000a921870 */
[----:B------:R-:W4:Y:S04]  /*54b60*/  LDL.64 R134, [R1+0x1020] ;  /* 0x0010200001867983 */ /* 0x000f280000100a00 */
[----:B------:R-:W-:Y:S04]  /*54b70*/  LDGSTS.E [R9+-0x39b00], desc[UR48][R132.64], P5 ;  /* 0xc650000084097fae */ /* 0x000fe8000a921870 */
[----:B------:R-:W-:Y:S04]  /*54b80*/  LDGSTS.E [R3+-0x39700], desc[UR48][R214.64], P5 ;  /* 0xc6900000d6037fae */ /* 0x000fe8000a921870 */
[----:B------:R-:W-:Y:S04]  /*54b90*/  LDGSTS.E [R0+-0x39300], desc[UR48][R210.64], P5 ;  /* 0xc6d00000d2007fae */ /* 0x000fe8000a921870 */
[----:B------:R-:W4:Y:S04]  /*54ba0*/  LDL.64 R132, [R1+0x1070] ;  /* 0x0010700001847983 */ /* 0x000f280000100a00 */
[----:B------:R-:W4:Y:S04]  /*54bb0*/  LDL.64 R142, [R1+0x1270] ;  /* 0x00127000018e7983 */ /* 0x000f280000100a00 */
[----:B------:R-:W4:Y:S04]  /*54bc0*/  LDL.64 R210, [R1+0x10b8] ;  /* 0x0010b80001d27983 */ /* 0x000f280000100a00 */
[----:B------:R-:W4:Y:S04]  /*54bd0*/  LDL.64 R140, [R1+0x12d0] ;  /* 0x0012d000018c7983 */ /* 0x000f280000100a00 */
[----:B------:R-:W4:Y:S04]  /*54be0*/  LDL.64 R214, [R1+0x1328] ;  /* 0x0013280001d67983 */ /* 0x000f280000100a00 */
[----:B--2---:R-:W-:Y:S04]  /*54bf0*/  LDGSTS.E [R9+-0x38f00], desc[UR48][R208.64], P5 ;  /* 0xc7100000d0097fae */ /* 0x004fe8000a921870 */
[----:B---3--:R-:W-:Y:S04]  /*54c00*/  LDGSTS.E [R3+-0x38b00], desc[UR48][R206.64], P5 ;  /* 0xc7500000ce037fae */ /* 0x008fe8000a921870 */
[----:B------:R-:W2:Y:S04]  /*54c10*/  LDL.64 R208, [R1+0x1110] ;  /* 0x0011100001d07983 */ /* 0x000ea80000100a00 */
[----:B----4-:R-:W-:Y:S04]  /*54c20*/  LDGSTS.E [R0+-0x38700], desc[UR48][R138.64], P5 ;  /* 0xc79000008a007fae */ /* 0x010fe8000a921870 */
[----:B------:R-:W3:Y:S04]  /*54c30*/  LDL.64 R206, [R1+0x1160] ;  /* 0x0011600001ce7983 */ /* 0x000ee80000100a00 */
        /* <DEDUP_REMOVED lines=9> */
[----:B--2---:R-:W-:Y:S04]  /*54cd0*/  LDGSTS.E [R9+-0x1f300], desc[UR48][R208.64], P5 ;  /* 0xe0d00000d0097fae */ /* 0x004fe8000a921870 */
[----:B---3--:R-:W-:Y:S04]  /*54ce0*/  LDGSTS.E [R3+-0x1ef00], desc[UR48][R206.64], P5 ;  /* 0xe1100000ce037fae */ /* 0x008fe8000a921870 */
[----:B------:R-:W2:Y:S04]  /*54cf0*/  LDL.64 R208, [R1+0x14d8] ;  /* 0x0014d80001d07983 */ /* 0x000ea80000100a00 */
[----:B------:R-:W-:Y:S04]  /*54d00*/  LDGSTS.E [R0+-0x1eb00], desc[UR48][R216.64], P5 ;  /* 0xe1500000d8007fae */ /* 0x000fe8000a921870 */
[----:B------:R-:W3:Y:S04]  /*54d10*/  LDL.64 R206, [R1+0x1518] ;  /* 0x0015180001ce7983 */ /* 0x000ee80000100a00 */
        /* <DEDUP_REMOVED lines=20> */
[----:B------:R-:W4:Y:S04]  /*54e60*/  LDL.LU.64 R170, [R1+0x1bf8] ;  /* 0x001bf80001aa7983 */ /* 0x000f280000300a00 */
[----:B------:R-:W4:Y:S04]  /*54e70*/  LDL.LU.64 R220, [R1+0x1bf0] ;  /* 0x001bf00001dc7983 */ /* 0x000f280000300a00 */
[----:B------:R-:W2:Y:S04]  /*54e80*/  LDL.LU.64 R156, [R1+0x1be8] ;  /* 0x001be800019c7983 */ /* 0x000ea80000300a00 */
[----:B------:R-:W-:Y:S04]  /*54e90*/  LDGSTS.E [R9+-0x1a300], desc[UR48][R48.64], P5 ;  /* 0xe5d0000030097fae */ /* 0x000fe8000a921870 */
[----:B------:R-:W-:Y:S04]  /*54ea0*/  LDGSTS.E [R3+-0x19f00], desc[UR48][R46.64], P5 ;  /* 0xe61000002e037fae */ /* 0x000fe8000a921870 */
[----:B------:R-:W-:Y:S04]  /*54eb0*/  LDGSTS.E [R0+-0x19b00], desc[UR48][R172.64], P5 ;  /* 0xe6500000ac007fae */ /* 0x000fe8000a921870 */
[----:B------:R-:W3:Y:S04]  /*54ec0*/  LDL.LU.64 R48, [R1+0x1be0] ;  /* 0x001be00001307983 */ /* 0x000ee80000300a00 */
[----:B------:R-:W4:Y:S04]  /*54ed0*/  LDL.LU.64 R46, [R1+0x1bd8] ;  /* 0x001bd800012e7983 */ /* 0x000f280000300a00 */
[----:B------:R-:W4:Y:S04]  /*54ee0*/  LDL.LU.64 R172, [R1+0x1bd0] ;  /* 0x001bd00001ac7983 */ /* 0x000f280000300a00 */
[----:B------:R-:W2:Y:S04]  /*54ef0*/  LDL.64 R132, [R1+0x668] ;  /* 0x0006680001847983 */ /* 0x000ea80000100a00 */
[----:B------:R-:W3:Y:S04]  /*54f00*/  LDL.64 R206, [R1+0x660] ;  /* 0x0006600001ce7983 */ /* 0x000ee80000100a00 */
[----:B------:R-:W4:Y:S04]  /*54f10*/  LDL.64 R210, [R1+0x658] ;  /* 0x0006580001d27983 */ /* 0x000f280000100a00 */
[----:B------:R-:W4:Y:S04]  /*54f20*/  LDL.64 R208, [R1+0x650] ;  /* 0x0006500001d07983 */ /* 0x000f280000100a00 */
[----:B------:R-:W-:Y:S04]  /*54f30*/  LDGSTS.E [R9+-0x19700], desc[UR48][R160.64], P5 ;  /* 0xe6900000a0097fae */ /* 0x000fe8000a921870 */
[----:B------:R-:W-:Y:S01]  /*54f40*/  LDGSTS.E [R3+-0x19300], desc[UR48][R246.64], P5 ;  /* 0xe6d00000f6037fae */ /* 0x000fe2000a921870 */
[----:B------:R-:W-:-:S03]  /*54f50*/  VIADD R245, R245, 0x100000 ;  /* 0x00100000f5f57836 */ /* 0x000fc60000000000 */
[----:B------:R-:W-:Y:S04]  /*54f60*/  LDGSTS.E [R0+-0x18f00], desc[UR48][R6.64], P5 ;  /* 0xe710000006007fae */ /* 0x000fe8000a921870 */
[----:B------:R-:W4:Y:S04]  /*54f70*/  LDL.LU.64 R160, [R1+0x1bc8] ;  /* 0x001bc80001a07983 */ /* 0x000f280000300a00 */
[----:B------:R-:W2:Y:S04]  /*54f80*/  LDL.LU.64 R246, [R1+0x1bc0] ;  /* 0x001bc00001f67983 */ /* 0x000ea80000300a00 */
[----:B------:R-:W4:Y:S04]  /*54f90*/  LDL.LU.64 R6, [R1+0x1bb8] ;  /* 0x001bb80001067983 */ /* 0x000f280000300a00 */
[----:B------:R2:W-:Y:S04]  /*54fa0*/  LDGSTS.E [R10+-0x18b00], desc[UR48][R126.64], P5 ;  /* 0xe75000007e0a7fae */ /* 0x0005e8000a921870 */
[----:B------:R-:W4:Y:S04]  /*54fb0*/  LDL.64 R138, [R1+0x648] ;  /* 0x00064800018a7983 */ /* 0x000f280000100a00 */
[----:B------:R1:W-:Y:S04]  /*54fc0*/  LDGSTS.E [R9+-0x18700], desc[UR48][R124.64], P5 ;  /* 0xe79000007c097fae */ /* 0x0003e8000a921870 */
[----:B------:R-:W4:Y:S04]  /*54fd0*/  LDL.64 R212, [R1+0x640] ;  /* 0x0006400001d47983 */ /* 0x000f280000100a00 */
[----:B------:R-:W4:Y:S04]  /*54fe0*/  LDL.64 R134, [R1+0x638] ;  /* 0x0006380001867983 */ /* 0x000f280000100a00 */
[----:B------:R-:W4:Y:S04]  /*54ff0*/  LDL.64 R126, [R1+0x630] ;  /* 0x00063000017e7983 */ /* 0x000f280000100a00 */
[----:B------:R-:W-:Y:S04]  /*55000*/  LDGSTS.E [R245+-0x18300], desc[UR48][R136.64], P5 ;  /* 0xe7d0000088f57fae */ /* 0x000fe8000a921870 */
[----:B------:R-:W4:Y:S04]  /*55010*/  LDL.64 R124, [R1+0x628] ;  /* 0x00062800017c7983 */ /* 0x000f280000100a00 */
[----:B------:R-:W4:Y:S04]  /*55020*/  LDL.64 R140, [R1+0x1118] ;  /* 0x00111800018c7983 */ /* 0x000f280000100a00 */
[----:B------:R-:W4:Y:S04]  /*55030*/  LDL.64 R136, [R1+0x618] ;  /* 0x0006180001887983 */ /* 0x000f280000100a00 */
[----:B------:R-:W4:Y:S01]  /*55040*/  LDL.64 R214, [R1+0x1168] ;  /* 0x0011680001d67983 */ /* 0x000f220000100a00 */
[----:B--2---:R-:W-:-:S02]  /*55050*/  VIADD R10, R246, 0x100000 ;  /* 0x00100000f60a7836 */ /* 0x004fc40000000000 */
[----:B-1----:R-:W-:-:S03]  /*55060*/  VIADD R9, R246, 0x100000 ;  /* 0x00100000f6097836 */ /* 0x002fc60000000000 */
[----:B------:R-:W-:Y:S04]  /*55070*/  LDGSTS.E [R10+-0x3fe80], desc[UR48][R132.64], P5 ;  /* 0xc0180000840a7fae */ /* 0x000fe8000a921870 */
[----:B---3--:R-:W-:Y:S01]  /*55080*/  LDGSTS.E [R9+-0x3fa80], desc[UR48][R206.64], P5 ;  /* 0xc0580000ce097fae */ /* 0x008fe2000a921870 */
[C---:B------:R-:W-:Y:S02]  /*55090*/  VIADD R3, R246.reuse, 0x100000 ;  /* 0x00100000f6037836 */ /* 0x040fe40000000000 */
[----:B------:R-:W-:-:S03]  /*550a0*/  VIADD R0, R246, 0x100000 ;  /* 0x00100000f6007836 */ /* 0x000fc60000000000 */
[----:B----4-:R-:W-:Y:S04]  /*550b0*/  LDGSTS.E [R3+-0x3f680], desc[UR48][R210.64], P5 ;  /* 0xc0980000d2037fae */ /* 0x010fe8000a921870 */
[----:B------:R-:W-:Y:S04]  /*550c0*/  LDGSTS.E [R0+-0x3f280], desc[UR48][R208.64], P5 ;  /* 0xc0d80000d0007fae */ /* 0x000fe8000a921870 */
[----:B------:R-:W2:Y:S04]  /*550d0*/  LDL.64 R206, [R1+0x620] ;  /* 0x0006200001ce7983 */ /* 0x000ea80000100a00 */
[----:B------:R-:W3:Y:S04]  /*550e0*/  LDL.64 R132, [R1+0x610] ;  /* 0x0006100001847983 */ /* 0x000ee80000100a00 */
        /* <DEDUP_REMOVED lines=11> */
[----:B------:R-:W4:Y:S04]  /*551a0*/  LDL.64 R138, [R1+0xc08] ;  /* 0x000c0800018a7983 */ /* 0x000f280000100a00 */
[----:B--2---:R-:W-:Y:S04]  /*551b0*/  LDGSTS.E [R0+-0x3da80], desc[UR48][R206.64], P5 ;  /* 0xc2580000ce007fae */ /* 0x004fe8000a921870 */
[----:B------:R-:W-:Y:S04]  /*551c0*/  LDGSTS.E [R10+-0x3d680], desc[UR48][R136.64], P5 ;  /* 0xc2980000880a7fae */ /* 0x000fe8000a921870 */
[----:B---3--:R-:W-:Y:S04]  /*551d0*/  LDGSTS.E [R9+-0x3d280], desc[UR48][R132.64], P5 ;  /* 0xc2d8000084097fae */ /* 0x008fe8000a921870 */
[----:B------:R-:W2:Y:S04]  /*551e0*/  LDL.64 R206, [R1+0xb98] ;  /* 0x000b980001ce7983 */ /* 0x000ea80000100a00 */
[----:B----4-:R-:W-:Y:S04]  /*551f0*/  LDGSTS.E [R3+-0x3ce80], desc[UR48][R210.64], P5 ;  /* 0xc3180000d2037fae */ /* 0x010fe8000a921870 */
[----:B------:R-:W3:Y:S04]  /*55200*/  LDL.64 R132, [R1+0xbd0] ;  /* 0x000bd00001847983 */ /* 0x000ee80000100a00 */
[----:B------:R-:W-:Y:S04]  /*55210*/  LDGSTS.E [R0+-0x3ca80], desc[UR48][R208.64], P5 ;  /* 0xc3580000d0007fae */ /* 0x000fe8000a921870 */
[----:B------:R-:W4:Y:S04]  /*55220*/  LDL.64 R136, [R1+0xc40] ;  /* 0x000c400001887983 */ /* 0x000f280000100a00 */
[----:B------:R-:W-:Y:S04]  /*55230*/  LDGSTS.E [R9+-0x3c680], desc[UR48][R212.64], P5 ;  /* 0xc3980000d4097fae */ /* 0x000fe8000a921870 */
        /* <DEDUP_REMOVED lines=9> */
[----:B--2---:R-:W-:Y:S04]  /*552d0*/  LDGSTS.E [R9+-0x3b680], desc[UR48][R206.64], P5 ;  /* 0xc4980000ce097fae */ /* 0x004fe8000a921870 */
[----:B---3--:R-:W-:Y:S04]  /*552e0*/  LDGSTS.E [R0+-0x3b280], desc[UR48][R132.64], P5 ;  /* 0xc4d8000084007fae */ /* 0x008fe8000a921870 */
[----:B------:R-:W2:Y:S04]  /*552f0*/  LDL.64 R206, [R1+0xdd8] ;  /* 0x000dd80001ce7983 */ /* 0x000ea80000100a00 */
[----:B------:R-:W-:Y:S04]  /*55300*/  LDGSTS.E [R10+-0x3ae80], desc[UR48][R138.64], P5 ;  /* 0xc51800008a0a7fae */ /* 0x000fe8000a921870 */
[----:B----4-:R-:W-:Y:S04]  /*55310*/  LDGSTS.E [R9+-0x3aa80], desc[UR48][R136.64], P5 ;  /* 0xc558000088097fae */ /* 0x010fe8000a921870 */
[----:B------:R-:W-:Y:S04]  /*55320*/  LDGSTS.E [R3+-0x3a680], desc[UR48][R210.64], P5 ;  /* 0xc5980000d2037fae */ /* 0x000fe8000a921870 */
[----:B------:R-:W3:Y:S04]  /*55330*/  LDL.64 R132, [R1+0xed8] ;  /* 0x000ed80001847983 */ /* 0x000ee80000100a00 */
        /* <DEDUP_REMOVED lines=12> */
[----:B------:R-:W-:Y:S04]  /*55400*/  LDGSTS.E [R9+-0x38e80], desc[UR48][R134.64], P5 ;  /* 0xc718000086097fae */ /* 0x000fe8000a921870 */
[----:B------:R-:W2:Y:S04]  /*55410*/  LDL.64 R206, [R1+0x10c0] ;  /* 0x0010c00001ce7983 */ /* 0x000ea80000100a00 */
[----:B---3--:R-:W-:Y:S04]  /*55420*/  LDGSTS.E [R0+-0x38a80], desc[UR48][R132.64], P5 ;  /* 0xc758000084007fae */ /* 0x008fe8000a921870 */
[----:B------:R-:W3:Y:S04]  /*55430*/  LDL.64 R134, [R1+0x12d8] ;  /* 0x0012d80001867983 */ /* 0x000ee80000100a00 */
[----:B----4-:R-:W-:Y:S04]  /*55440*/  LDGSTS.E [R10+-0x38680], desc[UR48][R210.64], P5 ;  /* 0xc7980000d20a7fae */ /* 0x010fe8000a921870 */
        /* <DEDUP_REMOVED lines=9> */
[----:B------:R-:W-:Y:S04]  /*554e0*/  LDGSTS.E [R3+-0x1f280], desc[UR48][R140.64], P5 ;  /* 0xe0d800008c037fae */ /* 0x000fe8000a921870 */
[----:B------:R-:W-:Y:S04]  /*554f0*/  LDGSTS.E [R0+-0x1ee80], desc[UR48][R214.64], P5 ;  /* 0xe1180000d6007fae */ /* 0x000fe8000a921870 */
[----:B------:R-:W2:Y:S04]  /*55500*/  LDL.64 R206, [R1+0x14a0] ;  /* 0x0014a00001ce7983 */ /* 0x000ea80000100a00 */
[----:B------:R-:W-:Y:S04]  /*55510*/  LDGSTS.E [R10+-0x1ea80], desc[UR48][R138.64], P5 ;  /* 0xe15800008a0a7fae */ /* 0x000fe8000a921870 */
[----:B------:R-:W-:Y:S04]  /*55520*/  LDGSTS.E [R9+-0x1e680], desc[UR48][R136.64], P5 ;  /* 0xe198000088097fae */ /* 0x000fe8000a921870 */
[----:B------:R-:W-:Y:S04]  /*55530*/  LDGSTS.E [R0+-0x1e280], desc[UR48][R212.64], P5 ;  /* 0xe1d80000d4007fae */ /* 0x000fe8000a921870 */
[----:B---3--:R-:W-:Y:S04]  /*55540*/  LDGSTS.E [R10+-0x1de80], desc[UR48][R134.64], P5 ;  /* 0xe2180000860a7fae */ /* 0x008fe8000a921870 */
[----:B----4-:R-:W-:Y:S04]  /*55550*/  LDGSTS.E [R9+-0x1da80], desc[UR48][R132.64], P5 ;  /* 0xe258000084097fae */ /* 0x010fe8000a921870 */
[----:B------:R-:W-:Y:S04]  /*55560*/  LDGSTS.E [R3+-0x1d680], desc[UR48][R210.64], P5 ;  /* 0xe2980000d2037fae */ /* 0x000fe8000a921870 */
[----:B------:R-:W-:Y:S04]  /*55570*/  LDGSTS.E [R0+-0x1d280], desc[UR48][R208.64], P5 ;  /* 0xe2d80000d0007fae */ /* 0x000fe8000a921870 */
[----:B------:R-:W-:Y:S04]  /*55580*/  LDGSTS.E [R9+-0x1ce80], desc[UR48][R126.64], P5 ;  /* 0xe31800007e097fae */ /* 0x000fe8000a921870 */
[----:B------:R-:W-:Y:S04]  /*55590*/  LDGSTS.E [R3+-0x1ca80], desc[UR48][R124.64], P5 ;  /* 0xe35800007c037fae */ /* 0x000fe8000a921870 */
[----:B--2---:R-:W-:Y:S04]  /*555a0*/  LDGSTS.E [R0+-0x1c680], desc[UR48][R206.64], P5 ;  /* 0xe3980000ce007fae */ /* 0x004fe8000a921870 */
        /* <DEDUP_REMOVED lines=9> */
[----:B------:R-:W2:Y:S04]  /*55640*/  LDL.LU.64 R54, [R1+0x1b98] ;  /* 0x001b980001367983 */ /* 0x000ea80000300a00 */
[----:B------:R-:W3:Y:S04]  /*55650*/  LDL.LU.64 R50, [R1+0x1b90] ;  /* 0x001b900001327983 */ /* 0x000ee80000300a00 */
[----:B------:R-:W3:Y:S04]  /*55660*/  LDL.LU.64 R176, [R1+0x1b88] ;  /* 0x001b880001b07983 */ /* 0x000ee80000300a00 */
[----:B------:R-:W-:Y:S04]  /*55670*/  LDGSTS.E [R0+-0x1aa80], desc[UR48][R158.64], P5 ;  /* 0xe55800009e007fae */ /* 0x000fe8000a921870 */
[----:B------:R-:W-:Y:S04]  /*55680*/  LDGSTS.E [R9+-0x1a680], desc[UR48][R228.64], P5 ;  /* 0xe5980000e4097fae */ /* 0x000fe8000a921870 */
[----:B------:R-:W-:Y:S04]  /*55690*/  LDGSTS.E [R3+-0x1a280], desc[UR48][R52.64], P5 ;  /* 0xe5d8000034037fae */ /* 0x000fe8000a921870 */
[----:B------:R-:W4:Y:S04]  /*556a0*/  LDL.LU.64 R158, [R1+0x1b80] ;  /* 0x001b8000019e7983 */ /* 0x000f280000300a00 */
[----:B------:R-:W2:Y:S04]  /*556b0*/  LDL.LU.64 R228, [R1+0x1b78] ;  /* 0x001b780001e47983 */ /* 0x000ea80000300a00 */
[----:B------:R-:W3:Y:S04]  /*556c0*/  LDL.LU.64 R52, [R1+0x1b70] ;  /* 0x001b700001347983 */ /* 0x000ee80000300a00 */
[----:B------:R-:W-:Y:S04]  /*556d0*/  LDGSTS.E [R0+-0x19e80], desc[UR48][R250.64], P5 ;  /* 0xe6180000fa007fae */ /* 0x000fe8000a921870 */
[----:B------:R1:W-:Y:S04]  /*556e0*/  LDGSTS.E [R10+-0x19a80], desc[UR48][R198.64], P5 ;  /* 0xe6580000c60a7fae */ /* 0x0003e8000a921870 */
[----:B------:R-:W-:Y:S04]  /*556f0*/  LDGSTS.E [R9+-0x19680], desc[UR48][R196.64], P5 ;  /* 0xe6980000c4097fae */ /* 0x000fe8000a921870 */
[----:B------:R-:W3:Y:S04]  /*55700*/  LDL.LU.64 R250, [R1+0x1b68] ;  /* 0x001b680001fa7983 */ /* 0x000ee80000300a00 */
[----:B------:R-:W4:Y:S04]  /*55710*/  LDL.64 R208, [R1+0x468] ;  /* 0x0004680001d07983 */ /* 0x000f280000100a00 */
[----:B------:R-:W2:Y:S04]  /*55720*/  LDL.64 R126, [R1+0x460] ;  /* 0x00046000017e7983 */ /* 0x000ea80000100a00 */
[----:B------:R-:W3:Y:S04]  /*55730*/  LDL.64 R124, [R1+0x458] ;  /* 0x00045800017c7983 */ /* 0x000ee80000100a00 */
[----:B------:R-:W3:Y:S04]  /*55740*/  LDL.64 R198, [R1+0x450] ;  /* 0x0004500001c67983 */ /* 0x000ee80000100a00 */
[----:B------:R-:W3:Y:S01]  /*55750*/  LDL.64 R196, [R1+0x448] ;  /* 0x0004480001c47983 */ /* 0x000ee20000100a00 */
[----:B------:R-:W-:-:S03]  /*55760*/  VIADD R246, R246, 0x100000 ;  /* 0x00100000f6f67836 */ /* 0x000fc60000000000 */
[----:B------:R-:W-:Y:S04]  /*55770*/  LDGSTS.E [R0+-0x19280], desc[UR48][R204.64], P5 ;  /* 0xe6d80000cc007fae */ /* 0x000fe8000a921870 */
[----:B------:R1:W-:Y:S02]  /*55780*/  LDGSTS.E [R9+-0x18e80], desc[UR48][R200.64], P5 ;  /* 0xe7180000c8097fae */ /* 0x0003e4000a921870 */
[C---:B-1----:R-:W-:Y:S02]  /*55790*/  IADD3 R10, R247.reuse, 0x100000, RZ ;  /* 0x00100000f70a7810 */ /* 0x042fe40007ffe0ff */
[----:B------:R1:W-:Y:S04]  /*557a0*/  LDGSTS.E [R3+-0x18a80], desc[UR48][R128.64], P5 ;  /* 0xe758000080037fae */ /* 0x0003e8000a921870 */
[----:B------:R1:W-:Y:S01]  /*557b0*/  LDGSTS.E [R0+-0x18680], desc[UR48][R130.64], P5 ;  /* 0xe798000082007fae */ /* 0x0003e2000a921870 */
[----:B------:R-:W-:-:S03]  /*557c0*/  VIADD R9, R247, 0x100000 ;  /* 0x00100000f7097836 */ /* 0x000fc60000000000 */
[----:B------:R-:W-:Y:S01]  /*557d0*/  LDGSTS.E [R246+-0x18280], desc[UR48][R122.64], P5 ;  /* 0xe7d800007af67fae */ /* 0x000fe2000a921870 */
[----:B-1----:R-:W-:-:S03]  /*557e0*/  VIADD R3, R247, 0x100000 ;  /* 0x00100000f7037836 */ /* 0x002fc60000000000 */
[----:B------:R-:W3:Y:S01]  /*557f0*/  LDL.64 R128, [R1+0x440] ;  /* 0x0004400001807983 */ /* 0x000ee20000100a00 */
[----:B------:R-:W-:-:S03]  /*55800*/  VIADD R0, R247, 0x100000 ;  /* 0x00100000f7007836 */ /* 0x000fc60000000000 */
[----:B------:R-:W3:Y:S04]  /*55810*/  LDL.64 R206, [R1+0x438] ;  /* 0x0004380001ce7983 */ /* 0x000ee80000100a00 */
[----:B------:R-:W3:Y:S04]  /*55820*/  LDL.64 R122, [R1+0x430] ;  /* 0x00043000017a7983 */ /* 0x000ee80000100a00 */
[----:B------:R-:W3:Y:S04]  /*55830*/  LDL.64 R204, [R1+0x9a0] ;  /* 0x0009a00001cc7983 */ /* 0x000ee80000100a00 */
[----:B------:R-:W3:Y:S04]  /*55840*/  LDL.64 R200, [R1+0x9d0] ;  /* 0x0009d00001c87983 */ /* 0x000ee80000100a00 */
[----:B------:R-:W3:Y:S04]  /*55850*/  LDL.64 R132, [R1+0xfd8] ;  /* 0x000fd80001847983 */ /* 0x000ee80000100a00 */
[----:B------:R-:W3:Y:S04]  /*55860*/  LDL.64 R210, [R1+0x1030] ;  /* 0x0010300001d27983 */ /* 0x000ee80000100a00 */
[----:B------:R-:W3:Y:S04]  /*55870*/  LDL.64 R130, [R1+0x1088] ;  /* 0x0010880001827983 */ /* 0x000ee80000100a00 */
[----:B----4-:R-:W-:Y:S04]  /*55880*/  LDGSTS.E [R9+-0x3fe00], desc[UR48][R208.64], P5 ;  /* 0xc0200000d0097fae */ /* 0x010fe8000a921870 */
[----:B--2---:R-:W-:Y:S04]  /*55890*/  LDGSTS.E [R3+-0x3fa00], desc[UR48][R126.64], P5 ;  /* 0xc06000007e037fae */ /* 0x004fe8000a921870 */
[----:B---3--:R-:W-:Y:S04]  /*558a0*/  LDGSTS.E [R0+-0x3f600], desc[UR48][R124.64], P5 ;  /* 0xc0a000007c007fae */ /* 0x008fe8000a921870 */
[----:B------:R-:W2:Y:S04]  /*558b0*/  LDL.64 R208, [R1+0xa00] ;  /* 0x000a000001d07983 */ /* 0x000ea80000100a00 */
[----:B------:R-:W-:Y:S04]  /*558c0*/  LDGSTS.E [R10+-0x3f200], desc[UR48][R198.64], P5 ;  /* 0xc0e00000c60a7fae */ /* 0x000fe8000a921870 */
[----:B------:R-:W3:Y:S04]  /*558d0*/  LDL.64 R126, [R1+0xa30] ;  /* 0x000a3000017e7983 */ /* 0x000ee80000100a00 */
[----:B------:R-:W-:Y:S04]  /*558e0*/  LDGSTS.E [R9+-0x3ee00], desc[UR48][R196.64], P5 ;  /* 0xc1200000c4097fae */ /* 0x000fe8000a921870 */
[----:B------:R-:W4:Y:S04]  /*558f0*/  LDL.64 R198, [R1+0xa60] ;  /* 0x000a600001c67983 */ /* 0x000f280000100a00 */
[----:B------:R-:W4:Y:S04]  /*55900*/  LDL.64 R124, [R1+0xa90] ;  /* 0x000a9000017c7983 */ /* 0x000f280000100a00 */
        /* <DEDUP_REMOVED lines=15> */
[----:B------:R-:W-:Y:S04]  /*55a00*/  LDGSTS.E [R10+-0x3ca00], desc[UR48][R124.64], P5 ;  /* 0xc36000007c0a7fae */ /* 0x000fe8000a921870 */
[----:B------:R-:W-:Y:S04]  /*55a10*/  LDGSTS.E [R9+-0x3c600], desc[UR48][R196.64], P5 ;  /* 0xc3a00000c4097fae */ /* 0x000fe8000a921870 */
[----:B------:R-:W3:Y:S04]  /*55a20*/  LDL.64 R198, [R1+0xc10] ;  /* 0x000c100001c67983 */ /* 0x000ee80000100a00 */
        /* <DEDUP_REMOVED lines=13> */
[----:B---3--:R-:W-:Y:S04]  /*55b00*/  LDGSTS.E [R9+-0x3ae00], desc[UR48][R198.64], P5 ;  /* 0xc5200000c6097fae */ /* 0x008fe8000a921870 */
[----:B--2---:R-:W-:Y:S04]  /*55b10*/  LDGSTS.E [R3+-0x3aa00], desc[UR48][R208.64], P5 ;  /* 0xc5600000d0037fae */ /* 0x004fe8000a921870 */
[----:B----4-:R-:W-:Y:S04]  /*55b20*/  LDGSTS.E [R0+-0x3a600], desc[UR48][R126.64], P5 ;  /* 0xc5a000007e007fae */ /* 0x010fe8000a921870 */
[----:B------:R-:W2:Y:S04]  /*55b30*/  LDL.64 R198, [R1+0xee0] ;  /* 0x000ee00001c67983 */ /* 0x000ea80000100a00 */
[----:B------:R-:W-:Y:S04]  /*55b40*/  LDGSTS.E [R10+-0x3a200], desc[UR48][R196.64], P5 ;  /* 0xc5e00000c40a7fae */ /* 0x000fe8000a921870 */
[----:B------:R-:W3:Y:S04]  /*55b50*/  LDL.64 R208, [R1+0x1120] ;  /* 0x0011200001d07983 */ /* 0x000ee80000100a00 */
[----:B------:R-:W-:Y:S04]  /*55b60*/  LDGSTS.E [R9+-0x39e00], desc[UR48][R124.64], P5 ;  /* 0xc62000007c097fae */ /* 0x000fe8000a921870 */
[----:B------:R-:W4:Y:S04]  /*55b70*/  LDL.64 R196, [R1+0xf58] ;  /* 0x000f580001c47983 */ /* 0x000f280000100a00 */
[----:B------:R-:W3:Y:S04]  /*55b80*/  LDL.64 R126, [R1+0x1170] ;  /* 0x00117000017e7983 */ /* 0x000ee80000100a00 */
[----:B------:R-:W3:Y:S04]  /*55b90*/  LDL.64 R124, [R1+0x11c8] ;  /* 0x0011c800017c7983 */ /* 0x000ee80000100a00 */
[----:B------:R-:W-:Y:S04]  /*55ba0*/  LDGSTS.E [R0+-0x39a00], desc[UR48][R206.64], P5 ;  /* 0xc6600000ce007fae */ /* 0x000fe8000a921870 */
[----:B------:R-:W-:Y:S04]  /*55bb0*/  LDGSTS.E [R10+-0x39600], desc[UR48][R122.64], P5 ;  /* 0xc6a000007a0a7fae */ /* 0x000fe8000a921870 */
[----:B------:R-:W-:Y:S04]  /*55bc0*/  LDGSTS.E [R9+-0x39200], desc[UR48][R204.64], P5 ;  /* 0xc6e00000cc097fae */ /* 0x000fe8000a921870 */
[----:B------:R-:W3:Y:S04]  /*55bd0*/  LDL.64 R206, [R1+0x1210] ;  /* 0x0012100001ce7983 */ /* 0x000ee80000100a00 */
[----:B------:R-:W3:Y:S04]  /*55be0*/  LDL.64 R122, [R1+0x1280] ;  /* 0x00128000017a7983 */ /* 0x000ee80000100a00 */
[----:B------:R-:W-:Y:S04]  /*55bf0*/  LDGSTS.E [R3+-0x38e00], desc[UR48][R200.64], P5 ;  /* 0xc7200000c8037fae */ /* 0x000fe8000a921870 */
[----:B------:R-:W3:Y:S04]  /*55c00*/  LDL.64 R204, [R1+0x12e0] ;  /* 0x0012e00001cc7983 */ /* 0x000ee80000100a00 */
[----:B------:R-:W3:Y:S04]  /*55c10*/  LDL.64 R200, [R1+0x1338] ;  /* 0x0013380001c87983 */ /* 0x000ee80000100a00 */
[----:B--2---:R-:W-:Y:S04]  /*55c20*/  LDGSTS.E [R0+-0x38a00], desc[UR48][R198.64], P5 ;  /* 0xc7600000c6007fae */ /* 0x004fe8000a921870 */
[----:B------:R-:W2:Y:S04]  /*55c30*/  LDL.64 R198, [R1+0x1390] ;  /* 0x0013900001c67983 */ /* 0x000ea80000100a00 */
[----:B----4-:R-:W-:Y:S04]  /*55c40*/  LDGSTS.E [R9+-0x38600], desc[UR48][R196.64], P5 ;  /* 0xc7a00000c4097fae */ /* 0x010fe8000a921870 */
[----:B------:R-:W-:Y:S04]  /*55c50*/  LDGSTS.E [R3+-0x38200], desc[UR48][R132.64], P5 ;  /* 0xc7e0000084037fae */ /* 0x000fe8000a921870 */
[----:B------:R-:W-:Y:S04]  /*55c60*/  LDGSTS.E [R0+-0x1fe00], desc[UR48][R210.64], P5 ;  /* 0xe0200000d2007fae */ /* 0x000fe8000a921870 */
[----:B------:R-:W4:Y:S04]  /*55c70*/  LDL.64 R196, [R1+0x13e8] ;  /* 0x0013e80001c47983 */ /* 0x000f280000100a00 */
[----:B------:R-:W-:Y:S04]  /*55c80*/  LDGSTS.E [R10+-0x1fa00], desc[UR48][R130.64], P5 ;  /* 0xe0600000820a7fae */ /* 0x000fe8000a921870 */
[----:B------:R-:W-:Y:S04]  /*55c90*/  LDGSTS.E [R9+-0x1f600], desc[UR48][R128.64], P5 ;  /* 0xe0a0000080097fae */ /* 0x000fe8000a921870 */
[----:B---3--:R-:W-:Y:S04]  /*55ca0*/  LDGSTS.E [R0+-0x1f200], desc[UR48][R208.64], P5 ;  /* 0xe0e00000d0007fae */ /* 0x008fe8000a921870 */
[----:B------:R-:W-:Y:S04]  /*55cb0*/  LDGSTS.E [R10+-0x1ee00], desc[UR48][R126.64], P5 ;  /* 0xe12000007e0a7fae */ /* 0x000fe8000a921870 */
[----:B------:R-:W-:Y:S04]  /*55cc0*/  LDGSTS.E [R9+-0x1ea00], desc[UR48][R124.64], P5 ;  /* 0xe16000007c097fae */ /* 0x000fe8000a921870 */
[----:B------:R-:W-:Y:S04]  /*55cd0*/  LDGSTS.E [R3+-0x1e600], desc[UR48][R206.64], P5 ;  /* 0xe1a00000ce037fae */ /* 0x000fe8000a921870 */
[----:B------:R-:W-:Y:S04]  /*55ce0*/  LDGSTS.E [R0+-0x1e200], desc[UR48][R122.64], P5 ;  /* 0xe1e000007a007fae */ /* 0x000fe8000a921870 */
[----:B------:R-:W-:Y:S04]  /*55cf0*/  LDGSTS.E [R9+-0x1de00], desc[UR48][R204.64], P5 ;  /* 0xe2200000cc097fae */ /* 0x000fe8000a921870 */
[----:B------:R-:W-:Y:S04]  /*55d00*/  LDGSTS.E [R3+-0x1da00], desc[UR48][R200.64], P5 ;  /* 0xe2600000c8037fae */ /* 0x000fe8000a921870 */
[----:B--2---:R-:W-:Y:S04]  /*55d10*/  LDGSTS.E [R0+-0x1d600], desc[UR48][R198.64], P5 ;  /* 0xe2a00000c6007fae */ /* 0x004fe8000a921870 */
[----:B----4-:R-:W-:Y:S04]  /*55d20*/  LDGSTS.E [R10+-0x1d200], desc[UR48][R196.64], P5 ;  /* 0xe2e00000c40a7fae */ /* 0x010fe8000a921870 */
        /* <DEDUP_REMOVED lines=21> */
[----:B------:R-:W-:Y:S04]  /*55e80*/  LDGSTS.E [R10+-0x19e00], desc[UR48][R188.64], P5 ;  /* 0xe6200000bc0a7fae */ /* 0x000fe8000a921870 */
[----:B------:R-:W2:Y:S04]  /*55e90*/  LDL.64 R190, [R1+0x270] ;  /* 0x0002700001be7983 */ /* 0x000ea80000100a00 */
[----:B------:R-:W-:Y:S04]  /*55ea0*/  LDGSTS.E [R9+-0x19a00], desc[UR48][R112.64], P5 ;  /* 0xe660000070097fae */ /* 0x000fe8000a921870 */
[----:B------:R-:W3:Y:S04]  /*55eb0*/  LDL.64 R198, [R1+0x8b0] ;  /* 0x0008b00001c67983 */ /* 0x000ee80000100a00 */
[----:B------:R-:W3:Y:S04]  /*55ec0*/  LDL.64 R188, [R1+0x8d8] ;  /* 0x0008d80001bc7983 */ /* 0x000ee80000100a00 */
[----:B------:R-:W3:Y:S01]  /*55ed0*/  LDL.64 R112, [R1+0x888] ;  /* 0x0008880001707983 */ /* 0x000ee20000100a00 */
[----:B------:R-:W-:-:S03]  /*55ee0*/  VIADD R247, R247, 0x100000 ;  /* 0x00100000f7f77836 */ /* 0x000fc60000000000 */
[----:B------:R-:W-:Y:S04]  /*55ef0*/  LDGSTS.E [R3+-0x19600], desc[UR48][R120.64], P5 ;  /* 0xe6a0000078037fae */ /* 0x000fe8000a921870 */
[----:B------:R4:W-:Y:S04]  /*55f00*/  LDGSTS.E [R0+-0x19200], desc[UR48][R118.64], P5 ;  /* 0xe6e0000076007fae */ /* 0x0009e8000a921870 */
[----:B------:R-:W-:Y:S04]  /*55f10*/  LDGSTS.E [R10+-0x18e00], desc[UR48][R116.64], P5 ;  /* 0xe7200000740a7fae */ /* 0x000fe8000a921870 */
[----:B------:R-:W3:Y:S04]  /*55f20*/  LDL.64 R196, [R1+0x900] ;  /* 0x0009000001c47983 */ /* 0x000ee80000100a00 */
[----:B------:R1:W-:Y:S04]  /*55f30*/  LDGSTS.E [R9+-0x18a00], desc[UR48][R114.64], P5 ;  /* 0xe760000072097fae */ /* 0x0003e8000a921870 */
[----:B------:R-:W3:Y:S04]  /*55f40*/  LDL.64 R194, [R1+0x928] ;  /* 0x0009280001c27983 */ /* 0x000ee80000100a00 */
[----:B------:R1:W-:Y:S04]  /*55f50*/  LDGSTS.E [R3+-0x18600], desc[UR48][R110.64], P5 ;  /* 0xe7a000006e037fae */ /* 0x0003e8000a921870 */
[----:B------:R-:W3:Y:S04]  /*55f60*/  LDL.64 R192, [R1+0x950] ;  /* 0x0009500001c07983 */ /* 0x000ee80000100a00 */
[----:B------:R-:W3:Y:S04]  /*55f70*/  LDL.64 R200, [R1+0x978] ;  /* 0x0009780001c87983 */ /* 0x000ee80000100a00 */
[----:B------:R-:W-:Y:S04]  /*55f80*/  LDGSTS.E [R247+-0x18200], desc[UR48][R108.64], P5 ;  /* 0xe7e000006cf77fae */ /* 0x000fe8000a921870 */
[----:B------:R-:W3:Y:S04]  /*55f90*/  LDL.64 R110, [R1+0x9a8] ;  /* 0x0009a800016e7983 */ /* 0x000ee80000100a00 */
[----:B------:R-:W3:Y:S04]  /*55fa0*/  LDL.64 R118, [R1+0xe78] ;  /* 0x000e780001767983 */ /* 0x000ee80000100a00 */
[----:B------:R-:W3:Y:S04]  /*55fb0*/  LDL.64 R108, [R1+0x9d8] ;  /* 0x0009d800016c7983 */ /* 0x000ee80000100a00 */
[----:B------:R-:W3:Y:S04]  /*55fc0*/  LDL.64 R116, [R1+0xef0] ;  /* 0x000ef00001747983 */ /* 0x000ee80000100a00 */
[----:B------:R-:W3:Y:S01]  /*55fd0*/  LDL.64 R114, [R1+0xf68] ;  /* 0x000f680001727983 */ /* 0x000ee20000100a00 */
[----:B----4-:R-:W-:-:S02]  /*55fe0*/  VIADD R0, R248, 0x100000 ;  /* 0x00100000f8007836 */ /* 0x010fc40000000000 */
[C---:B-1----:R-:W-:Y:S02]  /*55ff0*/  VIADD R9, R248.reuse, 0x100000 ;  /* 0x00100000f8097836 */ /* 0x042fe40000000000 */
[C---:B------:R-:W-:Y:S01]  /*56000*/  VIADD R3, R248.reuse, 0x100000 ;  /* 0x00100000f8037836 */ /* 0x040fe20000000000 */
[----:B--2---:R-:W-:Y:S04]  /*56010*/  LDGSTS.E [R0+-0x3fd80], desc[UR48][R190.64], P5 ;  /* 0xc0280000be007fae */ /* 0x004fe8000a921870 */
[----:B------:R-:W2:Y:S04]  /*56020*/  LDL.64 R190, [R1+0xa08] ;  /* 0x000a080001be7983 */ /* 0x000ea80000100a00 */
[----:B---3--:R-:W-:Y:S04]  /*56030*/  LDGSTS.E [R9+-0x3f980], desc[UR48][R112.64], P5 ;  /* 0xc068000070097fae */ /* 0x008fe8000a921870 */
[----:B------:R-:W-:Y:S04]  /*56040*/  LDGSTS.E [R3+-0x3f580], desc[UR48][R198.64], P5 ;  /* 0xc0a80000c6037fae */ /* 0x000fe8000a921870 */
[----:B------:R-:W-:Y:S01]  /*56050*/  LDGSTS.E [R0+-0x3f180], desc[UR48][R188.64], P5 ;  /* 0xc0e80000bc007fae */ /* 0x000fe2000a921870 */
[----:B------:R-:W-:-:S03]  /*56060*/  VIADD R10, R248, 0x100000 ;  /* 0x00100000f80a7836 */ /* 0x000fc60000000000 */
[----:B------:R-:W3:Y:S04]  /*56070*/  LDL.64 R112, [R1+0xb38] ;  /* 0x000b380001707983 */ /* 0x000ee80000100a00 */
[----:B------:R-:W-:Y:S04]  /*56080*/  LDGSTS.E [R10+-0x3ed80], desc[UR48][R196.64], P5 ;  /* 0xc1280000c40a7fae */ /* 0x000fe8000a921870 */
[----:B------:R-:W4:Y:S04]  /*56090*/  LDL.64 R188, [R1+0xa38] ;  /* 0x000a380001bc7983 */ /* 0x000f280000100a00 */
[----:B------:R-:W-:Y:S04]  /*560a0*/  LDGSTS.E [R9+-0x3e980], desc[UR48][R194.64], P5 ;  /* 0xc1680000c2097fae */ /* 0x000fe8000a921870 */
[----:B------:R-:W3:Y:S04]  /*560b0*/  LDL.64 R198, [R1+0xa68] ;  /* 0x000a680001c67983 */ /* 0x000ee80000100a00 */
[----:B------:R-:W3:Y:S04]  /*560c0*/  LDL.64 R196, [R1+0xa98] ;  /* 0x000a980001c47983 */ /* 0x000ee80000100a00 */
[----:B------:R-:W-:Y:S04]  /*560d0*/  LDGSTS.E [R0+-0x3e580], desc[UR48][R192.64], P5 ;  /* 0xc1a80000c0007fae */ /* 0x000fe8000a921870 */
[----:B------:R-:W3:Y:S04]  /*560e0*/  LDL.64 R194, [R1+0xac8] ;  /* 0x000ac80001c27983 */ /* 0x000ee80000100a00 */
[----:B------:R-:W-:Y:S04]  /*560f0*/  LDGSTS.E [R10+-0x3e180], desc[UR48][R200.64], P5 ;  /* 0xc1e80000c80a7fae */ /* 0x000fe8000a921870 */
[----:B------:R-:W3:Y:S04]  /*56100*/  LDL.64 R192, [R1+0xb00] ;  /* 0x000b000001c07983 */ /* 0x000ee80000100a00 */
[----:B------:R-:W-:Y:S04]  /*56110*/  LDGSTS.E [R9+-0x3dd80], desc[UR48][R110.64], P5 ;  /* 0xc22800006e097fae */ /* 0x000fe8000a921870 */
[----:B------:R-:W-:Y:S04]  /*56120*/  LDGSTS.E [R3+-0x3d980], desc[UR48][R108.64], P5 ;  /* 0xc26800006c037fae */ /* 0x000fe8000a921870 */
[----:B------:R-:W3:Y:S04]  /*56130*/  LDL.64 R200, [R1+0xb70] ;  /* 0x000b700001c87983 */ /* 0x000ee80000100a00 */
[----:B------:R-:W3:Y:S04]  /*56140*/  LDL.64 R110, [R1+0xbe0] ;  /* 0x000be000016e7983 */ /* 0x000ee80000100a00 */
[----:B------:R-:W3:Y:S04]  /*56150*/  LDL.64 R108, [R1+0xc18] ;  /* 0x000c1800016c7983 */ /* 0x000ee80000100a00 */
[----:B--2---:R-:W-:Y:S04]  /*56160*/  LDGSTS.E [R0+-0x3d580], desc[UR48][R190.64], P5 ;  /* 0xc2a80000be007fae */ /* 0x004fe8000a921870 */
[----:B------:R-:W2:Y:S04]  /*56170*/  LDL.64 R190, [R1+0xba8] ;  /* 0x000ba80001be7983 */ /* 0x000ea80000100a00 */
[----:B----4-:R-:W-:Y:S04]  /*56180*/  LDGSTS.E [R9+-0x3d180], desc[UR48][R188.64], P5 ;  /* 0xc2e80000bc097fae */ /* 0x010fe8000a921870 */
[----:B---3--:R-:W-:Y:S04]  /*56190*/  LDGSTS.E [R3+-0x3cd80], desc[UR48][R198.64], P5 ;  /* 0xc3280000c6037fae */ /* 0x008fe8000a921870 */
[----:B------:R-:W3:Y:S04]  /*561a0*/  LDL.64 R188, [R1+0xc50] ;  /* 0x000c500001bc7983 */ /* 0x000ee80000100a00 */
[----:B------:R-:W-:Y:S04]  /*561b0*/  LDGSTS.E [R0+-0x3c980], desc[UR48][R196.64], P5 ;  /* 0xc3680000c4007fae */ /* 0x000fe8000a921870 */
[----:B------:R-:W-:Y:S04]  /*561c0*/  LDGSTS.E [R10+-0x3c580], desc[UR48][R194.64], P5 ;  /* 0xc3a80000c20a7fae */ /* 0x000fe8000a921870 */
[----:B------:R-:W4:Y:S04]  /*561d0*/  LDL.64 R198, [R1+0xc90] ;  /* 0x000c900001c67983 */ /* 0x000f280000100a00 */
        /* <DEDUP_REMOVED lines=9> */
[----:B------:R-:W-:Y:S04]  /*56270*/  LDGSTS.E [R3+-0x3b180], desc[UR48][R110.64], P5 ;  /* 0xc4e800006e037fae */ /* 0x000fe8000a921870 */
[----:B------:R-:W-:Y:S04]  /*56280*/  LDGSTS.E [R0+-0x3ad80], desc[UR48][R108.64], P5 ;  /* 0xc52800006c007fae */ /* 0x000fe8000a921870 */
[----:B------:R-:W2:Y:S04]  /*56290*/  LDL.64 R190, [R1+0xd90] ;  /* 0x000d900001be7983 */ /* 0x000ea80000100a00 */
[----:B------:R-:W2:Y:S04]  /*562a0*/  LDL.64 R110, [R1+0x1090] ;  /* 0x00109000016e7983 */ /* 0x000ea80000100a00 */
[----:B------:R-:W2:Y:S04]  /*562b0*/  LDL.64 R108, [R1+0x10d8] ;  /* 0x0010d800016c7983 */ /* 0x000ea80000100a00 */
[----:B---3--:R-:W-:Y:S04]  /*562c0*/  LDGSTS.E [R9+-0x3a980], desc[UR48][R188.64], P5 ;  /* 0xc5680000bc097fae */ /* 0x008fe8000a921870 */
        /* <DEDUP_REMOVED lines=29> */
[----:B------:R-:W-:Y:S04]  /*564a0*/  LDGSTS.E [R10+-0x1cd80], desc[UR48][R158.64], P5 ;  /* 0xe32800009e0a7fae */ /* 0x000fe8000a921870 */
[----:B------:R-:W-:Y:S04]  /*564b0*/  LDGSTS.E [R9+-0x1c980], desc[UR48][R222.64], P5 ;  /* 0xe3680000de097fae */ /* 0x000fe8000a921870 */
[----:B------:R-:W-:Y:S04]  /*564c0*/  LDGSTS.E [R0+-0x1c580], desc[UR48][R160.64], P5 ;  /* 0xe3a80000a0007fae */ /* 0x000fe8000a921870 */
[----:B------:R-:W-:Y:S04]  /*564d0*/  LDGSTS.E [R10+-0x1c180], desc[UR48][R220.64], P5 ;  /* 0xe3e80000dc0a7fae */ /* 0x000fe8000a921870 */
[----:B------:R-:W2:Y:S04]  /*564e0*/  LDL.LU.64 R230, [R1+0x1b18] ;  /* 0x001b180001e67983 */ /* 0x000ea80000300a00 */
[----:B------:R-:W-:Y:S04]  /*564f0*/  LDGSTS.E [R9+-0x1bd80], desc[UR48][R162.64], P5 ;  /* 0xe4280000a2097fae */ /* 0x000fe8000a921870 */
[----:B------:R-:W3:Y:S04]  /*56500*/  LDL.LU.64 R156, [R1+0x1b10] ;  /* 0x001b1000019c7983 */ /* 0x000ee80000300a00 */
[----:B------:R-:W-:Y:S04]  /*56510*/  LDGSTS.E [R3+-0x1b980], desc[UR48][R186.64], P5 ;  /* 0xe4680000ba037fae */ /* 0x000fe8000a921870 */
[----:B------:R-:W4:Y:S04]  /*56520*/  LDL.LU.64 R228, [R1+0x1b08] ;  /* 0x001b080001e47983 */ /* 0x000f280000300a00 */
[----:B------:R-:W-:Y:S04]  /*56530*/  LDGSTS.E [R0+-0x1b580], desc[UR48][R184.64], P5 ;  /* 0xe4a80000b8007fae */ /* 0x000fe8000a921870 */
[----:B------:R-:W3:Y:S04]  /*56540*/  LDL.LU.64 R158, [R1+0x1b00] ;  /* 0x001b0000019e7983 */ /* 0x000ee80000300a00 */
        /* <DEDUP_REMOVED lines=9> */
[----:B------:R-:W2:Y:S04]  /*565e0*/  LDL.64 R186, [R1+0x268] ;  /* 0x0002680001ba7983 */ /* 0x000ea80000100a00 */
[----:B------:R-:W-:Y:S04]  /*565f0*/  LDGSTS.E [R0+-0x19d80], desc[UR48][R102.64], P5 ;  /* 0xe628000066007fae */ /* 0x000fe8000a921870 */
[----:B------:R-:W4:Y:S04]  /*56600*/  LDL.64 R184, [R1+0x890] ;  /* 0x0008900001b87983 */ /* 0x000f280000100a00 */
[----:B------:R-:W-:Y:S04]  /*56610*/  LDGSTS.E [R10+-0x19980], desc[UR48][R100.64], P5 ;  /* 0xe6680000640a7fae */ /* 0x000fe8000a921870 */
[----:B------:R-:W3:Y:S04]  /*56620*/  LDL.64 R182, [R1+0x8b8] ;  /* 0x0008b80001b67983 */ /* 0x000ee80000100a00 */
[----:B------:R-:W-:Y:S04]  /*56630*/  LDGSTS.E [R9+-0x19580], desc[UR48][R98.64], P5 ;  /* 0xe6a8000062097fae */ /* 0x000fe8000a921870 */
[----:B------:R1:W-:Y:S04]  /*56640*/  LDGSTS.E [R3+-0x19180], desc[UR48][R90.64], P5 ;  /* 0xe6e800005a037fae */ /* 0x0003e8000a921870 */
[----:B------:R-:W3:Y:S04]  /*56650*/  LDL.64 R190, [R1+0x8e0] ;  /* 0x0008e00001be7983 */ /* 0x000ee80000100a00 */
[----:B------:R1:W-:Y:S04]  /*56660*/  LDGSTS.E [R0+-0x18d80], desc[UR48][R88.64], P5 ;  /* 0xe728000058007fae */ /* 0x0003e8000a921870 */
[----:B------:R-:W3:Y:S04]  /*56670*/  LDL.64 R90, [R1+0x908] ;  /* 0x00090800015a7983 */ /* 0x000ee80000100a00 */
[----:B------:R-:W3:Y:S04]  /*56680*/  LDL.64 R180, [R1+0x958] ;  /* 0x0009580001b47983 */ /* 0x000ee80000100a00 */
[----:B------:R-:W3:Y:S04]  /*56690*/  LDL.64 R88, [R1+0x930] ;  /* 0x0009300001587983 */ /* 0x000ee80000100a00 */
[----:B------:R-:W3:Y:S01]  /*566a0*/  LDL.64 R178, [R1+0x980] ;  /* 0x0009800001b27983 */ /* 0x000ee20000100a00 */
[----:B------:R-:W-:-:S02]  /*566b0*/  VIADD R248, R248, 0x100000 ;  /* 0x00100000f8f87836 */ /* 0x000fc40000000000 */
[C---:B-1----:R-:W-:Y:S01]  /*566c0*/  VIADD R3, R249.reuse, 0x100000 ;  /* 0x00100000f9037836 */ /* 0x042fe20000000000 */
[----:B------:R1:W-:Y:S01]  /*566d0*/  LDGSTS.E [R10+-0x18980], desc[UR48][R96.64], P5 ;  /* 0xe7680000600a7fae */ /* 0x0003e2000a921870 */
[----:B------:R-:W-:-:S03]  /*566e0*/  VIADD R0, R249, 0x100000 ;  /* 0x00100000f9007836 */ /* 0x000fc60000000000 */
[----:B------:R1:W-:Y:S04]  /*566f0*/  LDGSTS.E [R9+-0x18580], desc[UR48][R94.64], P5 ;  /* 0xe7a800005e097fae */ /* 0x0003e8000a921870 */
[----:B------:R3:W-:Y:S01]  /*56700*/  LDGSTS.E [R248+-0x18180], desc[UR48][R92.64], P5 ;  /* 0xe7e800005cf87fae */ /* 0x0007e2000a921870 */
[----:B-1----:R-:W-:-:S03]  /*56710*/  IADD3 R10, R249, 0x100000, RZ ;  /* 0x00100000f90a7810 */ /* 0x002fc60007ffe0ff */
[----:B------:R-:W3:Y:S01]  /*56720*/  LDL.64 R188, [R1+0x9b0] ;  /* 0x0009b00001bc7983 */ /* 0x000ee20000100a00 */
[----:B------:R-:W-:-:S03]  /*56730*/  VIADD R9, R249, 0x100000 ;  /* 0x00100000f9097836 */ /* 0x000fc60000000000 */
[----:B------:R-:W3:Y:S04]  /*56740*/  LDL.64 R96, [R1+0xd18] ;  /* 0x000d180001607983 */ /* 0x000ee80000100a00 */
[----:B------:R-:W3:Y:S04]  /*56750*/  LDL.64 R92, [R1+0xa70] ;  /* 0x000a7000015c7983 */ /* 0x000ee80000100a00 */
[----:B------:R-:W3:Y:S04]  /*56760*/  LDL.64 R192, [R1+0xd58] ;  /* 0x000d580001c07983 */ /* 0x000ee80000100a00 */
[----:B------:R-:W3:Y:S04]  /*56770*/  LDL.64 R94, [R1+0xd98] ;  /* 0x000d9800015e7983 */ /* 0x000ee80000100a00 */
[----:B--2---:R-:W-:Y:S04]  /*56780*/  LDGSTS.E [R3+-0x3fd00], desc[UR48][R186.64], P5 ;  /* 0xc0300000ba037fae */ /* 0x004fe8000a921870 */
[----:B----4-:R-:W-:Y:S04]  /*56790*/  LDGSTS.E [R0+-0x3f900], desc[UR48][R184.64], P5 ;  /* 0xc0700000b8007fae */ /* 0x010fe8000a921870 */
[----:B------:R-:W2:Y:S04]  /*567a0*/  LDL.64 R186, [R1+0x9e0] ;  /* 0x0009e00001ba7983 */ /* 0x000ea80000100a00 */
[----:B---3--:R-:W-:Y:S04]  /*567b0*/  LDGSTS.E [R9+-0x3f500], desc[UR48][R182.64], P5 ;  /* 0xc0b00000b6097fae */ /* 0x008fe8000a921870 */
[----:B------:R-:W3:Y:S04]  /*567c0*/  LDL.64 R184, [R1+0xa10] ;  /* 0x000a100001b87983 */ /* 0x000ee80000100a00 */
        /* <DEDUP_REMOVED lines=34> */
[----:B------:R-:W2:Y:S04]  /*569f0*/  LDL.64 R186, [R1+0x1040] ;  /* 0x0010400001ba7983 */ /* 0x000ea80000100a00 */
[----:B---3--:R-:W-:Y:S04]  /*56a00*/  LDGSTS.E [R3+-0x3ad00], desc[UR48][R184.64], P5 ;  /* 0xc5300000b8037fae */ /* 0x008fe8000a921870 */
[----:B----4-:R-:W-:Y:S04]  /*56a10*/  LDGSTS.E [R0+-0x3a900], desc[UR48][R182.64], P5 ;  /* 0xc5700000b6007fae */ /* 0x010fe8000a921870 */
[----:B------:R-:W3:Y:S04]  /*56a20*/  LDL.64 R184, [R1+0x1098] ;  /* 0x0010980001b87983 */ /* 0x000ee80000100a00 */
[----:B------:R-:W4:Y:S04]  /*56a30*/  LDL.64 R182, [R1+0x10e8] ;  /* 0x0010e80001b67983 */ /* 0x000f280000100a00 */
[----:B------:R-:W-:Y:S04]  /*56a40*/  LDGSTS.E [R9+-0x3a500], desc[UR48][R180.64], P5 ;  /* 0xc5b00000b4097fae */ /* 0x000fe8000a921870 */
        /* <DEDUP_REMOVED lines=8> */
[----:B------:R-:W-:Y:S04]  /*56ad0*/  LDGSTS.E [R9+-0x38900], desc[UR48][R90.64], P5 ;  /* 0xc77000005a097fae */ /* 0x000fe8000a921870 */
[----:B------:R-:W-:Y:S04]  /*56ae0*/  LDGSTS.E [R3+-0x38500], desc[UR48][R88.64], P5 ;  /* 0xc7b0000058037fae */ /* 0x000fe8000a921870 */
[----:B------:R-:W-:Y:S01]  /*56af0*/  LDGSTS.E [R0+-0x38100], desc[UR48][R188.64], P5 ;  /* 0xc7f00000bc007fae */ /* 0x000fe2000a921870 */
[----:B------:R-:W-:-:S02]  /*56b00*/  IMAD.MOV.U32 R167, RZ, RZ, R165 ;  /* 0x000000ffffa77224 */ /* 0x000fc400078e00a5 */
[----:B------:R-:W-:Y:S02]  /*56b10*/  VIADD R249, R249, 0x100000 ;  /* 0x00100000f9f97836 */ /* 0x000fe40000000000 */
[----:B------:R-:W-:Y:S02]  /*56b20*/  IMAD.MOV.U32 R165, RZ, RZ, R11 ;  /* 0x000000ffffa57224 */ /* 0x000fe400078e000b */
[----:B------:R-:W-:Y:S02]  /*56b30*/  IMAD.MOV.U32 R244, RZ, RZ, R168 ;  /* 0x000000fffff47224 */ /* 0x000fe400078e00a8 */
[----:B------:R-:W-:Y:S02]  /*56b40*/  IMAD.MOV.U32 R245, RZ, RZ, R169 ;  /* 0x000000fffff57224 */ /* 0x000fe400078e00a9 */
[----:B------:R-:W-:Y:S02]  /*56b50*/  IMAD.MOV.U32 R246, RZ, RZ, R166 ;  /* 0x000000fffff67224 */ /* 0x000fe400078e00a6 */
[----:B------:R-:W-:-:S02]  /*56b60*/  IMAD.MOV.U32 R247, RZ, RZ, R167 ;  /* 0x000000fffff77224 */ /* 0x000fc400078e00a7 */
[----:B------:R-:W-:Y:S01]  /*56b70*/  IMAD.MOV.U32 R248, RZ, RZ, R164 ;  /* 0x000000fffff87224 */ /* 0x000fe200078e00a4 */
[----:B--2---:R-:W-:Y:S04]  /*56b80*/  LDGSTS.E [R9+-0x1fd00], desc[UR48][R186.64], P5 ;  /* 0xe0300000ba097fae */ /* 0x004fe8000a921870 */
[----:B---3--:R-:W-:Y:S04]  /*56b90*/  LDGSTS.E [R3+-0x1f900], desc[UR48][R184.64], P5 ;  /* 0xe0700000b8037fae */ /* 0x008fe8000a921870 */
[----:B----4-:R-:W-:Y:S04]  /*56ba0*/  LDGSTS.E [R0+-0x1f500], desc[UR48][R182.64], P5 ;  /* 0xe0b00000b6007fae */ /* 0x010fe8000a921870 */
        /* <DEDUP_REMOVED lines=9> */
[----:B------:R1:W-:Y:S04]  /*56c40*/  LDGSTS.E [R3+-0x1d100], desc[UR48][R250.64], P5 ;  /* 0xe2f00000fa037fae */ /* 0x0003e8000a921870 */
[----:B------:R-:W3:Y:S04]  /*56c50*/  LDL.LU.64 R222, [R1+0x1ad0] ;  /* 0x001ad00001de7983 */ /* 0x000ee80000300a00 */
[----:B------:R-:W-:Y:S04]  /*56c60*/  LDGSTS.E [R0+-0x1cd00], desc[UR48][R176.64], P5 ;  /* 0xe3300000b0007fae */ /* 0x000fe8000a921870 */
[----:B------:R-:W4:Y:S01]  /*56c70*/  LDL.LU.64 R228, [R1+0x1ac8] ;  /* 0x001ac80001e47983 */ /* 0x000f220000300a00 */
[----:B-1----:R-:W1:Y:S03]  /*56c80*/  LDC R251, c[0x0][0x230] ;  /* 0x00008c00fffb7b82 */ /* 0x002e660000000800 */
[----:B------:R-:W-:Y:S04]  /*56c90*/  LDGSTS.E [R10+-0x1c900], desc[UR48][R174.64], P5 ;  /* 0xe3700000ae0a7fae */ /* 0x000fe8000a921870 */
[----:B------:R-:W2:Y:S04]  /*56ca0*/  LDL.LU.64 R230, [R1+0x1ac0] ;  /* 0x001ac00001e67983 */ /* 0x000ea80000300a00 */
[----:B------:R-:W-:Y:S04]  /*56cb0*/  LDGSTS.E [R9+-0x1c500], desc[UR48][R172.64], P5 ;  /* 0xe3b00000ac097fae */ /* 0x000fe8000a921870 */
[----:B------:R-:W3:Y:S04]  /*56cc0*/  LDL.LU.64 R236, [R1+0x1ab8] ;  /* 0x001ab80001ec7983 */ /* 0x000ee80000300a00 */
[----:B------:R-:W-:Y:S04]  /*56cd0*/  LDGSTS.E [R0+-0x1c100], desc[UR48][R170.64], P5 ;  /* 0xe3f00000aa007fae */ /* 0x000fe8000a921870 */
[----:B------:R-:W4:Y:S04]  /*56ce0*/  LDL.LU.64 R6, [R1+0x1ab0] ;  /* 0x001ab00001067983 */ /* 0x000f280000300a00 */
[----:B------:R-:W-:Y:S04]  /*56cf0*/  LDGSTS.E [R10+-0x1bd00], desc[UR48][R86.64], P5 ;  /* 0xe4300000560a7fae */ /* 0x000fe8000a921870 */
[----:B------:R-:W2:Y:S04]  /*56d00*/  LDL.LU R250, [R1+0x1aa8] ;  /* 0x001aa80001fa7983 */ /* 0x000ea80000300800 */
        /* <DEDUP_REMOVED lines=12> */
[----:B------:R-:W3:Y:S04]  /*56dd0*/  LDL.64 R58, [R1+0x988] ;  /* 0x00098800013a7983 */ /* 0x000ee80000100a00 */
[----:B------:R-:W-:Y:S04]  /*56de0*/  LDGSTS.E [R0+-0x18900], desc[UR48][R56.64], P5 ;  /* 0xe770000038007fae */ /* 0x000fe8000a921870 */
[----:B------:R-:W4:Y:S04]  /*56df0*/  LDL.64 R172, [R1+0x9e8] ;  /* 0x0009e80001ac7983 */ /* 0x000f280000100a00 */
[----:B------:R-:W-:Y:S04]  /*56e00*/  LDGSTS.E [R9+-0x18500], desc[UR48][R62.64], P5 ;  /* 0xe7b000003e097fae */ /* 0x000fe8000a921870 */
[----:B------:R-:W4:Y:S04]  /*56e10*/  LDL.64 R56, [R1+0x9b8] ;  /* 0x0009b80001387983 */ /* 0x000f280000100a00 */
[----:B------:R-:W4:Y:S04]  /*56e20*/  LDL.64 R170, [R1+0xa18] ;  /* 0x000a180001aa7983 */ /* 0x000f280000100a00 */
[----:B------:R1:W-:Y:S04]  /*56e30*/  LDGSTS.E [R249+-0x18100], desc[UR48][R60.64], P5 ;  /* 0xe7f000003cf97fae */ /* 0x0003e8000a921870 */
[----:B------:R-:W4:Y:S04]  /*56e40*/  LDL.64 R168, [R1+0xa48] ;  /* 0x000a480001a87983 */ /* 0x000f280000100a00 */
[----:B------:R-:W4:Y:S01]  /*56e50*/  LDL.64 R166, [R1+0xa78] ;  /* 0x000a780001a67983 */ /* 0x000f220000100a00 */
[----:B-1----:R-:W-:-:S03]  /*56e60*/  MOV R249, R165 ;  /* 0x000000a500f97202 */ /* 0x002fc60000000f00 */
        /* <DEDUP_REMOVED lines=10> */
[----:B--2---:R-:W-:-:S02]  /*56f10*/  VIADD R0, R250, 0x100000 ;  /* 0x00100000fa007836 */ /* 0x004fc40000000000 */
[C---:B------:R-:W-:Y:S02]  /*56f20*/  VIADD R9, R250.reuse, 0x100000 ;  /* 0x00100000fa097836 */ /* 0x040fe40000000000 */
[C---:B------:R-:W-:Y:S01]  /*56f30*/  VIADD R3, R250.reuse, 0x100000 ;  /* 0x00100000fa037836 */ /* 0x040fe20000000000 */
        /* <DEDUP_REMOVED lines=8> */
[----:B---3--:R-:W-:Y:S04]  /*56fc0*/  LDGSTS.E [R0+-0x3e080], desc[UR48][R58.64], P5 ;  /* 0xc1f800003a007fae */ /* 0x008fe8000a921870 */
[----:B------:R-:W2:Y:S04]  /*56fd0*/  LDL.64 R58, [R1+0xce0] ;  /* 0x000ce000013a7983 */ /* 0x000ea80000100a00 */
[----:B----4-:R-:W-:Y:S04]  /*56fe0*/  LDGSTS.E [R9+-0x3dc80], desc[UR48][R56.64], P5 ;  /* 0xc238000038097fae */ /* 0x010fe8000a921870 */
[----:B------:R-:W-:Y:S04]  /*56ff0*/  LDGSTS.E [R3+-0x3d880], desc[UR48][R172.64], P5 ;  /* 0xc2780000ac037fae */ /* 0x000fe8000a921870 */
[----:B------:R-:W-:Y:S04]  /*57000*/  LDGSTS.E [R0+-0x3d480], desc[UR48][R170.64], P5 ;  /* 0xc2b80000aa007fae */ /* 0x000fe8000a921870 */
[----:B------:R-:W3:Y:S04]  /*57010*/  LDL.64 R56, [R1+0xd20] ;  /* 0x000d200001387983 */ /* 0x000ee80000100a00 */
        /* <DEDUP_REMOVED lines=11> */
[----:B------:R-:W-:Y:S04]  /*570d0*/  LDGSTS.E [R0+-0x3b880], desc[UR48][R66.64], P5 ;  /* 0xc478000042007fae */ /* 0x000fe8000a921870 */
[----:B------:R1:W-:Y:S04]  /*570e0*/  LDGSTS.E [R9+-0x3b480], desc[UR48][R64.64], P5 ;  /* 0xc4b8000040097fae */ /* 0x0003e8000a921870 */
[----:B------:R-:W-:Y:S04]  /*570f0*/  LDGSTS.E [R3+-0x3b080], desc[UR48][R176.64], P5 ;  /* 0xc4f80000b0037fae */ /* 0x000fe8000a921870 */
[----:B------:R1:W-:Y:S04]  /*57100*/  LDGSTS.E [R0+-0x3ac80], desc[UR48][R62.64], P5 ;  /* 0xc53800003e007fae */ /* 0x0003e8000a921870 */
[----:B------:R1:W-:Y:S04]  /*57110*/  LDGSTS.E [R10+-0x3a880], desc[UR48][R60.64], P5 ;  /* 0xc57800003c0a7fae */ /* 0x0003e8000a921870 */
[----:B------:R-:W-:Y:S01]  /*57120*/  LDGSTS.E [R9+-0x3a480], desc[UR48][R174.64], P5 ;  /* 0xc5b80000ae097fae */ /* 0x000fe2000a921870 */
[----:B------:R-:W-:Y:S01]  /*57130*/  VIADD R250, R250, 0x100000 ;  /* 0x00100000fafa7836 */ /* 0x000fe20000000000 */
[----:B-1----:R-:W-:-:S02]  /*57140*/  CS2R R64, SRZ ;  /* 0x0000000000407805 */ /* 0x002fc4000001ff00 */
[----:B------:R-:W-:Y:S02]  /*57150*/  CS2R R66, SRZ ;  /* 0x0000000000427805 */ /* 0x000fe4000001ff00 */
[----:B------:R-:W-:Y:S02]  /*57160*/  CS2R R62, SRZ ;  /* 0x00000000003e7805 */ /* 0x000fe4000001ff00 */
[----:B------:R-:W-:Y:S02]  /*57170*/  CS2R R68, SRZ ;  /* 0x0000000000447805 */ /* 0x000fe4000001ff00 */
[----:B------:R-:W-:Y:S02]  /*57180*/  CS2R R70, SRZ ;  /* 0x0000000000467805 */ /* 0x000fe4000001ff00 */
[----:B------:R-:W-:Y:S02]  /*57190*/  CS2R R72, SRZ ;  /* 0x0000000000487805 */ /* 0x000fe4000001ff00 */
[----:B------:R-:W-:-:S02]  /*571a0*/  CS2R R60, SRZ ;  /* 0x00000000003c7805 */ /* 0x000fc4000001ff00 */
        /* <DEDUP_REMOVED lines=28> */
[----:B------:R-:W-:Y:S01]  /*57370*/  CS2R R130, SRZ ;  /* 0x0000000000827805 */ /* 0x000fe2000001ff00 */
[----:B------:R-:W-:Y:S01]  /*57380*/  IMAD.MOV.U32 R132, RZ, RZ, RZ ;  /* 0x000000ffff847224 */ /* 0x000fe200078e00ff */
        /* <DEDUP_REMOVED lines=10> */
[----:B------:R-:W5:Y:S04]  /*57430*/  LDL.LU.64 R6, [R1+0x1aa0] ;  /* 0x001aa00001067983 */ /* 0x000f680000300a00 */
[----:B------:R1:W-:Y:S04]  /*57440*/  STL [R1], RZ ;  /* 0x000000ff01007387 */ /* 0x0003e80000100800 */
[----:B------:R1:W-:Y:S04]  /*57450*/  STL [R1+0x4], RZ ;  /* 0x000004ff01007387 */ /* 0x0003e80000100800 */
        /* <DEDUP_REMOVED lines=94> */
[----:B------:R-:W-:Y:S04]  /*57a40*/  LDGSTS.E [R0+-0x1f880], desc[UR48][R228.64], P5 ;  /* 0xe0780000e4007fae */ /* 0x000fe8000a921870 */
        /* <DEDUP_REMOVED lines=53> */
[----:B------:R2:W-:Y:S04]  /*57da0*/  LDGSTS.E [R0+-0x18c80], desc[UR48][R18.64], P5 ;  /* 0xe738000012007fae */ /* 0x0005e8000a921870 */
[----:B------:R1:W-:Y:S04]  /*57db0*/  STL [R1+0x1ec], RZ ;  /* 0x0001ecff01007387 */ /* 0x0003e80000100800 */
[----:B------:R1:W-:Y:S04]  /*57dc0*/  LDGSTS.E [R10+-0x18880], desc[UR48][R16.64], P5 ;  /* 0xe7780000100a7fae */ /* 0x0003e8000a921870 */
[----:B------:R1:W-:Y:S04]  /*57dd0*/  STL [R1+0x1f0], RZ ;  /* 0x0001f0ff01007387 */ /* 0x0003e80000100800 */
[----:B------:R1:W-:Y:S04]  /*57de0*/  LDGSTS.E [R9+-0x18480], desc[UR48][R14.64], P5 ;  /* 0xe7b800000e097fae */ /* 0x0003e8000a921870 */
[----:B------:R1:W-:Y:S04]  /*57df0*/  STL [R1+0x1f4], RZ ;  /* 0x0001f4ff01007387 */ /* 0x0003e80000100800 */
[----:B------:R1:W-:Y:S04]  /*57e00*/  LDGSTS.E [R250+-0x18080], desc[UR48][R12.64], P5 ;  /* 0xe7f800000cfa7fae */ /* 0x0003e8000a921870 */
[----:B------:R1:W-:Y:S04]  /*57e10*/  STL [R1+0x1f8], RZ ;  /* 0x0001f8ff01007387 */ /* 0x0003e80000100800 */
[----:B------:R1:W-:Y:S04]  /*57e20*/  STL [R1+0x1fc], RZ ;  /* 0x0001fcff01007387 */ /* 0x0003e80000100800 */
[----:B------:R-:W0:Y:S01]  /*57e30*/  LDGDEPBAR ;  /* 0x00000000000079af */ /* 0x000e220000000000 */
[----:B--2---:R-:W-:Y:S01]  /*57e40*/  VIADD R0, R251, 0x7f ;  /* 0x0000007ffb007836 */ /* 0x004fe20000000000 */
        /* <DEDUP_REMOVED lines=18> */
[----:B------:R-:W-:Y:S01]  /*57f70*/  ISETP.GE.AND P0, PT, R0, 0x80, PT ;  /* 0x000000800000780c */ /* 0x000fe20003f06270 */
[----:B------:R-:W-:Y:S01]  /*57f80*/  IMAD.MOV.U32 R133, RZ, RZ, RZ ;  /* 0x000000ffff857224 */ /* 0x000fe200078e00ff */
        /* <DEDUP_REMOVED lines=8> */
[----:B------:R-:W-:Y:S01]  /*58010*/  CS2R R150, SRZ ;  /* 0x0000000000967805 */ /* 0x000fe2000001ff00 */
[----:B-1----:R-:W-:Y:S06]  /*58020*/  @!P0 BRA `(.L_x_0) ;  /* 0x0000020400e88947 */ /* 0x002fec0003800000 */
        /* <DEDUP_REMOVED lines=13> */
[----:B--2---:R-:W-:-:S02]  /*58100*/  IMAD.MOV.U32 R10, RZ, RZ, R12 ;  /* 0x000000ffff0a7224 */ /* 0x004fc400078e000c */
[----:B------:R-:W-:Y:S02]  /*58110*/  IMAD.MOV.U32 R9, RZ, RZ, R13 ;  /* 0x000000ffff097224 */ /* 0x000fe400078e000d */
[----:B---3--:R-:W-:Y:S01]  /*58120*/  IMAD.MOV.U32 R12, RZ, RZ, R14 ;  /* 0x000000ffff0c7224 */ /* 0x008fe200078e000e */
[----:B----4-:R-:W-:Y:S01]  /*58130*/  MOV R14, R236 ;  /* 0x000000ec000e7202 */ /* 0x010fe20000000f00 */
[----:B------:R-:W-:Y:S02]  /*58140*/  IMAD.MOV.U32 R13, RZ, RZ, R237 ;  /* 0x000000ffff0d7224 */ /* 0x000fe400078e00ed */
[----:B------:R-:W2:Y:S01]  /*58150*/  LDL.LU.64 R236, [R1+0xe88] ;  /* 0x000e880001ec7983 */ /* 0x000ea20000300a00 */
[----:B------:R-:W-:Y:S02]  /*58160*/  IMAD.MOV.U32 R11, RZ, RZ, R15 ;  /* 0x000000ffff0b7224 */ /* 0x000fe400078e000f */
[----:B------:R-:W-:Y:S01]  /*58170*/  IMAD.MOV.U32 R15, RZ, RZ, R19 ;  /* 0x000000ffff0f7224 */ /* 0x000fe200078e0013 */
[----:B------:R-:W3:Y:S04]  /*58180*/  LDL.LU.64 R168, [R1+0xe98] ;  /* 0x000e980001a87983 */ /* 0x000ee80000300a00 */
[----:B------:R-:W4:Y:S01]  /*58190*/  LDL.LU.64 R170, [R1+0xea8] ;  /* 0x000ea80001aa7983 */ /* 0x000f220000300a00 */
[----:B------:R-:W-:-:S02]  /*581a0*/  IMAD.MOV.U32 R20, RZ, RZ, R220 ;  /* 0x000000ffff147224 */ /* 0x000fc400078e00dc */
[----:B------:R-:W-:Y:S02]  /*581b0*/  IMAD.MOV.U32 R19, RZ, RZ, R221 ;  /* 0x000000ffff137224 */ /* 0x000fe400078e00dd */
[----:B------:R-:W4:Y:S01]  /*581c0*/  LDL.LU.64 R220, [R1+0xeb0] ;  /* 0x000eb00001dc7983 */ /* 0x000f220000300a00 */
[----:B------:R-:W-:Y:S02]  /*581d0*/  IMAD.MOV.U32 R22, RZ, RZ, R222 ;  /* 0x000000ffff167224 */ /* 0x000fe400078e00de */
[----:B------:R-:W-:Y:S02]  /*581e0*/  IMAD.MOV.U32 R21, RZ, RZ, R223 ;  /* 0x000000ffff157224 */ /* 0x000fe400078e00df */
[----:B------:R-:W4:Y:S01]  /*581f0*/  LDL.LU.64 R222, [R1+0xec0] ;  /* 0x000ec00001de7983 */ /* 0x000f220000300a00 */
[----:B------:R-:W-:Y:S02]  /*58200*/  IMAD.MOV.U32 R16, RZ, RZ, R18 ;  /* 0x000000ffff107224 */ /* 0x000fe400078e0012 */
[----:B------:R-:W-:Y:S01]  /*58210*/  IMAD.MOV.U32 R18, RZ, RZ, R152 ;  /* 0x000000ffff127224 */ /* 0x000fe200078e0098 */
[----:B------:R-:W-:Y:S01]  /*58220*/  MOV R152, R154 ;  /* 0x0000009a00987202 */ /* 0x000fe20000000f00 */
[----:B------:R-:W4:Y:S01]  /*58230*/  LDL.LU.64 R176, [R1+0xed0] ;  /* 0x000ed00001b07983 */ /* 0x000f220000300a00 */
[----:B------:R-:W-:-:S02]  /*58240*/  IMAD.MOV.U32 R17, RZ, RZ, R153 ;  /* 0x000000ffff117224 */ /* 0x000fc400078e0099 */
[----:B------:R-:W-:Y:S01]  /*58250*/  IMAD.MOV.U32 R23, RZ, RZ, R155 ;  /* 0x000000ffff177224 */ /* 0x000fe200078e009b */
[----:B------:R-:W4:Y:S01]  /*58260*/  LDL.LU.64 R178, [R1+0xee8] ;  /* 0x000ee80001b27983 */ /* 0x000f220000300a00 */
[----:B------:R-:W-:Y:S02]  /*58270*/  IMAD.MOV.U32 R154, RZ, RZ, R156 ;  /* 0x000000ffff9a7224 */ /* 0x000fe400078e009c */
[----:B------:R-:W-:Y:S01]  /*58280*/  IMAD.MOV.U32 R153, RZ, RZ, R157 ;  /* 0x000000ffff997224 */ /* 0x000fe200078e009d */
[----:B------:R-:W4:Y:S01]  /*58290*/  LDL.LU.64 R180, [R1+0xef8] ;  /* 0x000ef80001b47983 */ /* 0x000f220000300a00 */
[----:B------:R-:W-:Y:S02]  /*582a0*/  IMAD.MOV.U32 R156, RZ, RZ, R228 ;  /* 0x000000ffff9c7224 */ /* 0x000fe400078e00e4 */
[----:B------:R-:W-:Y:S02]  /*582b0*/  IMAD.MOV.U32 R155, RZ, RZ, R229 ;  /* 0x000000ffff9b7224 */ /* 0x000fe400078e00e5 */
[----:B------:R-:W4:Y:S01]  /*582c0*/  LDL.LU.64 R228, [R1+0xf10] ;  /* 0x000f100001e47983 */ /* 0x000f220000300a00 */
[----:B------:R-:W-:-:S02]  /*582d0*/  IMAD.MOV.U32 R158, RZ, RZ, R230 ;  /* 0x000000ffff9e7224 */ /* 0x000fc400078e00e6 */
[----:B------:R-:W-:Y:S02]  /*582e0*/  IMAD.MOV.U32 R157, RZ, RZ, R231 ;  /* 0x000000ffff9d7224 */ /* 0x000fe400078e00e7 */
[----:B------:R-:W4:Y:S01]  /*582f0*/  LDL.LU.64 R230, [R1+0xf18] ;  /* 0x000f180001e67983 */ /* 0x000f220000300a00 */
[----:B------:R-:W-:Y:S01]  /*58300*/  IMAD.MOV.U32 R160, RZ, RZ, R162 ;  /* 0x000000ffffa07224 */ /* 0x000fe200078e00a2 */
[----:B------:R-:W-:Y:S01]  /*58310*/  MOV R162, R164 ;  /* 0x000000a400a27202 */ /* 0x000fe20000000f00 */
[----:B------:R-:W-:Y:S01]  /*58320*/  IMAD.MOV.U32 R159, RZ, RZ, R163 ;  /* 0x000000ffff9f7224 */ /* 0x000fe200078e00a3 */
[----:B------:R-:W4:Y:S04]  /*58330*/  LDL.LU.64 R186, [R1+0xf28] ;  /* 0x000f280001ba7983 */ /* 0x000f280000300a00 */
[----:B------:R-:W4:Y:S01]  /*58340*/  LDL.LU.64 R188, [R1+0xf30] ;  /* 0x000f300001bc7983 */ /* 0x000f220000300a00 */
[----:B------:R-:W-:-:S02]  /*58350*/  IMAD.MOV.U32 R161, RZ, RZ, R165 ;  /* 0x000000ffffa17224 */ /* 0x000fc400078e00a5 */
[----:B--2---:R-:W-:Y:S02]  /*58360*/  IMAD.MOV.U32 R164, RZ, RZ, R236 ;  /* 0x000000ffffa47224 */ /* 0x004fe400078e00ec */
[----:B------:R-:W-:Y:S02]  /*58370*/  IMAD.MOV.U32 R163, RZ, RZ, R237 ;  /* 0x000000ffffa37224 */ /* 0x000fe400078e00ed */
[----:B------:R-:W2:Y:S01]  /*58380*/  LDL.LU.64 R236, [R1+0xf48] ;  /* 0x000f480001ec7983 */ /* 0x000ea20000300a00 */
[----:B---3--:R-:W-:Y:S02]  /*58390*/  IMAD.MOV.U32 R166, RZ, RZ, R168 ;  /* 0x000000ffffa67224 */ /* 0x008fe400078e00a8 */
[----:B------:R-:W-:Y:S01]  /*583a0*/  IMAD.MOV.U32 R165, RZ, RZ, R169 ;  /* 0x000000ffffa57224 */ /* 0x000fe200078e00a9 */
[----:B------:R-:W3:Y:S01]  /*583b0*/  LDL.LU.64 R192, [R1+0xf60] ;  /* 0x000f600001c07983 */ /* 0x000ee20000300a00 */
[----:B----4-:R-:W-:Y:S02]  /*583c0*/  IMAD.MOV.U32 R168, RZ, RZ, R170 ;  /* 0x000000ffffa87224 */ /* 0x010fe400078e00aa */
[----:B------:R-:W-:Y:S01]  /*583d0*/  IMAD.MOV.U32 R167, RZ, RZ, R171 ;  /* 0x000000ffffa77224 */ /* 0x000fe200078e00ab */
[----:B------:R-:W4:Y:S01]  /*583e0*/  LDL.LU.64 R194, [R1+0xf70] ;  /* 0x000f700001c27983 */ /* 0x000f220000300a00 */
[----:B------:R-:W-:-:S02]  /*583f0*/  IMAD.MOV.U32 R170, RZ, RZ, R220 ;  /* 0x000000ffffaa7224 */ /* 0x000fc400078e00dc */
[----:B------:R-:W-:Y:S02]  /*58400*/  IMAD.MOV.U32 R169, RZ, RZ, R221 ;  /* 0x000000ffffa97224 */ /* 0x000fe400078e00dd */
[----:B------:R-:W4:Y:S01]  /*58410*/  LDL.LU.64 R220, [R1+0xf80] ;  /* 0x000f800001dc7983 */ /* 0x000f220000300a00 */
[----:B------:R-:W-:Y:S01]  /*58420*/  MOV R172, R222 ;  /* 0x000000de00ac7202 */ /* 0x000fe20000000f00 */
[----:B------:R-:W-:Y:S02]  /*58430*/  IMAD.MOV.U32 R171, RZ, RZ, R223 ;  /* 0x000000ffffab7224 */ /* 0x000fe400078e00df */
[----:B------:R-:W4:Y:S01]  /*58440*/  LDL.LU.64 R222, [R1+0xf90] ;  /* 0x000f900001de7983 */ /* 0x000f220000300a00 */
        /* <DEDUP_REMOVED lines=8> */
[----:B------:R-:W4:Y:S01]  /*584d0*/  LDL.LU.64 R228, [R1+0xfb8] ;  /* 0x000fb80001e47983 */ /* 0x000f220000300a00 */
[----:B------:R-:W-:Y:S01]  /*584e0*/  MOV R182, R230 ;  /* 0x000000e600b67202 */ /* 0x000fe20000000f00 */
[----:B------:R-:W-:-:S02]  /*584f0*/  IMAD.MOV.U32 R181, RZ, RZ, R231 ;  /* 0x000000ffffb57224 */ /* 0x000fc400078e00e7 */
[----:B------:R-:W4:Y:S01]  /*58500*/  LDL.LU.64 R230, [R1+0xfd0] ;  /* 0x000fd00001e67983 */ /* 0x000f220000300a00 */
[----:B------:R-:W-:Y:S02]  /*58510*/  IMAD.MOV.U32 R184, RZ, RZ, R186 ;  /* 0x000000ffffb87224 */ /* 0x000fe400078e00ba */
[----:B------:R-:W-:Y:S01]  /*58520*/  IMAD.MOV.U32 R183, RZ, RZ, R187 ;  /* 0x000000ffffb77224 */ /* 0x000fe200078e00bb */
[----:B------:R-:W4:Y:S01]  /*58530*/  LDL.LU.64 R208, [R1+0xfe0] ;  /* 0x000fe00001d07983 */ /* 0x000f220000300a00 */
[----:B------:R-:W-:-:S03]  /*58540*/  IMAD.MOV.U32 R186, RZ, RZ, R188 ;  /* 0x000000ffffba7224 */ /* 0x000fc600078e00bc */
[----:B------:R-:W4:Y:S04]  /*58550*/  LDL.LU.64 R210, [R1+0xff0] ;  /* 0x000ff00001d27983 */ /* 0x000f280000300a00 */
[----:B------:R-:W4:Y:S01]  /*58560*/  LDL.LU.64 R212, [R1+0x1010] ;  /* 0x0010100001d47983 */ /* 0x000f220000300a00 */
[----:B------:R-:W-:Y:S02]  /*58570*/  IMAD.MOV.U32 R185, RZ, RZ, R189 ;  /* 0x000000ffffb97224 */ /* 0x000fe400078e00bd */
[----:B------:R-:W-:Y:S02]  /*58580*/  IMAD.MOV.U32 R198, RZ, RZ, R224 ;  /* 0x000000ffffc67224 */ /* 0x000fe400078e00e0 */
[----:B--2---:R-:W-:Y:S02]  /*58590*/  IMAD.MOV.U32 R188, RZ, RZ, R236 ;  /* 0x000000ffffbc7224 */ /* 0x004fe400078e00ec */
[----:B------:R-:W-:-:S02]  /*585a0*/  IMAD.MOV.U32 R187, RZ, RZ, R237 ;  /* 0x000000ffffbb7224 */ /* 0x000fc400078e00ed */
[----:B------:R-:W2:Y:S01]  /*585b0*/  LDL.LU.64 R236, [R1+0x1058] ;  /* 0x0010580001ec7983 */ /* 0x000ea20000300a00 */
[----:B---3--:R-:W-:Y:S02]  /*585c0*/  IMAD.MOV.U32 R190, RZ, RZ, R192 ;  /* 0x000000ffffbe7224 */ /* 0x008fe400078e00c0 */
[----:B------:R-:W-:Y:S01]  /*585d0*/  IMAD.MOV.U32 R189, RZ, RZ, R193 ;  /* 0x000000ffffbd7224 */ /* 0x000fe200078e00c1 */
[----:B------:R-:W3:Y:S01]  /*585e0*/  LDL.LU.64 R216, [R1+0x1060] ;  /* 0x0010600001d87983 */ /* 0x000ee20000300a00 */
[----:B----4-:R-:W-:Y:S01]  /*585f0*/  MOV R192, R194 ;  /* 0x000000c200c07202 */ /* 0x010fe20000000f00 */
[----:B------:R-:W-:Y:S02]  /*58600*/  IMAD.MOV.U32 R191, RZ, RZ, R195 ;  /* 0x000000ffffbf7224 */ /* 0x000fe400078e00c3 */
[----:B------:R-:W4:Y:S01]  /*58610*/  LDL.LU.64 R218, [R1+0x1080] ;  /* 0x0010800001da7983 */ /* 0x000f220000300a00 */
[----:B------:R-:W-:Y:S02]  /*58620*/  IMAD.MOV.U32 R194, RZ, RZ, R220 ;  /* 0x000000ffffc27224 */ /* 0x000fe400078e00dc */
[----:B------:R-:W-:-:S02]  /*58630*/  IMAD.MOV.U32 R193, RZ, RZ, R221 ;  /* 0x000000ffffc17224 */ /* 0x000fc400078e00dd */
[----:B------:R-:W4:Y:S01]  /*58640*/  LDL.LU.64 R220, [R1+0x10c8] ;  /* 0x0010c80001dc7983 */ /* 0x000f220000300a00 */
[----:B------:R-:W-:Y:S02]  /*58650*/  IMAD.MOV.U32 R196, RZ, RZ, R222 ;  /* 0x000000ffffc47224 */ /* 0x000fe400078e00de */
[----:B------:R-:W-:Y:S02]  /*58660*/  IMAD.MOV.U32 R195, RZ, RZ, R223 ;  /* 0x000000ffffc37224 */ /* 0x000fe400078e00df */
[----:B------:R-:W4:Y:S01]  /*58670*/  LDL.LU.64 R222, [R1+0x10e0] ;  /* 0x0010e00001de7983 */ /* 0x000f220000300a00 */
[----:B------:R-:W-:-:S03]  /*58680*/  IMAD.MOV.U32 R197, RZ, RZ, R225 ;  /* 0x000000ffffc57224 */ /* 0x000fc600078e00e1 */
[----:B------:R-:W4:Y:S04]  /*58690*/  LDL.LU.64 R224, [R1+0x10f0] ;  /* 0x0010f00001e07983 */ /* 0x000f280000300a00 */
[----:B------:R-:W4:Y:S01]  /*586a0*/  LDL.LU.64 R150, [R1+0x1140] ;  /* 0x0011400001967983 */ /* 0x000f220000300a00 */
[----:B------:R-:W-:Y:S02]  /*586b0*/  IMAD.MOV.U32 R200, RZ, RZ, R202 ;  /* 0x000000ffffc87224 */ /* 0x000fe400078e00ca */
[----:B------:R-:W-:Y:S01]  /*586c0*/  IMAD.MOV.U32 R199, RZ, RZ, R203 ;  /* 0x000000ffffc77224 */ /* 0x000fe200078e00cb */
[----:B------:R-:W-:Y:S01]  /*586d0*/  MOV R202, R228 ;  /* 0x000000e400ca7202 */ /* 0x000fe20000000f00 */
[----:B------:R-:W-:Y:S02]  /*586e0*/  IMAD.MOV.U32 R201, RZ, RZ, R229 ;  /* 0x000000ffffc97224 */ /* 0x000fe400078e00e5 */
[----:B------:R-:W4:Y:S01]  /*586f0*/  LDL.LU.64 R228, [R1+0x1150] ;  /* 0x0011500001e47983 */ /* 0x000f220000300a00 */
[----:B------:R-:W-:-:S02]  /*58700*/  IMAD.MOV.U32 R204, RZ, RZ, R230 ;  /* 0x000000ffffcc7224 */ /* 0x000fc400078e00e6 */
[----:B------:R-:W-:Y:S02]  /*58710*/  IMAD.MOV.U32 R203, RZ, RZ, R231 ;  /* 0x000000ffffcb7224 */ /* 0x000fe400078e00e7 */
[----:B------:R-:W4:Y:S01]  /*58720*/  LDL.LU.64 R230, [R1+0x1198] ;  /* 0x0011980001e67983 */ /* 0x000f220000300a00 */
[----:B------:R-:W-:Y:S02]  /*58730*/  IMAD.MOV.U32 R206, RZ, RZ, R208 ;  /* 0x000000ffffce7224 */ /* 0x000fe400078e00d0 */
[----:B------:R-:W-:Y:S01]  /*58740*/  IMAD.MOV.U32 R208, RZ, RZ, R210 ;  /* 0x000000ffffd07224 */ /* 0x000fe200078e00d2 */
[----:B------:R-:W4:Y:S01]  /*58750*/  LDL.LU.64 R250, [R1+0x11c0] ;  /* 0x0011c00001fa7983 */ /* 0x000f220000300a00 */
[----:B------:R-:W-:Y:S02]  /*58760*/  IMAD.MOV.U32 R207, RZ, RZ, R211 ;  /* 0x000000ffffcf7224 */ /* 0x000fe400078e00d3 */
[----:B------:R-:W-:Y:S02]  /*58770*/  IMAD.MOV.U32 R210, RZ, RZ, R212 ;  /* 0x000000ffffd27224 */ /* 0x000fe400078e00d4 */
[----:B------:R-:W-:-:S02]  /*58780*/  IMAD.MOV.U32 R148, RZ, RZ, R248 ;  /* 0x000000ffff947224 */ /* 0x000fc400078e00f8 */
[----:B------:R-:W-:Y:S01]  /*58790*/  IMAD.MOV.U32 R149, RZ, RZ, R249 ;  /* 0x000000ffff957224 */ /* 0x000fe200078e00f9 */
[----:B--2---:R-:W-:Y:S01]  /*587a0*/  MOV R212, R236 ;  /* 0x000000ec00d47202 */ /* 0x004fe20000000f00 */
[----:B------:R-:W-:Y:S02]  /*587b0*/  IMAD.MOV.U32 R211, RZ, RZ, R237 ;  /* 0x000000ffffd37224 */ /* 0x000fe400078e00ed */
[----:B------:R-:W2:Y:S04]  /*587c0*/  LDL.LU.64 R236, [R1+0x11d8] ;  /* 0x0011d80001ec7983 */ /* 0x000ea80000300a00 */
[----:B------:R-:W2:Y:S04]  /*587d0*/  LDL.LU.64 R142, [R1+0x1218] ;  /* 0x00121800018e7983 */ /* 0x000ea80000300a00 */
[----:B------:R-:W2:Y:S04]  /*587e0*/  LDL.LU.64 R144, [R1+0x1228] ;  /* 0x0012280001907983 */ /* 0x000ea80000300a00 */
[----:B------:R-:W2:Y:S04]  /*587f0*/  LDL.LU.64 R242, [R1+0x1290] ;  /* 0x0012900001f27983 */ /* 0x000ea80000300a00 */
[----:B------:R-:W2:Y:S01]  /*58800*/  LDL.LU.64 R132, [R1+0x12a0] ;  /* 0x0012a00001847983 */ /* 0x000ea20000300a00 */
[----:B---3--:R-:W-:-:S02]  /*58810*/  IMAD.MOV.U32 R214, RZ, RZ, R216 ;  /* 0x000000ffffd67224 */ /* 0x008fc400078e00d8 */
[----:B----4-:R-:W-:Y:S02]  /*58820*/  IMAD.MOV.U32 R216, RZ, RZ, R218 ;  /* 0x000000ffffd87224 */ /* 0x010fe400078e00da */
[----:B------:R-:W-:Y:S02]  /*58830*/  IMAD.MOV.U32 R218, RZ, RZ, R220 ;  /* 0x000000ffffda7224 */ /* 0x000fe400078e00dc */
[----:B------:R-:W-:Y:S02]  /*58840*/  IMAD.MOV.U32 R215, RZ, RZ, R219 ;  /* 0x000000ffffd77224 */ /* 0x000fe400078e00db */
[----:B------:R-:W-:Y:S01]  /*58850*/  IMAD.MOV.U32 R220, RZ, RZ, R222 ;  /* 0x000000ffffdc7224 */ /* 0x000fe200078e00de */
[----:B------:R-:W-:Y:S01]  /*58860*/  MOV R222, R224 ;  /* 0x000000e000de7202 */ /* 0x000fe20000000f00 */
[----:B------:R-:W-:Y:S02]  /*58870*/  IMAD.MOV.U32 R219, RZ, RZ, R223 ;  /* 0x000000ffffdb7224 */ /* 0x000fe400078e00df */
[----:B------:R-:W-:-:S02]  /*58880*/  IMAD.MOV.U32 R224, RZ, RZ, R150 ;  /* 0x000000ffffe07224 */ /* 0x000fc400078e0096 */
[----:B------:R-:W-:Y:S02]  /*58890*/  IMAD.MOV.U32 R223, RZ, RZ, R151 ;  /* 0x000000ffffdf7224 */ /* 0x000fe400078e0097 */
[----:B------:R-:W3:Y:S04]  /*588a0*/  LDL.LU.64 R150, [R1+0x12b0] ;  /* 0x0012b00001967983 */ /* 0x000ee80000300a00 */
[----:B------:R-:W4:Y:S04]  /*588b0*/  LDL.LU.64 R248, [R1+0x12b8] ;  /* 0x0012b80001f87983 */ /* 0x000f280000300a00 */
[----:B------:R-:W4:Y:S04]  /*588c0*/  LDL.LU.64 R140, [R1+0x1300] ;  /* 0x00130000018c7983 */ /* 0x000f280000300a00 */
[----:B------:R-:W4:Y:S04]  /*588d0*/  LDL.LU.64 R146, [R1+0x1310] ;  /* 0x0013100001927983 */ /* 0x000f280000300a00 */
[----:B------:R-:W4:Y:S04]  /*588e0*/  LDL.LU.64 R128, [R1+0x1318] ;  /* 0x0013180001807983 */ /* 0x000f280000300a00 */
[----:B------:R-:W4:Y:S04]  /*588f0*/  LDL.LU.64 R126, [R1+0x1340] ;  /* 0x00134000017e7983 */ /* 0x000f280000300a00 */
[----:B------:R-:W4:Y:S04]  /*58900*/  LDL.LU.64 R134, [R1+0x1370] ;  /* 0x0013700001867983 */ /* 0x000f280000300a00 */
[----:B------:R-:W4:Y:S01]  /*58910*/  LDL.LU.64 R136, [R1+0x1380] ;  /* 0x0013800001887983 */ /* 0x000f220000300a00 */
[----:B------:R-:W-:-:S02]  /*58920*/  IMAD.MOV.U32 R138, RZ, RZ, R226 ;  /* 0x000000ffff8a7224 */ /* 0x000fc400078e00e2 */
[----:B------:R-:W-:Y:S01]  /*58930*/  IMAD.MOV.U32 R226, RZ, RZ, R228 ;  /* 0x000000ffffe27224 */ /* 0x000fe200078e00e4 */
[----:B------:R-:W-:Y:S01]  /*58940*/  MOV R228, R230 ;  /* 0x000000e600e47202 */ /* 0x000fe20000000f00 */
[----:B------:R-:W-:Y:S01]  /*58950*/  IMAD.MOV.U32 R205, RZ, RZ, R209 ;  /* 0x000000ffffcd7224 */ /* 0x000fe200078e00d1 */
[----:B------:R-:W4:Y:S01]  /*58960*/  LDL.LU.64 R122, [R1+0x13a0] ;  /* 0x0013a000017a7983 */ /* 0x000f220000300a00 */
        /* <DEDUP_REMOVED lines=12> */
[----:B------:R-:W4:Y:S01]  /*58a30*/  LDL.LU.64 R138, [R1+0x13b0] ;  /* 0x0013b000018a7983 */ /* 0x000f220000300a00 */
[----:B--2---:R-:W-:Y:S02]  /*58a40*/  IMAD.MOV.U32 R234, RZ, RZ, R236 ;  /* 0x000000ffffea7224 */ /* 0x004fe400078e00ec */
[----:B------:R-:W-:Y:S01]  /*58a50*/  IMAD.MOV.U32 R233, RZ, RZ, R237 ;  /* 0x000000ffffe97224 */ /* 0x000fe200078e00ed */
[----:B------:R-:W-:Y:S01]  /*58a60*/  MOV R236, R142 ;  /* 0x0000008e00ec7202 */ /* 0x000fe20000000f00 */
[----:B------:R-:W-:Y:S02]  /*58a70*/  IMAD.MOV.U32 R142, RZ, RZ, R238 ;  /* 0x000000ffff8e7224 */ /* 0x000fe400078e00ee */
[----:B------:R-:W-:-:S02]  /*58a80*/  IMAD.MOV.U32 R238, RZ, RZ, R144 ;  /* 0x000000ffffee7224 */ /* 0x000fc400078e0090 */
[----:B------:R-:W-:Y:S02]  /*58a90*/  IMAD.MOV.U32 R237, RZ, RZ, R145 ;  /* 0x000000ffffed7224 */ /* 0x000fe400078e0091 */
[----:B------:R-:W-:Y:S02]  /*58aa0*/  IMAD.MOV.U32 R144, RZ, RZ, R240 ;  /* 0x000000ffff907224 */ /* 0x000fe400078e00f0 */
[----:B------:R-:W-:Y:S02]  /*58ab0*/  IMAD.MOV.U32 R145, RZ, RZ, R241 ;  /* 0x000000ffff917224 */ /* 0x000fe400078e00f1 */
[----:B------:R-:W-:Y:S01]  /*58ac0*/  IMAD.MOV.U32 R240, RZ, RZ, R242 ;  /* 0x000000fffff07224 */ /* 0x000fe200078e00f2 */
[----:B------:R-:W-:Y:S01]  /*58ad0*/  MOV R242, R132 ;  /* 0x0000008400f27202 */ /* 0x000fe20000000f00 */
[----:B------:R-:W-:Y:S02]  /*58ae0*/  IMAD.MOV.U32 R241, RZ, RZ, R133 ;  /* 0x000000fffff17224 */ /* 0x000fe400078e0085 */
[----:B------:R-:W2:Y:S01]  /*58af0*/  LDL.LU.64 R132, [R1+0x13e0] ;  /* 0x0013e00001847983 */ /* 0x000ea20000300a00 */
[----:B------:R-:W-:-:S02]  /*58b00*/  IMAD.MOV.U32 R130, RZ, RZ, R244 ;  /* 0x000000ffff827224 */ /* 0x000fc400078e00f4 */
[----:B------:R-:W-:Y:S02]  /*58b10*/  IMAD.MOV.U32 R131, RZ, RZ, R245 ;  /* 0x000000ffff837224 */ /* 0x000fe400078e00f5 */
[----:B---3--:R-:W-:Y:S02]  /*58b20*/  IMAD.MOV.U32 R244, RZ, RZ, R150 ;  /* 0x000000fffff47224 */ /* 0x008fe400078e0096 */
[----:B------:R-:W-:Y:S01]  /*58b30*/  IMAD.MOV.U32 R150, RZ, RZ, R246 ;  /* 0x000000ffff967224 */ /* 0x000fe200078e00f6 */
[----:B----4-:R-:W-:Y:S01]  /*58b40*/  MOV R246, R248 ;  /* 0x000000f800f67202 */ /* 0x010fe20000000f00 */
[----:B------:R-:W-:Y:S02]  /*58b50*/  IMAD.MOV.U32 R245, RZ, RZ, R249 ;  /* 0x000000fffff57224 */ /* 0x000fe400078e00f9 */
[----:B------:R-:W-:Y:S02]  /*58b60*/  IMAD.MOV.U32 R248, RZ, RZ, R140 ;  /* 0x000000fffff87224 */ /* 0x000fe400078e008c */
[----:B------:R-:W-:-:S02]  /*58b70*/  IMAD.MOV.U32 R140, RZ, RZ, R250 ;  /* 0x000000ffff8c7224 */ /* 0x000fc400078e00fa */
[----:B------:R-:W-:Y:S02]  /*58b80*/  IMAD.MOV.U32 R250, RZ, RZ, R146 ;  /* 0x000000fffffa7224 */ /* 0x000fe400078e0092 */
[----:B------:R-:W-:Y:S02]  /*58b90*/  IMAD.MOV.U32 R249, RZ, RZ, R147 ;  /* 0x000000fffff97224 */ /* 0x000fe400078e0093 */
[----:B------:R-:W3:Y:S01]  /*58ba0*/  LDL.LU.64 R146, [R1+0x868] ;  /* 0x0008680001927983 */ /* 0x000ee20000300a00 */
        /* <DEDUP_REMOVED lines=13> */
[----:B------:R-:W-:-:S03]  /*58c80*/  MOV R3, R127 ;  /* 0x0000007f00037202 */ /* 0x000fc60000000f00 */
[----:B------:R1:W-:Y:S04]  /*58c90*/  STL [R1+0x204], R126 ;  /* 0x0002047e01007387 */ /* 0x0003e80000100800 */
[----:B-1----:R-:W4:Y:S04]  /*58ca0*/  LDL.LU.64 R126, [R1+0x668] ;  /* 0x00066800017e7983 */ /* 0x002f280000300a00 */
[----:B------:R1:W-:Y:S04]  /*58cb0*/  STL [R1+0x200], R3 ;  /* 0x0002000301007387 */ /* 0x0003e80000100800 */
[----:B------:R1:W-:Y:S02]  /*58cc0*/  STL [R1+0x20c], R134 ;  /* 0x00020c8601007387 */ /* 0x0003e40000100800 */
[----:B-1----:R-:W-:-:S02]  /*58cd0*/  IMAD.MOV.U32 R3, RZ, RZ, R135 ;  /* 0x000000ffff037224 */ /* 0x002fc400078e0087 */
[----:B------:R-:W4:Y:S04]  /*58ce0*/  LDL.LU.64 R134, [R1+0x468] ;  /* 0x0004680001867983 */ /* 0x000f280000300a00 */
[----:B------:R1:W-:Y:S04]  /*58cf0*/  STL [R1+0x208], R3 ;  /* 0x0002080301007387 */ /* 0x0003e80000100800 */
[----:B------:R1:W-:Y:S04]  /*58d00*/  STL [R1+0x214], R136 ;  /* 0x0002148801007387 */ /* 0x0003e80000100800 */
[----:B------:R-:W4:Y:S01]  /*58d10*/  LDL.LU.64 R120, [R1+0x270] ;  /* 0x0002700001787983 */ /* 0x000f220000300a00 */
[----:B-1----:R-:W-:-:S05]  /*58d20*/  IMAD.MOV.U32 R3, RZ, RZ, R137 ;  /* 0x000000ffff037224 */ /* 0x002fca00078e0089 */
[----:B------:R1:W-:Y:S04]  /*58d30*/  STL [R1+0x210], R3 ;  /* 0x0002100301007387 */ /* 0x0003e80000100800 */
[----:B------:R-:W-:Y:S04]  /*58d40*/  STL [R1+0x21c], R122 ;  /* 0x00021c7a01007387 */ /* 0x000fe80000100800 */
[----:B------:R-:W4:Y:S01]  /*58d50*/  LDL.LU.64 R136, [R1+0x268] ;  /* 0x0002680001887983 */ /* 0x000f220000300a00 */
[----:B-1----:R-:W-:-:S05]  /*58d60*/  IMAD.MOV.U32 R3, RZ, RZ, R123 ;  /* 0x000000ffff037224 */ /* 0x002fca00078e007b */
[----:B------:R1:W-:Y:S04]  /*58d70*/  STL [R1+0x218], R3 ;  /* 0x0002180301007387 */ /* 0x0003e80000100800 */
[----:B------:R2:W-:Y:S01]  /*58d80*/  STL [R1+0x224], R138 ;  /* 0x0002248a01007387 */ /* 0x0005e20000100800 */
[----:B-1----:R-:W-:-:S03]  /*58d90*/  IMAD.MOV.U32 R3, RZ, RZ, R139 ;  /* 0x000000ffff037224 */ /* 0x002fc600078e008b */
[----:B--2---:R-:W-:Y:S04]  /*58da0*/  STL [R1+0x22c], R132 ;  /* 0x00022c8401007387 */ /* 0x004fe80000100800 */
[----:B------:R1:W-:Y:S04]  /*58db0*/  STL [R1+0x220], R3 ;  /* 0x0002200301007387 */ /* 0x0003e80000100800 */
[----:B------:R-:W2:Y:S01]  /*58dc0*/  LDL.LU.64 R138, [R1+0x878] ;  /* 0x00087800018a7983 */ /* 0x000ea20000300a00 */
[----:B-1----:R-:W-:-:S03]  /*58dd0*/  IMAD.MOV.U32 R3, RZ, RZ, R133 ;  /* 0x000000ffff037224 */ /* 0x002fc600078e0085 */
[----:B------:R-:W2:Y:S04]  /*58de0*/  LDL.LU.64 R132, [R1+0x880] ;  /* 0x0008800001847983 */ /* 0x000ea80000300a00 */
[----:B------:R1:W-:Y:S04]  /*58df0*/  STL [R1+0x228], R3 ;  /* 0x0002280301007387 */ /* 0x0003e80000100800 */
[----:B------:R-:W-:Y:S04]  /*58e00*/  STL [R1+0x234], R4 ;  /* 0x0002340401007387 */ /* 0x000fe80000100800 */
[----:B------:R-:W-:Y:S04]  /*58e10*/  STL [R1+0x230], R5 ;  /* 0x0002300501007387 */ /* 0x000fe80000100800 */
[----:B---3--:R3:W-:Y:S04]  /*58e20*/  STL [R1+0x23c], R146 ;  /* 0x00023c9201007387 */ /* 0x0087e80000100800 */
[----:B------:R-:W2:Y:S01]  /*58e30*/  LDL.LU.64 R122, [R1+0x858] ;  /* 0x00085800017a7983 */ /* 0x000ea20000300a00 */
[----:B-1----:R-:W-:-:S03]  /*58e40*/  IMAD.MOV.U32 R3, RZ, RZ, R147 ;  /* 0x000000ffff037224 */ /* 0x002fc600078e0093 */
[----:B---3--:R-:W3:Y:S04]  /*58e50*/  LDL.LU.64 R146, [R1+0x660] ;  /* 0x0006600001927983 */ /* 0x008ee80000300a00 */
[----:B------:R1:W-:Y:S04]  /*58e60*/  STL [R1+0x238], R3 ;  /* 0x0002380301007387 */ /* 0x0003e80000100800 */
[----:B----4-:R4:W-:Y:S01]  /*58e70*/  STL [R1+0x244], R128 ;  /* 0x0002448001007387 */ /* 0x0109e20000100800 */
[----:B-1----:R-:W-:-:S03]  /*58e80*/  IMAD.MOV.U32 R3, RZ, RZ, R129 ;  /* 0x000000ffff037224 */ /* 0x002fc600078e0081 */
[----:B------:R-:W-:Y:S04]  /*58e90*/  STL [R1+0x24c], R126 ;  /* 0x00024c7e01007387 */ /* 0x000fe80000100800 */
[----:B------:R1:W-:Y:S04]  /*58ea0*/  STL [R1+0x240], R3 ;  /* 0x0002400301007387 */ /* 0x0003e80000100800 */
[----:B----4-:R-:W4:Y:S01]  /*58eb0*/  LDL.LU.64 R128, [R1+0x460] ;  /* 0x0004600001807983 */ /* 0x010f220000300a00 */
[----:B-1----:R-:W-:-:S05]  /*58ec0*/  IMAD.MOV.U32 R3, RZ, RZ, R127 ;  /* 0x000000ffff037224 */ /* 0x002fca00078e007f */
[----:B------:R1:W-:Y:S04]  /*58ed0*/  STL [R1+0x248], R3 ;  /* 0x0002480301007387 */ /* 0x0003e80000100800 */
[----:B------:R1:W-:Y:S04]  /*58ee0*/  STL [R1+0x254], R134 ;  /* 0x0002548601007387 */ /* 0x0003e80000100800 */
[----:B------:R-:W4:Y:S01]  /*58ef0*/  LDL.LU.64 R126, [R1+0x888] ;  /* 0x00088800017e7983 */ /* 0x000f220000300a00 */
[----:B-1----:R-:W-:-:S05]  /*58f00*/  IMAD.MOV.U32 R3, RZ, RZ, R135 ;  /* 0x000000ffff037224 */ /* 0x002fca00078e0087 */
[----:B------:R1:W-:Y:S04]  /*58f10*/  STL [R1+0x250], R3 ;  /* 0x0002500301007387 */ /* 0x0003e80000100800 */
[----:B------:R-:W-:Y:S04]  /*58f20*/  STL [R1+0x25c], R120 ;  /* 0x00025c7801007387 */ /* 0x000fe80000100800 */
[----:B------:R-:W4:Y:S01]  /*58f30*/  LDL.LU.64 R134, [R1+0x890] ;  /* 0x0008900001867983 */ /* 0x000f220000300a00 */
[----:B-1----:R-:W-:-:S03]  /*58f40*/  MOV R3, R121 ;  /* 0x0000007900037202 */ /* 0x002fc60000000f00 */
[----:B------:R-:W-:Y:S04]  /*58f50*/  STL [R1+0x264], R136 ;  /* 0x0002648801007387 */ /* 0x000fe80000100800 */
[----:B------:R1:W-:Y:S04]  /*58f60*/  STL [R1+0x258], R3 ;  /* 0x0002580301007387 */ /* 0x0003e80000100800 */
[----:B------:R-:W-:Y:S01]  /*58f70*/  STL [R1+0x26c], R124 ;  /* 0x00026c7c01007387 */ /* 0x000fe20000100800 */
[----:B-1----:R-:W-:-:S05]  /*58f80*/  IMAD.MOV.U32 R3, RZ, RZ, R137 ;  /* 0x000000ffff037224 */ /* 0x002fca00078e0089 */
[----:B------:R1:W-:Y:S04]  /*58f90*/  STL [R1+0x260], R3 ;  /* 0x0002600301007387 */ /* 0x0003e80000100800 */
[----:B------:R-:W4:Y:S01]  /*58fa0*/  LDL.LU.64 R136, [R1+0x8a0] ;  /* 0x0008a00001887983 */ /* 0x000f220000300a00 */
[----:B-1----:R-:W-:-:S03]  /*58fb0*/  IMAD.MOV.U32 R3, RZ, RZ, R125 ;  /* 0x000000ffff037224 */ /* 0x002fc600078e007d */
[----:B--2---:R-:W-:Y:S04]  /*58fc0*/  STL [R1+0x274], R138 ;  /* 0x0002748a01007387 */ /* 0x004fe80000100800 */
[----:B------:R1:W-:Y:S04]  /*58fd0*/  STL [R1+0x268], R3 ;  /* 0x0002680301007387 */ /* 0x0003e80000100800 */
[----:B------:R-:W2:Y:S01]  /*58fe0*/  LDL.LU.64 R124, [R1+0x8a8] ;  /* 0x0008a800017c7983 */ /* 0x000ea20000300a00 */
[----:B-1----:R-:W-:-:S03]  /*58ff0*/  IMAD.MOV.U32 R3, RZ, RZ, R139 ;  /* 0x000000ffff037224 */ /* 0x002fc600078e008b */
[----:B------:R-:W-:Y:S01]  /*59000*/  STL [R1+0x27c], R132 ;  /* 0x00027c8401007387 */ /* 0x000fe20000100800 */
[----:B------:R-:W-:Y:S02]  /*59010*/  IMAD.MOV.U32 R138, RZ, RZ, R140 ;  /* 0x000000ffff8a7224 */ /* 0x000fe400078e008c */
[----:B------:R-:W-:Y:S01]  /*59020*/  IMAD.MOV.U32 R139, RZ, RZ, R141 ;  /* 0x000000ffff8b7224 */ /* 0x000fe200078e008d */
[----:B------:R1:W-:Y:S04]  /*59030*/  STL [R1+0x270], R3 ;  /* 0x0002700301007387 */ /* 0x0003e80000100800 */
[----:B------:R-:W2:Y:S01]  /*59040*/  LDL.LU.64 R140, [R1+0x850] ;  /* 0x00085000018c7983 */ /* 0x000ea20000300a00 */
[----:B-1----:R-:W-:-:S03]  /*59050*/  IMAD.MOV.U32 R3, RZ, RZ, R133 ;  /* 0x000000ffff037224 */ /* 0x002fc600078e0085 */
[----:B------:R-:W-:Y:S04]  /*59060*/  STL [R1+0x284], R122 ;  /* 0x0002847a01007387 */ /* 0x000fe80000100800 */
[----:B------:R1:W-:Y:S04]  /*59070*/  STL [R1+0x278], R3 ;  /* 0x0002780301007387 */ /* 0x0003e80000100800 */
[----:B------:R-:W2:Y:S01]  /*59080*/  LDL.LU.64 R132, [R1+0x658] ;  /* 0x0006580001847983 */ /* 0x000ea20000300a00 */
[----:B-1----:R-:W-:-:S03]  /*59090*/  IMAD.MOV.U32 R3, RZ, RZ, R123 ;  /* 0x000000ffff037224 */ /* 0x002fc600078e007b */
[----:B---3--:R-:W-:Y:S04]  /*590a0*/  STL [R1+0x28c], R146 ;  /* 0x00028c9201007387 */ /* 0x008fe80000100800 */
[----:B------:R1:W-:Y:S04]  /*590b0*/  STL [R1+0x280], R3 ;  /* 0x0002800301007387 */ /* 0x0003e80000100800 */
[----:B------:R-:W3:Y:S01]  /*590c0*/  LDL.LU.64 R122, [R1+0x458] ;  /* 0x00045800017a7983 */ /* 0x000ee20000300a00 */
[----:B-1----:R-:W-:-:S03]  /*590d0*/  IMAD.MOV.U32 R3, RZ, RZ, R147 ;  /* 0x000000ffff037224 */ /* 0x002fc600078e0093 */
[----:B------:R-:W3:Y:S04]  /*590e0*/  LDL.LU.64 R146, [R1+0x8b0] ;  /* 0x0008b00001927983 */ /* 0x000ee80000300a00 */
[----:B------:R1:W-:Y:S04]  /*590f0*/  STL [R1+0x288], R3 ;  /* 0x0002880301007387 */ /* 0x0003e80000100800 */
[----:B----4-:R4:W-:Y:S01]  /*59100*/  STL [R1+0x294], R128 ;  /* 0x0002948001007387 */ /* 0x0109e20000100800 */
[----:B-1----:R-:W-:-:S03]  /*59110*/  IMAD.MOV.U32 R3, RZ, RZ, R129 ;  /* 0x000000ffff037224 */ /* 0x002fc600078e0081 */
[----:B----4-:R-:W4:Y:S04]  /*59120*/  LDL.LU.64 R128, [R1+0x8b8] ;  /* 0x0008b80001807983 */ /* 0x010f280000300a00 */
[----:B------:R1:W-:Y:S04]  /*59130*/  STL [R1+0x290], R3 ;  /* 0x0002900301007387 */ /* 0x0003e80000100800 */
[----:B------:R1:W-:Y:S02]  /*59140*/  STL [R1+0x29c], R126 ;  /* 0x00029c7e01007387 */ /* 0x0003e40000100800 */
[----:B-1----:R-:W-:-:S05]  /*59150*/  MOV R3, R127 ;  /* 0x0000007f00037202 */ /* 0x002fca0000000f00 */
        /* <DEDUP_REMOVED lines=9> */
[----:B------:R1:W-:Y:S02]  /*591f0*/  STL [R1+0x2b4], R136 ;  /* 0x0002b48801007387 */ /* 0x0003e40000100800 */
[----:B-1----:R-:W-:Y:S02]  /*59200*/  IMAD.MOV.U32 R3, RZ, RZ, R137 ;  /* 0x000000ffff037224 */ /* 0x002fe400078e0089 */
[----:B------:R-:W4:Y:S04]  /*59210*/  LDL.LU.64 R136, [R1+0x848] ;  /* 0x0008480001887983 */ /* 0x000f280000300a00 */
[----:B------:R1:W-:Y:S04]  /*59220*/  STL [R1+0x2b0], R3 ;  /* 0x0002b00301007387 */ /* 0x0003e80000100800 */
[----:B--2---:R2:W-:Y:S04]  /*59230*/  STL [R1+0x2bc], R124 ;  /* 0x0002bc7c01007387 */ /* 0x0045e80000100800 */
[----:B------:R-:W4:Y:S01]  /*59240*/  LDL.LU.64 R130, [R1+0x650] ;  /* 0x0006500001827983 */ /* 0x000f220000300a00 */
[----:B-1----:R-:W-:-:S05]  /*59250*/  IMAD.MOV.U32 R3, RZ, RZ, R125 ;  /* 0x000000ffff037224 */ /* 0x002fca00078e007d */
[----:B------:R1:W-:Y:S04]  /*59260*/  STL [R1+0x2b8], R3 ;  /* 0x0002b80301007387 */ /* 0x0003e80000100800 */
[----:B------:R1:W-:Y:S04]  /*59270*/  STL [R1+0x2c4], R140 ;  /* 0x0002c48c01007387 */ /* 0x0003e80000100800 */
[----:B--2---:R-:W2:Y:S01]  /*59280*/  LDL.LU.64 R124, [R1+0x450] ;  /* 0x00045000017c7983 */ /* 0x004ea20000300a00 */
[----:B-1----:R-:W-:-:S05]  /*59290*/  IMAD.MOV.U32 R3, RZ, RZ, R141 ;  /* 0x000000ffff037224 */ /* 0x002fca00078e008d */
[----:B------:R1:W-:Y:S04]  /*592a0*/  STL [R1+0x2c0], R3 ;  /* 0x0002c00301007387 */ /* 0x0003e80000100800 */
[----:B------:R1:W-:Y:S04]  /*592b0*/  STL [R1+0x2cc], R132 ;  /* 0x0002cc8401007387 */ /* 0x0003e80000100800 */
[----:B------:R-:W2:Y:S01]  /*592c0*/  LDL.LU.64 R140, [R1+0x8d8] ;  /* 0x0008d800018c7983 */ /* 0x000ea20000300a00 */
[----:B-1----:R-:W-:-:S05]  /*592d0*/  IMAD.MOV.U32 R3, RZ, RZ, R133 ;  /* 0x000000ffff037224 */ /* 0x002fca00078e0085 */
[----:B------:R1:W-:Y:S01]  /*592e0*/  STL [R1+0x2c8], R3 ;  /* 0x0002c80301007387 */ /* 0x0003e20000100800 */
[----:B------:R-:W-:Y:S02]  /*592f0*/  IMAD.MOV.U32 R132, RZ, RZ, R142 ;  /* 0x000000ffff847224 */ /* 0x000fe400078e008e */
[----:B------:R-:W-:Y:S01]  /*59300*/  IMAD.MOV.U32 R133, RZ, RZ, R143 ;  /* 0x000000ffff857224 */ /* 0x000fe200078e008f */
[----:B---3--:R-:W-:Y:S04]  /*59310*/  STL [R1+0x2d4], R122 ;  /* 0x0002d47a01007387 */ /* 0x008fe80000100800 */
[----:B------:R-:W3:Y:S01]  /*59320*/  LDL.LU.64 R142, [R1+0x8e0] ;  /* 0x0008e000018e7983 */ /* 0x000ee20000300a00 */
[----:B-1----:R-:W-:-:S03]  /*59330*/  IMAD.MOV.U32 R3, RZ, RZ, R123 ;  /* 0x000000ffff037224 */ /* 0x002fc600078e007b */
[----:B------:R-:W-:Y:S04]  /*59340*/  STL [R1+0x2dc], R146 ;  /* 0x0002dc9201007387 */ /* 0x000fe80000100800 */
[----:B------:R1:W-:Y:S02]  /*59350*/  STL [R1+0x2d0], R3 ;  /* 0x0002d00301007387 */ /* 0x0003e40000100800 */
[----:B-1----:R-:W-:Y:S02]  /*59360*/  MOV R3, R147 ;  /* 0x0000009300037202 */ /* 0x002fe40000000f00 */
[----:B----4-:R-:W-:Y:S04]  /*59370*/  STL [R1+0x2e4], R128 ;  /* 0x0002e48001007387 */ /* 0x010fe80000100800 */
[----:B------:R1:W-:Y:S04]  /*59380*/  STL [R1+0x2d8], R3 ;  /* 0x0002d80301007387 */ /* 0x0003e80000100800 */
[----:B------:R-:W4:Y:S01]  /*59390*/  LDL.LU.64 R146, [R1+0x8f0] ;  /* 0x0008f00001927983 */ /* 0x000f220000300a00 */
[----:B-1----:R-:W-:-:S03]  /*593a0*/  IMAD.MOV.U32 R3, RZ, RZ, R129 ;  /* 0x000000ffff037224 */ /* 0x002fc600078e0081 */
[----:B------:R-:W-:Y:S04]  /*593b0*/  STL [R1+0x2ec], R148 ;  /* 0x0002ec9401007387 */ /* 0x000fe80000100800 */
        /* <DEDUP_REMOVED lines=8> */
[----:B------:R1:W-:Y:S02]  /*59440*/  STL [R1+0x2f0], R3 ;  /* 0x0002f00301007387 */ /* 0x0003e40000100800 */
[----:B-1----:R-:W-:Y:S02]  /*59450*/  IMAD.MOV.U32 R3, RZ, RZ, R135 ;  /* 0x000000ffff037224 */ /* 0x002fe400078e0087 */
[----:B------:R-:W4:Y:S04]  /*59460*/  LDL.LU.64 R134, [R1+0x648] ;  /* 0x0006480001867983 */ /* 0x000f280000300a00 */
[----:B------:R1:W-:Y:S04]  /*59470*/  STL [R1+0x2f8], R3 ;  /* 0x0002f80301007387 */ /* 0x0003e80000100800 */
[----:B------:R1:W-:Y:S04]  /*59480*/  STL [R1+0x304], R136 ;  /* 0x0003048801007387 */ /* 0x0003e80000100800 */
[----:B------:R-:W4:Y:S01]  /*59490*/  LDL.LU.64 R126, [R1+0x448] ;  /* 0x00044800017e7983 */ /* 0x000f220000300a00 */
[----:B-1----:R-:W-:-:S05]  /*594a0*/  IMAD.MOV.U32 R3, RZ, RZ, R137 ;  /* 0x000000ffff037224 */ /* 0x002fca00078e0089 */
[----:B------:R1:W-:Y:S01]  /*594b0*/  STL [R1+0x300], R3 ;  /* 0x0003000301007387 */ /* 0x0003e20000100800 */
[----:B------:R-:W-:Y:S02]  /*594c0*/  IMAD.MOV.U32 R136, RZ, RZ, R138 ;  /* 0x000000ffff887224 */ /* 0x000fe400078e008a */
[----:B------:R-:W-:Y:S01]  /*594d0*/  IMAD.MOV.U32 R137, RZ, RZ, R139 ;  /* 0x000000ffff897224 */ /* 0x000fe200078e008b */
[----:B------:R2:W-:Y:S04]  /*594e0*/  STL [R1+0x30c], R130 ;  /* 0x00030c8201007387 */ /* 0x0005e80000100800 */
[----:B------:R-:W4:Y:S01]  /*594f0*/  LDL.LU.64 R138, [R1+0x900] ;  /* 0x00090000018a7983 */ /* 0x000f220000300a00 */
[----:B-1----:R-:W-:-:S03]  /*59500*/  IMAD.MOV.U32 R3, RZ, RZ, R131 ;  /* 0x000000ffff037224 */ /* 0x002fc600078e0083 */
[----:B--2---:R-:W-:Y:S04]  /*59510*/  STL [R1+0x314], R124 ;  /* 0x0003147c01007387 */ /* 0x004fe80000100800 */
[----:B------:R1:W-:Y:S04]  /*59520*/  STL [R1+0x308], R3 ;  /* 0x0003080301007387 */ /* 0x0003e80000100800 */
[----:B------:R-:W2:Y:S01]  /*59530*/  LDL.LU.64 R130, [R1+0x908] ;  /* 0x0009080001827983 */ /* 0x000ea20000300a00 */
[----:B-1----:R-:W-:-:S03]  /*59540*/  IMAD.MOV.U32 R3, RZ, RZ, R125 ;  /* 0x000000ffff037224 */ /* 0x002fc600078e007d */
[----:B------:R-:W-:Y:S04]  /*59550*/  STL [R1+0x31c], R140 ;  /* 0x00031c8c01007387 */ /* 0x000fe80000100800 */
[----:B------:R1:W-:Y:S02]  /*59560*/  STL [R1+0x310], R3 ;  /* 0x0003100301007387 */ /* 0x0003e40000100800 */
[----:B-1----:R-:W-:Y:S02]  /*59570*/  MOV R3, R141 ;  /* 0x0000008d00037202 */ /* 0x002fe40000000f00 */
[----:B---3--:R-:W-:Y:S04]  /*59580*/  STL [R1+0x324], R142 ;  /* 0x0003248e01007387 */ /* 0x008fe80000100800 */
[----:B------:R1:W-:Y:S04]  /*59590*/  STL [R1+0x318], R3 ;  /* 0x0003180301007387 */ /* 0x0003e80000100800 */
[----:B------:R-:W3:Y:S01]  /*595a0*/  LDL.LU.64 R140, [R1+0x918] ;  /* 0x00091800018c7983 */ /* 0x000ee20000300a00 */
[----:B-1----:R-:W-:-:S03]  /*595b0*/  IMAD.MOV.U32 R3, RZ, RZ, R143 ;  /* 0x000000ffff037224 */ /* 0x002fc600078e008f */
[----:B------:R-:W-:Y:S04]  /*595c0*/  STL [R1+0x32c], R144 ;  /* 0x00032c9001007387 */ /* 0x000fe80000100800 */
[----:B------:R1:W-:Y:S04]  /*595d0*/  STL [R1+0x320], R3 ;  /* 0x0003200301007387 */ /* 0x0003e80000100800 */
[----:B------:R-:W3:Y:S01]  /*595e0*/  LDL.LU.64 R142, [R1+0x920] ;  /* 0x00092000018e7983 */ /* 0x000ee20000300a00 */
[----:B-1----:R-:W-:-:S03]  /*595f0*/  IMAD.MOV.U32 R3, RZ, RZ, R145 ;  /* 0x000000ffff037224 */ /* 0x002fc600078e0091 */
        /* <DEDUP_REMOVED lines=8> */
[----:B------:R1:W-:Y:S04]  /*59680*/  STL [R1+0x344], R148 ;  /* 0x0003449401007387 */ /* 0x0003e80000100800 */
[----:B------:R1:W-:Y:S04]  /*59690*/  STL [R1+0x338], R3 ;  /* 0x0003380301007387 */ /* 0x0003e80000100800 */
[----:B------:R-:W4:Y:S01]  /*596a0*/  LDL.LU.64 R128, [R1+0x440] ;  /* 0x0004400001807983 */ /* 0x000f220000300a00 */
[----:B-1----:R-:W-:Y:S02]  /*596b0*/  IMAD.MOV.U32 R148, RZ, RZ, R150 ;  /* 0x000000ffff947224 */ /* 0x002fe400078e0096 */
[----:B------:R-:W-:-:S02]  /*596c0*/  IMAD.MOV.U32 R3, RZ, RZ, R149 ;  /* 0x000000ffff037224 */ /* 0x000fc400078e0095 */
[----:B------:R-:W-:Y:S02]  /*596d0*/  IMAD.MOV.U32 R149, RZ, RZ, R151 ;  /* 0x000000ffff957224 */ /* 0x000fe400078e0097 */
[----:B------:R-:W4:Y:S04]  /*596e0*/  LDL.LU.64 R150, [R1+0x928] ;  /* 0x0009280001967983 */ /* 0x000f280000300a00 */
[----:B------:R1:W-:Y:S04]  /*596f0*/  STL [R1+0x340], R3 ;  /* 0x0003400301007387 */ /* 0x0003e80000100800 */
[----:B------:R1:W-:Y:S02]  /*59700*/  STL [R1+0x34c], R134 ;  /* 0x00034c8601007387 */ /* 0x0003e40000100800 */
[----:B-1----:R-:W-:-:S02]  /*59710*/  IMAD.MOV.U32 R3, RZ, RZ, R135 ;  /* 0x000000ffff037224 */ /* 0x002fc400078e0087 */
[----:B------:R-:W4:Y:S04]  /*59720*/  LDL.LU.64 R134, [R1+0x930] ;  /* 0x0009300001867983 */ /* 0x000f280000300a00 */
[----:B------:R1:W-:Y:S04]  /*59730*/  STL [R1+0x348], R3 ;  /* 0x0003480301007387 */ /* 0x0003e80000100800 */
[----:B------:R-:W-:Y:S01]  /*59740*/  STL [R1+0x354], R126 ;  /* 0x0003547e01007387 */ /* 0x000fe20000100800 */
[----:B-1----:R-:W-:-:S05]  /*59750*/  IMAD.MOV.U32 R3, RZ, RZ, R127 ;  /* 0x000000ffff037224 */ /* 0x002fca00078e007f */
[----:B------:R1:W-:Y:S04]  /*59760*/  STL [R1+0x350], R3 ;  /* 0x0003500301007387 */ /* 0x0003e80000100800 */
[----:B------:R1:W-:Y:S02]  /*59770*/  STL [R1+0x35c], R138 ;  /* 0x00035c8a01007387 */ /* 0x0003e40000100800 */
[----:B-1----:R-:W-:Y:S02]  /*59780*/  MOV R3, R139 ;  /* 0x0000008b00037202 */ /* 0x002fe40000000f00 */
[----:B------:R-:W4:Y:S04]  /*59790*/  LDL.LU.64 R138, [R1+0x940] ;  /* 0x00094000018a7983 */ /* 0x000f280000300a00 */
[----:B------:R1:W-:Y:S04]  /*597a0*/  STL [R1+0x358], R3 ;  /* 0x0003580301007387 */ /* 0x0003e80000100800 */
[----:B--2---:R2:W-:Y:S01]  /*597b0*/  STL [R1+0x364], R130 ;  /* 0x0003648201007387 */ /* 0x0045e20000100800 */
[----:B-1----:R-:W-:-:S03]  /*597c0*/  IMAD.MOV.U32 R3, RZ, RZ, R131 ;  /* 0x000000ffff037224 */ /* 0x002fc600078e0083 */
[----:B--2---:R-:W2:Y:S04]  /*597d0*/  LDL.LU.64 R130, [R1+0x948] ;  /* 0x0009480001827983 */ /* 0x004ea80000300a00 */
[----:B------:R1:W-:Y:S04]  /*597e0*/  STL [R1+0x360], R3 ;  /* 0x0003600301007387 */ /* 0x0003e80000100800 */
[----:B------:R1:W-:Y:S02]  /*597f0*/  STL [R1+0x36c], R132 ;  /* 0x00036c8401007387 */ /* 0x0003e40000100800 */
[----:B-1----:R-:W-:-:S02]  /*59800*/  IMAD.MOV.U32 R3, RZ, RZ, R133 ;  /* 0x000000ffff037224 */ /* 0x002fc400078e0085 */
[----:B------:R-:W2:Y:S04]  /*59810*/  LDL.LU.64 R132, [R1+0x830] ;  /* 0x0008300001847983 */ /* 0x000ea80000300a00 */
[----:B------:R1:W-:Y:S04]  /*59820*/  STL [R1+0x368], R3 ;  /* 0x0003680301007387 */ /* 0x0003e80000100800 */
[----:B---3--:R3:W-:Y:S01]  /*59830*/  STL [R1+0x374], R140 ;  /* 0x0003748c01007387 */ /* 0x0087e20000100800 */
[----:B-1----:R-:W-:-:S03]  /*59840*/  IMAD.MOV.U32 R3, RZ, RZ, R141 ;  /* 0x000000ffff037224 */ /* 0x002fc600078e008d */
[----:B---3--:R-:W3:Y:S04]  /*59850*/  LDL.LU.64 R140, [R1+0x638] ;  /* 0x00063800018c7983 */ /* 0x008ee80000300a00 */
[----:B------:R1:W-:Y:S04]  /*59860*/  STL [R1+0x370], R3 ;  /* 0x0003700301007387 */ /* 0x0003e80000100800 */
[----:B------:R1:W-:Y:S02]  /*59870*/  STL [R1+0x37c], R142 ;  /* 0x00037c8e01007387 */ /* 0x0003e40000100800 */
[----:B-1----:R-:W-:-:S02]  /*59880*/  IMAD.MOV.U32 R3, RZ, RZ, R143 ;  /* 0x000000ffff037224 */ /* 0x002fc400078e008f */
[----:B------:R-:W3:Y:S04]  /*59890*/  LDL.LU.64 R142, [R1+0x438] ;  /* 0x00043800018e7983 */ /* 0x000ee80000300a00 */
[----:B------:R1:W-:Y:S04]  /*598a0*/  STL [R1+0x378], R3 ;  /* 0x0003780301007387 */ /* 0x0003e80000100800 */
[----:B----4-:R4:W-:Y:S01]  /*598b0*/  STL [R1+0x384], R144 ;  /* 0x0003849001007387 */ /* 0x0109e20000100800 */
[----:B-1----:R-:W-:-:S03]  /*598c0*/  IMAD.MOV.U32 R3, RZ, RZ, R145 ;  /* 0x000000ffff037224 */ /* 0x002fc600078e0091 */
[----:B----4-:R-:W4:Y:S04]  /*598d0*/  LDL.LU.64 R144, [R1+0x950] ;  /* 0x0009500001907983 */ /* 0x010f280000300a00 */
        /* <DEDUP_REMOVED lines=9> */
[----:B-1----:R-:W-:Y:S02]  /*59970*/  IMAD.MOV.U32 R3, RZ, RZ, R151 ;  /* 0x000000ffff037224 */ /* 0x002fe400078e0097 */
[----:B------:R-:W4:Y:S04]  /*59980*/  LDL.LU.64 R150, [R1+0x968] ;  /* 0x0009680001967983 */ /* 0x000f280000300a00 */
[----:B------:R1:W-:Y:S04]  /*59990*/  STL [R1+0x398], R3 ;  /* 0x0003980301007387 */ /* 0x0003e80000100800 */
[----:B------:R1:W-:Y:S02]  /*599a0*/  STL [R1+0x3a4], R134 ;  /* 0x0003a48601007387 */ /* 0x0003e40000100800 */
[----:B-1----:R-:W-:-:S02]  /*599b0*/  IMAD.MOV.U32 R3, RZ, RZ, R135 ;  /* 0x000000ffff037224 */ /* 0x002fc400078e0087 */
[----:B------:R-:W4:Y:S04]  /*599c0*/  LDL.LU.64 R134, [R1+0x970] ;  /* 0x0009700001867983 */ /* 0x000f280000300a00 */
[----:B------:R1:W-:Y:S04]  /*599d0*/  STL [R1+0x3a0], R3 ;  /* 0x0003a00301007387 */ /* 0x0003e80000100800 */
[----:B------:R1:W-:Y:S02]  /*599e0*/  STL [R1+0x3ac], R136 ;  /* 0x0003ac8801007387 */ /* 0x0003e40000100800 */
[----:B-1----:R-:W-:-:S02]  /*599f0*/  MOV R3, R137 ;  /* 0x0000008900037202 */ /* 0x002fc40000000f00 */
[----:B------:R-:W4:Y:S04]  /*59a00*/  LDL.LU.64 R136, [R1+0x828] ;  /* 0x0008280001887983 */ /* 0x000f280000300a00 */
[----:B------:R1:W-:Y:S04]  /*59a10*/  STL [R1+0x3a8], R3 ;  /* 0x0003a80301007387 */ /* 0x0003e80000100800 */
[----:B------:R1:W-:Y:S02]  /*59a20*/  STL [R1+0x3b4], R138 ;  /* 0x0003b48a01007387 */ /* 0x0003e40000100800 */
[----:B-1----:R-:W-:-:S02]  /*59a30*/  IMAD.MOV.U32 R3, RZ, RZ, R139 ;  /* 0x000000ffff037224 */ /* 0x002fc400078e008b */
        /* <DEDUP_REMOVED lines=195> */
[----:B-1----:R-:W-:-:S03]  /*5a670*/  MOV R3, R145 ;  /* 0x0000009100037202 */ /* 0x002fc60000000f00 */
        /* <DEDUP_REMOVED lines=39> */
[----:B-1----:R-:W-:-:S02]  /*5a8f0*/  MOV R3, R143 ;  /* 0x0000008f00037202 */ /* 0x002fc40000000f00 */
        /* <DEDUP_REMOVED lines=39> */
[----:B-1----:R-:W-:-:S03]  /*5ab70*/  MOV R3, R141 ;  /* 0x0000008d00037202 */ /* 0x002fc60000000f00 */
        /* <DEDUP_REMOVED lines=39> */
[----:B-1----:R-:W-:-:S02]  /*5adf0*/  MOV R3, R133 ;  /* 0x0000008500037202 */ /* 0x002fc40000000f00 */
        /* <DEDUP_REMOVED lines=39> */
[----:B-1----:R-:W-:-:S03]  /*5b070*/  MOV R3, R131 ;  /* 0x0000008300037202 */ /* 0x002fc60000000f00 */
        /* <DEDUP_REMOVED lines=648> */
[----:B------:R-:W4:Y:S04]  /*5d900*/  LDL.64 R134, [R1+0x1250] ;  /* 0x0012500001867983 */ /* 0x000f280000100a00 */
        /* <DEDUP_REMOVED lines=585> */
[----:B------:R-:W-:Y:S04]  /*5fda0*/  STL [R1+0x1024], R132 ;  /* 0x0010248401007387 */ /* 0x000fe80000100800 */
[----:B------:R-:W2:Y:S01]  /*5fdb0*/  LDL.LU.64 R128, [R1+0x1750] ;  /* 0x0017500001807983 */ /* 0x000ea20000300a00 */
[----:B-1----:R-:W-:-:S05]  /*5fdc0*/  IMAD.MOV.U32 R3, RZ, RZ, R133 ;  /* 0x000000ffff037224 */ /* 0x002fca00078e0085 */
        /* <DEDUP_REMOVED lines=41> */
[----:B------:R1:W-:Y:S04]  /*60060*/  STL [R1+0x1070], R3 ;  /* 0x0010700301007387 */ /* 0x0003e80000100800 */
[----:B------:R-:W2:Y:S01]  /*60070*/  LDL.LU.64 R130, [R1+0x17a8] ;  /* 0x0017a80001827983 */ /* 0x000ea20000300a00 */
[----:B-1----:R-:W-:-:S03]  /*60080*/  MOV R3, R129 ;  /* 0x0000008100037202 */ /* 0x002fc60000000f00 */
[----:B---3--:R-:W-:Y:S04]  /*60090*/  STL [R1+0x1084], R140 ;  /* 0x0010848c01007387 */ /* 0x008fe80000100800 */
[----:B------:R1:W-:Y:S02]  /*600a0*/  STL [R1+0x1078], R3 ;  /* 0x0010780301007387 */ /* 0x0003e40000100800 */
[----:B-1----:R-:W-:Y:S02]  /*600b0*/  IMAD.MOV.U32 R3, RZ, RZ, R141 ;  /* 0x000000ffff037224 */ /* 0x002fe400078e008d */
[----:B------:R-:W3:Y:S04]  /*600c0*/  LDL.LU.64 R140, [R1+0x17b0] ;  /* 0x0017b000018c7983 */ /* 0x000ee80000300a00 */
        /* <DEDUP_REMOVED lines=34> */
[----:B-1----:R-:W-:-:S03]  /*602f0*/  MOV R3, R139 ;  /* 0x0000008b00037202 */ /* 0x002fc60000000f00 */
[----:B------:R-:W-:Y:S04]  /*60300*/  STL [R1+0x10d4], R130 ;  /* 0x0010d48201007387 */ /* 0x000fe80000100800 */
[----:B------:R1:W-:Y:S04]  /*60310*/  STL [R1+0x10c8], R3 ;  /* 0x0010c80301007387 */ /* 0x0003e80000100800 */
[----:B------:R-:W2:Y:S04]  /*60320*/  LDL.LU.64 R138, [R1+0x17f8] ;  /* 0x0017f800018a7983 */ /* 0x000ea80000300a00 */
[----:B------:R-:W2:Y:S01]  /*60330*/  LDL.LU.64 R128, [R1+0x1800] ;  /* 0x0018000001807983 */ /* 0x000ea20000300a00 */
[----:B-1----:R-:W-:-:S05]  /*60340*/  IMAD.MOV.U32 R3, RZ, RZ, R131 ;  /* 0x000000ffff037224 */ /* 0x002fca00078e0083 */
        /* <DEDUP_REMOVED lines=9> */
[----:B----4-:R4:W-:Y:S04]  /*603e0*/  STL [R1+0x10ec], R144 ;  /* 0x0010ec9001007387 */ /* 0x0109e80000100800 */
[----:B------:R-:W3:Y:S01]  /*603f0*/  LDL.LU.64 R130, [R1+0x1818] ;  /* 0x0018180001827983 */ /* 0x000ee20000300a00 */
[----:B-1----:R-:W-:-:S03]  /*60400*/  IMAD.MOV.U32 R3, RZ, RZ, R145 ;  /* 0x000000ffff037224 */ /* 0x002fc600078e0091 */
[----:B------:R-:W-:Y:S04]  /*60410*/  STL [R1+0x10f4], R146 ;  /* 0x0010f49201007387 */ /* 0x000fe80000100800 */
[----:B------:R1:W-:Y:S04]  /*60420*/  STL [R1+0x10e8], R3 ;  /* 0x0010e80301007387 */ /* 0x0003e80000100800 */
[----:B----4-:R-:W4:Y:S01]  /*60430*/  LDL.LU.64 R144, [R1+0x1820] ;  /* 0x0018200001907983 */ /* 0x010f220000300a00 */
[----:B-1----:R-:W-:-:S03]  /*60440*/  IMAD.MOV.U32 R3, RZ, RZ, R147 ;  /* 0x000000ffff037224 */ /* 0x002fc600078e0093 */
[----:B------:R-:W-:Y:S04]  /*60450*/  STL [R1+0x10fc], R148 ;  /* 0x0010fc9401007387 */ /* 0x000fe80000100800 */
[----:B------:R1:W-:Y:S04]  /*60460*/  STL [R1+0x10f0], R3 ;  /* 0x0010f00301007387 */ /* 0x0003e80000100800 */
[----:B------:R-:W4:Y:S01]  /*60470*/  LDL.LU.64 R146, [R1+0x1828] ;  /* 0x0018280001927983 */ /* 0x000f220000300a00 */
[----:B-1----:R-:W-:-:S03]  /*60480*/  IMAD.MOV.U32 R3, RZ, RZ, R149 ;  /* 0x000000ffff037224 */ /* 0x002fc600078e0095 */
        /* <DEDUP_REMOVED lines=20> */
[----:B------:R-:W-:Y:S04]  /*605d0*/  STL [R1+0x112c], R128 ;  /* 0x00112c8001007387 */ /* 0x000fe80000100800 */
[----:B------:R1:W-:Y:S04]  /*605e0*/  STL [R1+0x1120], R3 ;  /* 0x0011200301007387 */ /* 0x0003e80000100800 */
[----:B------:R-:W2:Y:S01]  /*605f0*/  LDL.LU.64 R138, [R1+0x1858] ;  /* 0x00185800018a7983 */ /* 0x000ea20000300a00 */
[----:B-1----:R-:W-:-:S03]  /*60600*/  IMAD.MOV.U32 R3, RZ, RZ, R129 ;  /* 0x000000ffff037224 */ /* 0x002fc600078e0081 */
[----:B---3--:R-:W-:Y:S04]  /*60610*/  STL [R1+0x1134], R140 ;  /* 0x0011348c01007387 */ /* 0x008fe80000100800 */
[----:B------:R1:W-:Y:S02]  /*60620*/  STL [R1+0x1128], R3 ;  /* 0x0011280301007387 */ /* 0x0003e40000100800 */
[----:B-1----:R-:W-:Y:S02]  /*60630*/  IMAD.MOV.U32 R3, RZ, RZ, R141 ;  /* 0x000000ffff037224 */ /* 0x002fe400078e008d */
[----:B------:R-:W3:Y:S04]  /*60640*/  LDL.LU.64 R140, [R1+0x1860] ;  /* 0x00186000018c7983 */ /* 0x000ee80000300a00 */
[----:B------:R1:W-:Y:S04]  /*60650*/  STL [R1+0x1130], R3 ;  /* 0x0011300301007387 */ /* 0x0003e80000100800 */
[----:B------:R1:W-:Y:S02]  /*60660*/  STL [R1+0x113c], R142 ;  /* 0x00113c8e01007387 */ /* 0x0003e40000100800 */
[----:B-1----:R-:W-:-:S02]  /*60670*/  IMAD.MOV.U32 R3, RZ, RZ, R143 ;  /* 0x000000ffff037224 */ /* 0x002fc400078e008f */
[----:B------:R-:W-:Y:S04]  /*60680*/  STL [R1+0x1144], R130 ;  /* 0x0011448201007387 */ /* 0x000fe80000100800 */
[----:B------:R1:W-:Y:S04]  /*60690*/  STL [R1+0x1138], R3 ;  /* 0x0011380301007387 */ /* 0x0003e80000100800 */
[----:B------:R-:W3:Y:S01]  /*606a0*/  LDL.LU.64 R142, [R1+0x1868] ;  /* 0x00186800018e7983 */ /* 0x000ee20000300a00 */
[----:B-1----:R-:W-:-:S03]  /*606b0*/  IMAD.MOV.U32 R3, RZ, RZ, R131 ;  /* 0x000000ffff037224 */ /* 0x002fc600078e0083 */
[----:B----4-:R-:W-:Y:S04]  /*606c0*/  STL [R1+0x114c], R144 ;  /* 0x00114c9001007387 */ /* 0x010fe80000100800 */
[----:B------:R1:W-:Y:S02]  /*606d0*/  STL [R1+0x1140], R3 ;  /* 0x0011400301007387 */ /* 0x0003e40000100800 */
[----:B-1----:R-:W-:Y:S02]  /*606e0*/  IMAD.MOV.U32 R3, RZ, RZ, R145 ;  /* 0x000000ffff037224 */ /* 0x002fe400078e0091 */
        /* <DEDUP_REMOVED lines=15> */
[----:B-1----:R-:W-:-:S03]  /*607e0*/  MOV R3, R151 ;  /* 0x0000009700037202 */ /* 0x002fc60000000f00 */
[----:B------:R-:W-:Y:S04]  /*607f0*/  STL [R1+0x1174], R134 ;  /* 0x0011748601007387 */ /* 0x000fe80000100800 */
[----:B------:R1:W-:Y:S04]  /*60800*/  STL [R1+0x1168], R3 ;  /* 0x0011680301007387 */ /* 0x0003e80000100800 */
[----:B------:R-:W4:Y:S01]  /*60810*/  LDL.LU.64 R150, [R1+0x1890] ;  /* 0x0018900001967983 */ /* 0x000f220000300a00 */
[----:B-1----:R-:W-:-:S03]  /*60820*/  IMAD.MOV.U32 R3, RZ, RZ, R135 ;  /* 0x000000ffff037224 */ /* 0x002fc600078e0087 */
[----:B--2---:R-:W-:Y:S04]  /*60830*/  STL [R1+0x117c], R136 ;  /* 0x00117c8801007387 */ /* 0x004fe80000100800 */
[----:B------:R1:W-:Y:S04]  /*60840*/  STL [R1+0x1170], R3 ;  /* 0x0011700301007387 */ /* 0x0003e80000100800 */
[----:B------:R-:W2:Y:S04]  /*60850*/  LDL.LU.64 R124, [R1+0x1898] ;  /* 0x00189800017c7983 */ /* 0x000ea80000300a00 */
[----:B------:R-:W2:Y:S01]  /*60860*/  LDL.LU.64 R126, [R1+0x18a0] ;  /* 0x0018a000017e7983 */ /* 0x000ea20000300a00 */
[----:B-1----:R-:W-:-:S05]  /*60870*/  IMAD.MOV.U32 R3, RZ, RZ, R137 ;  /* 0x000000ffff037224 */ /* 0x002fca00078e0089 */
[----:B------:R1:W-:Y:S04]  /*60880*/  STL [R1+0x1178], R3 ;  /* 0x0011780301007387 */ /* 0x0003e80000100800 */
[----:B------:R-:W-:Y:S04]  /*60890*/  STL [R1+0x1184], R138 ;  /* 0x0011848a01007387 */ /* 0x000fe80000100800 */
[----:B------:R-:W2:Y:S01]  /*608a0*/  LDL.LU.64 R128, [R1+0x18a8] ;  /* 0x0018a80001807983 */ /* 0x000ea20000300a00 */
[----:B-1----:R-:W-:-:S03]  /*608b0*/  IMAD.MOV.U32 R3, RZ, RZ, R139 ;  /* 0x000000ffff037224 */ /* 0x002fc600078e008b */
[----:B------:R-:W2:Y:S04]  /*608c0*/  LDL.LU.64 R130, [R1+0x18b0] ;  /* 0x0018b00001827983 */ /* 0x000ea80000300a00 */
[----:B------:R1:W-:Y:S04]  /*608d0*/  STL [R1+0x1180], R3 ;  /* 0x0011800301007387 */ /* 0x0003e80000100800 */
[----:B---3--:R-:W-:Y:S04]  /*608e0*/  STL [R1+0x118c], R140 ;  /* 0x00118c8c01007387 */ /* 0x008fe80000100800 */
[----:B------:R-:W3:Y:S01]  /*608f0*/  LDL.LU.64 R132, [R1+0x18b8] ;  /* 0x0018b80001847983 */ /* 0x000ee20000300a00 */
[----:B-1----:R-:W-:-:S03]  /*60900*/  IMAD.MOV.U32 R3, RZ, RZ, R141 ;  /* 0x000000ffff037224 */ /* 0x002fc600078e008d */
[----:B------:R-:W3:Y:S04]  /*60910*/  LDL.LU.64 R134, [R1+0x18c0] ;  /* 0x0018c00001867983 */ /* 0x000ee80000300a00 */
[----:B------:R1:W-:Y:S04]  /*60920*/  STL [R1+0x1188], R3 ;  /* 0x0011880301007387 */ /* 0x0003e80000100800 */
[----:B------:R-:W-:Y:S04]  /*60930*/  STL [R1+0x1194], R142 ;  /* 0x0011948e01007387 */ /* 0x000fe80000100800 */
[----:B------:R-:W3:Y:S01]  /*60940*/  LDL.LU.64 R136, [R1+0x18c8] ;  /* 0x0018c80001887983 */ /* 0x000ee20000300a00 */
[----:B-1----:R-:W-:-:S03]  /*60950*/  IMAD.MOV.U32 R3, RZ, RZ, R143 ;  /* 0x000000ffff037224 */ /* 0x002fc600078e008f */
[----:B------:R-:W3:Y:S04]  /*60960*/  LDL.LU.64 R138, [R1+0x18d0] ;  /* 0x0018d000018a7983 */ /* 0x000ee80000300a00 */
[----:B------:R1:W-:Y:S04]  /*60970*/  STL [R1+0x1190], R3 ;  /* 0x0011900301007387 */ /* 0x0003e80000100800 */
[----:B----4-:R-:W-:Y:S01]  /*60980*/  STL [R1+0x119c], R144 ;  /* 0x00119c9001007387 */ /* 0x010fe20000100800 */
[----:B-1----:R-:W-:-:S03]  /*60990*/  IMAD.MOV.U32 R3, RZ, RZ, R145 ;  /* 0x000000ffff037224 */ /* 0x002fc600078e0091 */
[----:B------:R-:W4:Y:S04]  /*609a0*/  LDL.LU.64 R140, [R1+0x18d8] ;  /* 0x0018d800018c7983 */ /* 0x000f280000300a00 */
[----:B------:R-:W4:Y:S04]  /*609b0*/  LDL.LU.64 R142, [R1+0x18e0] ;  /* 0x0018e000018e7983 */ /* 0x000f280000300a00 */
[----:B------:R1:W-:Y:S02]  /*609c0*/  STL [R1+0x1198], R3 ;  /* 0x0011980301007387 */ /* 0x0003e40000100800 */
[----:B-1----:R-:W-:-:S02]  /*609d0*/  IMAD.MOV.U32 R3, RZ, RZ, R147 ;  /* 0x000000ffff037224 */ /* 0x002fc400078e0093 */
[----:B------:R1:W-:Y:S04]  /*609e0*/  STL [R1+0x11a4], R146 ;  /* 0x0011a49201007387 */ /* 0x0003e80000100800 */
[----:B------:R-:W4:Y:S04]  /*609f0*/  LDL.LU.64 R144, [R1+0x18e8] ;  /* 0x0018e80001907983 */ /* 0x000f280000300a00 */
[----:B------:R-:W-:Y:S04]  /*60a00*/  STL [R1+0x11ac], R148 ;  /* 0x0011ac9401007387 */ /* 0x000fe80000100800 */
[----:B------:R1:W-:Y:S04]  /*60a10*/  STL [R1+0x11a0], R3 ;  /* 0x0011a00301007387 */ /* 0x0003e80000100800 */
[----:B-1----:R-:W4:Y:S01]  /*60a20*/  LDL.LU.64 R146, [R1+0x18f0] ;  /* 0x0018f00001927983 */ /* 0x002f220000300a00 */
[----:B------:R-:W-:-:S03]  /*60a30*/  IMAD.MOV.U32 R3, RZ, RZ, R149 ;  /* 0x000000ffff037224 */ /* 0x000fc600078e0095 */
[----:B------:R-:W-:Y:S04]  /*60a40*/  STL [R1+0x11b4], R122 ;  /* 0x0011b47a01007387 */ /* 0x000fe80000100800 */
[----:B------:R1:W-:Y:S04]  /*60a50*/  STL [R1+0x11a8], R3 ;  /* 0x0011a80301007387 */ /* 0x0003e80000100800 */
[----:B------:R-:W4:Y:S01]  /*60a60*/  LDL.LU.64 R148, [R1+0x1900] ;  /* 0x0019000001947983 */ /* 0x000f220000300a00 */
[----:B-1----:R-:W-:-:S03]  /*60a70*/  IMAD.MOV.U32 R3, RZ, RZ, R123 ;  /* 0x000000ffff037224 */ /* 0x002fc600078e007b */
[----:B------:R-:W-:Y:S04]  /*60a80*/  STL [R1+0x11bc], R150 ;  /* 0x0011bc9601007387 */ /* 0x000fe80000100800 */
[----:B------:R1:W-:Y:S02]  /*60a90*/  STL [R1+0x11b0], R3 ;  /* 0x0011b00301007387 */ /* 0x0003e40000100800 */
[----:B-1----:R-:W-:Y:S02]  /*60aa0*/  MOV R3, R151 ;  /* 0x0000009700037202 */ /* 0x002fe40000000f00 */
[----:B------:R-:W4:Y:S04]  /*60ab0*/  LDL.LU.64 R150, [R1+0x18f8] ;  /* 0x0018f80001967983 */ /* 0x000f280000300a00 */
[----:B------:R1:W-:Y:S04]  /*60ac0*/  STL [R1+0x11b8], R3 ;  /* 0x0011b80301007387 */ /* 0x0003e80000100800 */
[----:B--2---:R-:W-:Y:S01]  /*60ad0*/  STL [R1+0x11c4], R124 ;  /* 0x0011c47c01007387 */ /* 0x004fe20000100800 */
[----:B-1----:R-:W-:-:S03]  /*60ae0*/  IMAD.MOV.U32 R3, RZ, RZ, R125 ;  /* 0x000000ffff037224 */ /* 0x002fc600078e007d */
[----:B------:R-:W-:Y:S04]  /*60af0*/  STL [R1+0x11cc], R126 ;  /* 0x0011cc7e01007387 */ /* 0x000fe80000100800 */
[----:B------:R1:W-:Y:S04]  /*60b00*/  STL [R1+0x11c0], R3 ;  /* 0x0011c00301007387 */ /* 0x0003e80000100800 */
[----:B------:R-:W-:Y:S01]  /*60b10*/  STL [R1+0x11d4], R128 ;  /* 0x0011d48001007387 */ /* 0x000fe20000100800 */
[----:B-1----:R-:W-:-:S05]  /*60b20*/  IMAD.MOV.U32 R3, RZ, RZ, R127 ;  /* 0x000000ffff037224 */ /* 0x002fca00078e007f */
[----:B------:R1:W-:Y:S04]  /*60b30*/  STL [R1+0x11c8], R3 ;  /* 0x0011c80301007387 */ /* 0x0003e80000100800 */
[----:B------:R-:W-:Y:S01]  /*60b40*/  STL [R1+0x11dc], R130 ;  /* 0x0011dc8201007387 */ /* 0x000fe20000100800 */
[----:B-1----:R-:W-:-:S05]  /*60b50*/  IMAD.MOV.U32 R3, RZ, RZ, R129 ;  /* 0x000000ffff037224 */ /* 0x002fca00078e0081 */
[----:B------:R1:W-:Y:S02]  /*60b60*/  STL [R1+0x11d0], R3 ;  /* 0x0011d00301007387 */ /* 0x0003e40000100800 */
[----:B-1----:R-:W-:Y:S02]  /*60b70*/  IMAD.MOV.U32 R3, RZ, RZ, R131 ;  /* 0x000000ffff037224 */ /* 0x002fe400078e0083 */
[----:B---3--:R-:W-:Y:S04]  /*60b80*/  STL [R1+0x11e4], R132 ;  /* 0x0011e48401007387 */ /* 0x008fe80000100800 */
[----:B------:R1:W-:Y:S04]  /*60b90*/  STL [R1+0x11d8], R3 ;  /* 0x0011d80301007387 */ /* 0x0003e80000100800 */
[----:B------:R-:W-:Y:S01]  /*60ba0*/  STL [R1+0x11ec], R134 ;  /* 0x0011ec8601007387 */ /* 0x000fe20000100800 */
[----:B-1----:R-:W-:-:S05]  /*60bb0*/  IMAD.MOV.U32 R3, RZ, RZ, R133 ;  /* 0x000000ffff037224 */ /* 0x002fca00078e0085 */
[----:B------:R1:W-:Y:S04]  /*60bc0*/  STL [R1+0x11e0], R3 ;  /* 0x0011e00301007387 */ /* 0x0003e80000100800 */
[----:B------:R-:W-:Y:S01]  /*60bd0*/  STL [R1+0x11f4], R136 ;  /* 0x0011f48801007387 */ /* 0x000fe20000100800 */
[----:B-1----:R-:W-:-:S05]  /*60be0*/  IMAD.MOV.U32 R3, RZ, RZ, R135 ;  /* 0x000000ffff037224 */ /* 0x002fca00078e0087 */
[----:B------:R1:W-:Y:S04]  /*60bf0*/  STL [R1+0x11e8], R3 ;  /* 0x0011e80301007387 */ /* 0x0003e80000100800 */
[----:B------:R-:W-:Y:S01]  /*60c00*/  STL [R1+0x11fc], R138 ;  /* 0x0011fc8a01007387 */ /* 0x000fe20000100800 */
[----:B-1----:R-:W-:-:S05]  /*60c10*/  IMAD.MOV.U32 R3, RZ, RZ, R137 ;  /* 0x000000ffff037224 */ /* 0x002fca00078e0089 */
[----:B------:R1:W-:Y:S04]  /*60c20*/  STL [R1+0x11f0], R3 ;  /* 0x0011f00301007387 */ /* 0x0003e80000100800 */
[----:B----4-:R-:W-:Y:S01]  /*60c30*/  STL [R1+0x1204], R140 ;  /* 0x0012048c01007387 */ /* 0x010fe20000100800 */
[----:B-1----:R-:W-:-:S05]  /*60c40*/  IMAD.MOV.U32 R3, RZ, RZ, R139 ;  /* 0x000000ffff037224 */ /* 0x002fca00078e008b */
[----:B------:R1:W-:Y:S04]  /*60c50*/  STL [R1+0x11f8], R3 ;  /* 0x0011f80301007387 */ /* 0x0003e80000100800 */
[----:B------:R-:W-:Y:S01]  /*60c60*/  STL [R1+0x120c], R142 ;  /* 0x00120c8e01007387 */ /* 0x000fe20000100800 */
[----:B-1----:R-:W-:-:S05]  /*60c70*/  IMAD.MOV.U32 R3, RZ, RZ, R141 ;  /* 0x000000ffff037224 */ /* 0x002fca00078e008d */
[----:B------:R1:W-:Y:S04]  /*60c80*/  STL [R1+0x1200], R3 ;  /* 0x0012000301007387 */ /* 0x0003e80000100800 */
[----:B------:R-:W-:Y:S01]  /*60c90*/  STL [R1+0x1214], R144 ;  /* 0x0012149001007387 */ /* 0x000fe20000100800 */
[----:B-1----:R-:W-:-:S05]  /*60ca0*/  MOV R3, R143 ;  /* 0x0000008f00037202 */ /* 0x002fca0000000f00 */
[----:B------:R1:W-:Y:S01]  /*60cb0*/  STL [R1+0x1208], R3 ;  /* 0x0012080301007387 */ /* 0x0003e20000100800 */
[----:B------:R-:W-:Y:S01]  /*60cc0*/  UIADD3 UR5, UR6, -0x200, URZ ;  /* 0xfffffe0006057890 */ /* 0x000fe2000fffe03f */
[----:B-1----:R-:W-:-:S05]  /*60cd0*/  IMAD.MOV.U32 R3, RZ, RZ, R145 ;  /* 0x000000ffff037224 */ /* 0x002fca00078e0091 */
[----:B------:R1:W-:Y:S01]  /*60ce0*/  STL [R1+0x1210], R3 ;  /* 0x0012100301007387 */ /* 0x0003e20000100800 */
[----:B------:R-:W-:-:S03]  /*60cf0*/  IMAD.U32 R5, RZ, RZ, UR5 ;  /* 0x00000005ff057e24 */ /* 0x000fc6000f8e00ff */
[----:B------:R-:W-:Y:S01]  /*60d00*/  STL [R1+0x121c], R146 ;  /* 0x00121c9201007387 */ /* 0x000fe20000100800 */
[----:B-1----:R-:W-:Y:S02]  /*60d10*/  IMAD.MOV.U32 R3, RZ, RZ, R147 ;  /* 0x000000ffff037224 */ /* 0x002fe400078e0093 */
[----:B------:R-:W-:-:S03]  /*60d20*/  IMAD.MOV.U32 R4, RZ, RZ, R149 ;  /* 0x000000ffff047224 */ /* 0x000fc600078e0095 */
[----:B------:R-:W-:Y:S04]  /*60d30*/  STL [R1+0x1218], R3 ;  /* 0x0012180301007387 */ /* 0x000fe80000100800 */
[----:B------:R-:W-:Y:S04]  /*60d40*/  STL [R1+0x1224], R148 ;  /* 0x0012249401007387 */ /* 0x000fe80000100800 */
[----:B------:R1:W-:Y:S02]  /*60d50*/  STL [R1+0x1220], R4 ;  /* 0x0012200401007387 */ /* 0x0003e40000100800 */
[----:B-1----:R-:W-:-:S02]  /*60d60*/  IMAD.MOV.U32 R4, RZ, RZ, R151 ;  /* 0x000000ffff047224 */ /* 0x002fc400078e0097 */
[----:B------:R1:W-:Y:S04]  /*60d70*/  STL [R1+0x122c], R150 ;  /* 0x00122c9601007387 */ /* 0x0003e80000100800 */
[----:B------:R2:W-:Y:S04]  /*60d80*/  STL [R1+0x1250], R5 ;  /* 0x0012500501007387 */ /* 0x0005e80000100800 */
[----:B------:R2:W-:Y:S04]  /*60d90*/  STL [R1+0x1228], R4 ;  /* 0x0012280401007387 */ /* 0x0005e80000100800 */
        /* <DEDUP_REMOVED lines=127> */
[----:B------:R2:W-:Y:S01]  /*61590*/  STL [R1+0x1fc], RZ ;  /* 0x0001fcff01007387 */ /* 0x0005e20000100800 */
[----:B------:R-:W-:-:S04]  /*615a0*/  SHF.R.S32.HI R3, RZ, 0x1f, R0 ;  /* 0x0000001fff037819 */ /* 0x000fc80000011400 */
[----:B------:R-:W-:Y:S01]  /*615b0*/  LEA.HI R3, R3, R0, RZ, 0x7 ;  /* 0x0000000003037211 */ /* 0x000fe200078f38ff */
[----:B------:R-:W-:-:S03]  /*615c0*/  UMOV UR10, 0x3 ;  /* 0x00000003000a7882 */ /* 0x000fc60000000000 */
[----:B------:R-:W-:Y:S01]  /*615d0*/  SHF.R.S32.HI R3, RZ, 0x7, R3 ;  /* 0x00000007ff037819 */ /* 0x000fe20000011403 */
[----:B------:R-:W-:Y:S01]  /*615e0*/  USHF.R.S32.HI UR8, URZ, 0x1f, UR7 ;  /* 0x0000001f3f087899 */ /* 0x000fe20008011407 */
[----:B------:R-:W-:Y:S01]  /*615f0*/  IMAD.U32 R0, RZ, RZ, UR10 ;  /* 0x0000000aff007e24 */ /* 0x000fe2000f8e00ff */
[----:B------:R-:W-:Y:S01]  /*61600*/  USHF.R.S32.HI UR9, URZ, 0x1f, UR50 ;  /* 0x0000001f3f097899 */ /* 0x000fe20008011432 */
        /* <DEDUP_REMOVED lines=63> */
[----:B-1----:R-:W-:Y:S01]  /*61a00*/  CS2R R150, SRZ ;  /* 0x0000000000967805 */ /* 0x002fe2000001ff00 */
[----:B------:R-:W-:Y:S01]  /*61a10*/  VIADD R3, R3, 0xfffffffc ;  /* 0xfffffffc03037836 */ /* 0x000fe20000000000 */
[----:B------:R-:W-:-:S02]  /*61a20*/  USHF.L.U32 UR5, UR7, 0x2, URZ ;  /* 0x0000000207057899 */ /* 0x000fc4000800063f */
[----:B------:R-:W-:Y:S01]  /*61a30*/  USHF.L.U32 UR6, UR50, 0x2, URZ ;  /* 0x0000000232067899 */ /* 0x000fe2000800063f */
[----:B------:R-:W-:Y:S01]  /*61a40*/  UMOV UR61, 0xffffffff ;  /* 0xffffffff003d7882 */ /* 0x000fe20000000000 */
[----:B------:R-:W-:Y:S02]  /*61a50*/  USHF.L.U64.HI UR7, UR7, 0x2, UR8 ;  /* 0x0000000207077899 */ /* 0x000fe40008010208 */
[----:B------:R-:W-:Y:S01]  /*61a60*/  USHF.L.U64.HI UR50, UR50, 0x2, UR9 ;  /* 0x0000000232327899 */ /* 0x000fe20008010209 */
[----:B--2---:R-:W-:-:S11]  /*61a70*/  UMOV UR51, URZ ;  /* 0x0000003f00337c82 */ /* 0x004fd60008000000 */
.L_x_1:
[----:B------:R-:W-:Y:S01]  /*61a80*/  STL.64 [R1+0x1cb0], R250 ;  /* 0x001cb0fa01007387 */ /* 0x000fe20000100a00 */
[----:B------:R-:W-:Y:S01]  /*61a90*/  UIADD3 UR61, UR61, 0x1, URZ ;  /* 0x000000013d3d7890 */ /* 0x000fe2000fffe03f */
[----:B------:R-:W-:-:S04]  /*61aa0*/  DEPBAR.LE SB0, 0x6 ;  /* 0x000081800000791a */ /* 0x000fc80000000000 */
        /* <DEDUP_REMOVED lines=49> */
[----:B-----5:R-:W-:Y:S04]  /*61dc0*/  STL.64 [R1+0x1b20], R150 ;  /* 0x001b209601007387 */ /* 0x020fe80000100a00 */
        /* <DEDUP_REMOVED lines=13> */
[----:B-1----:R-:W2:Y:S04]  /*61ea0*/  LDL.LU.64 R124, [R1] ;  /* 0x00000000017c7983 */ /* 0x002ea80000300a00 */
[----:B------:R-:W2:Y:S04]  /*61eb0*/  LDL.LU.64 R126, [R1+0x8] ;  /* 0x00000800017e7983 */ /* 0x000ea80000300a00 */
        /* <DEDUP_REMOVED lines=61> */
[----:B------:R-:W2:Y:S01]  /*62290*/  LDL.LU.64 R250, [R1+0x1f8] ;  /* 0x0001f80001fa7983 */ /* 0x000ea20000300a00 */
[----:B------:R-:W-:Y:S01]  /*622a0*/  UISETP.GT.AND UP0, UPT, UR61, 0x4, UPT ;  /* 0x000000043d00788c */ /* 0x000fe2000bf04270 */
[----:B------:R-:W-:Y:S03]  /*622b0*/  BAR.SYNC.DEFER_BLOCKING 0x0 ;  /* 0x0000000000007b1d */ /* 0x000fe60000010000 */
[----:B------:R-:W-:-:S04]  /*622c0*/  USEL UR61, UR61, URZ, !UP0 ;  /* 0x0000003f3d3d7287 */ /* 0x000fc8000c000000 */
[----:B------:R-:W-:Y:S02]  /*622d0*/  ULEA UR8, UR61, UR60, 0xf ;  /* 0x0000003c3d087291 */ /* 0x000fe4000f8e783f */
[----:B------:R-:W-:Y:S01]  /*622e0*/  ULEA UR9, UR61, UR60, 0x12 ;  /* 0x0000003c3d097291 */ /* 0x000fe2000f8e903f */
[----:B------:R-:W3:Y:S01]  /*622f0*/  LDL R3, [R1+0x1250] ;  /* 0x0012500001037983 */ /* 0x000ee20000100800 */
[----:B------:R-:W-:Y:S02]  /*62300*/  UIADD3 UR8, UR8, 0x140000, URZ ;  /* 0x0014000008087890 */ /* 0x000fe4000fffe03f */
[----:B------:R-:W-:Y:S01]  /*62310*/  USHF.R.U32.HI UR9, URZ, 0x4, UR9 ;  /* 0x000000043f097899 */ /* 0x000fe20008011609 */
[----:B------:R-:W-:Y:S01]  /*62320*/  STL [R1+0x1aa0], R2 ;  /* 0x001aa00201007387 */ /* 0x000fe20000100800 */
[----:B------:R-:W-:Y:S02]  /*62330*/  USHF.R.U32.HI UR8, URZ, 0x4, UR8 ;  /* 0x000000043f087899 */ /* 0x000fe40008011608 */
[----:B------:R-:W-:-:S02]  /*62340*/  USGXT.U32 UR46, UR9, 0xe ;  /* 0x0000000e092e789a */ /* 0x000fc40008000000 */
[----:B------:R-:W-:Y:S01]  /*62350*/  USGXT.U32 UR44, UR8, 0xe ;  /* 0x0000000e082c789a */ /* 0x000fe20008000000 */
[----:B------:R-:W-:Y:S01]  /*62360*/  UMOV UR47, 0x40000040 ;  /* 0x40000040002f7882 */ /* 0x000fe20000000000 */
[----:B------:R-:W-:Y:S01]  /*62370*/  UMOV UR45, 0x40000040 ;  /* 0x40000040002d7882 */ /* 0x000fe20000000000 */
[----:B------:R-:W-:Y:S02]  /*62380*/  UIADD3 UR10, UP1, UR46, 0x2, URZ ;  /* 0x000000022e0a7890 */ /* 0x000fe4000ff3e03f */
[----:B------:R-:W-:Y:S01]  /*62390*/  UIADD3 UR12, UP0, UR44, 0x2, URZ ;  /* 0x000000022c0c7890 */ /* 0x000fe2000ff1e03f */
[----:B------:R-:W-:Y:S01]  /*623a0*/  UMOV UR9, URZ ;  /* 0x0000003f00097c82 */ /* 0x000fe20008000000 */
[----:B------:R-:W-:Y:S01]  /*623b0*/  UMOV UR8, URZ ;  /* 0x0000003f00087c82 */ /* 0x000fe20008000000 */
[----:B------:R-:W-:Y:S02]  /*623c0*/  UIADD3.X UR11, UR9, 0x40000040, URZ, UP1, !UPT ;  /* 0x40000040090b7890 */ /* 0x000fe40008ffe43f */
[----:B------:R-:W-:-:S02]  /*623d0*/  UIADD3.X UR9, UR8, 0x40000040, URZ, UP0, !UPT ;  /* 0x4000004008097890 */ /* 0x000fc400087fe43f */
[----:B------:R-:W-:Y:S01]  /*623e0*/  UIADD3.64 UR42, UR10, 0x2, URZ ;  /* 0x000000020a2a7897 */ /* 0x000fe2000fffe03f */
[----:B------:R-:W-:Y:S01]  /*623f0*/  UMOV UR8, UR12 ;  /* 0x0000000c00087c82 */ /* 0x000fe20008000000 */
[----:B------:R-:W-:Y:S02]  /*62400*/  UIADD3.64 UR38, UR10, 0x4, URZ ;  /* 0x000000040a267897 */ /* 0x000fe4000fffe03f */
[----:B------:R-:W-:Y:S02]  /*62410*/  UIADD3.64 UR40, UR8, 0x2, URZ ;  /* 0x0000000208287897 */ /* 0x000fe4000fffe03f */
[----:B------:R-:W-:Y:S02]  /*62420*/  UIADD3.64 UR36, UR8, 0x4, URZ ;  /* 0x0000000408247897 */ /* 0x000fe4000fffe03f */
[----:B------:R-:W-:Y:S02]  /*62430*/  UIADD3.64 UR54, UR10, 0x7fe, URZ ;  /* 0x000007fe0a367897 */ /* 0x000fe4000fffe03f */
[----:B------:R-:W-:-:S02]  /*62440*/  UIADD3.64 UR52, UR8, 0x1fe, URZ ;  /* 0x000001fe08347897 */ /* 0x000fc4000fffe03f */
[----:B------:R-:W-:Y:S02]  /*62450*/  UIADD3.64 UR58, UR10, 0x800, URZ ;  /* 0x000008000a3a7897 */ /* 0x000fe4000fffe03f */
[----:B------:R-:W-:Y:S02]  /*62460*/  UIADD3.64 UR56, UR8, 0x200, URZ ;  /* 0x0000020008387897 */ /* 0x000fe4000fffe03f */
[----:B------:R-:W-:Y:S02]  /*62470*/  UIADD3.64 UR18, UR10, 0x802, URZ ;  /* 0x000008020a127897 */ /* 0x000fe4000fffe03f */
[----:B------:R-:W-:Y:S02]  /*62480*/  UIADD3.64 UR16, UR8, 0x202, URZ ;  /* 0x0000020208107897 */ /* 0x000fe4000fffe03f */
[----:B------:R-:W-:Y:S02]  /*62490*/  UIADD3.64 UR22, UR10, 0x1000, URZ ;  /* 0x000010000a167897 */ /* 0x000fe4000fffe03f */
[----:B------:R-:W-:-:S02]  /*624a0*/  UIADD3.64 UR20, UR8, 0x400, URZ ;  /* 0x0000040008147897 */ /* 0x000fc4000fffe03f */
[----:B------:R-:W-:Y:S01]  /*624b0*/  UIADD3.64 UR34, UR10, 0x1002, URZ ;  /* 0x000010020a227897 */ /* 0x000fe2000fffe03f */
[----:B------:R-:W-:Y:S01]  /*624c0*/  UMOV UR12, UR16 ;  /* 0x00000010000c7c82 */ /* 0x000fe20008000000 */
[----:B------:R-:W-:Y:S01]  /*624d0*/  UMOV UR13, UR17 ;  /* 0x00000011000d7c82 */ /* 0x000fe20008000000 */
[----:B------:R-:W-:Y:S02]  /*624e0*/  UIADD3.64 UR32, UR8, 0x402, URZ ;  /* 0x0000040208207897 */ /* 0x000fe4000fffe03f */
[----:B------:R-:W-:Y:S02]  /*624f0*/  UIADD3.64 UR30, UR10, 0x1004, URZ ;  /* 0x000010040a1e7897 */ /* 0x000fe4000fffe03f */
[----:B------:R-:W-:Y:S02]  /*62500*/  UIADD3.64 UR28, UR8, 0x404, URZ ;  /* 0x00000404081c7897 */ /* 0x000fe4000fffe03f */
[----:B------:R-:W-:Y:S02]  /*62510*/  UIADD3.64 UR26, UR10, 0x17fe, URZ ;  /* 0x000017fe0a1a7897 */ /* 0x000fe4000fffe03f */
[----:B------:R-:W-:Y:S01]  /*62520*/  UIADD3.64 UR24, UR8, 0x5fe, URZ ;  /* 0x000005fe08187897 */ /* 0x000fe2000fffe03f */
[----:B--2---:R-:W-:-:S06]  /*62530*/  WARPGROUP.ARRIVE ;  /* 0x00000000000079c5 */ /* 0x004fcc0000000000 */
[----:B------:R-:W-:Y:S03]  /*62540*/  HGMMA.64x256x8.F32.TF32 R124, gdesc[UR44], R124, gsb0 ;  /* 0x07e000002c7c79f0 */ /* 0x000fe6000800287c */
[----:B------:R-:W-:Y:S02]  /*62550*/  WARPGROUP.DEPBAR.LE gsb0, 0x0 ;  /* 0x00008000000079c5 */ /* 0x000fe40000010000 */
[----:B------:R-:W-:-:S15]  /*62560*/  WARPGROUP.ARRIVE ;  /* 0x00000000000079c5 */ /* 0x000fde0000000000 */
[----:B------:R-:W-:-:S08]  /*62570*/  NOP ;  /* 0x0000000000007918 */ /* 0x000fd00000000000 */
        /* <DEDUP_REMOVED lines=20> */
[----:B------:R-:W-:Y:S01]  /*626c0*/  HGMMA.64x256x8.F32.TF32 R124, gdesc[UR16], R124, gsb0 ;  /* 0x07e00000107c79f0 */ /* 0x000fe2000800287c */
[----:B------:R-:W-:Y:S02]  /*626d0*/  UIADD3.64 UR18, UR10, 0x804, URZ ;  /* 0x000008040a127897 */ /* 0x000fe4000fffe03f */
[----:B------:R-:W-:-:S07]  /*626e0*/  UIADD3.64 UR16, UR8, 0x204, URZ ;  /* 0x0000020408107897 */ /* 0x000fce000fffe03f */
[----:B------:R-:W-:Y:S01]  /*626f0*/  UMOV UR14, UR16 ;  /* 0x00000010000e7c82 */ /* 0x000fe20008000000 */
[----:B------:R-:W-:Y:S01]  /*62700*/  UMOV UR15, UR17 ;  /* 0x00000011000f7c82 */ /* 0x000fe20008000000 */
[----:B------:R-:W-:Y:S02]  /*62710*/  WARPGROUP.DEPBAR.LE gsb0, 0x0 ;  /* 0x00008000000079c5 */ /* 0x000fe40000010000 */
[----:B------:R-:W-:-:S14]  /*62720*/  WARPGROUP.ARRIVE ;  /* 0x00000000000079c5 */ /* 0x000fdc0000000000 */
[----:B------:R-:W-:Y:S01]  /*62730*/  HGMMA.64x256x8.F32.TF32 R124, gdesc[UR16], R124, gsb0 ;  /* 0x07e00000107c79f0 */ /* 0x000fe2000800287c */
[----:B------:R-:W-:Y:S02]  /*62740*/  UIADD3.64 UR18, UR10, 0xffe, URZ ;  /* 0x00000ffe0a127897 */ /* 0x000fe4000fffe03f */
[----:B------:R-:W-:Y:S01]  /*62750*/  UIADD3.64 UR16, UR8, 0x3fe, URZ ;  /* 0x000003fe08107897 */ /* 0x000fe2000fffe03f */
[----:B------:R-:W-:Y:S02]  /*62760*/  WARPGROUP.DEPBAR.LE gsb0, 0x0 ;  /* 0x00008000000079c5 */ /* 0x000fe40000010000 */
[----:B------:R-:W-:-:S15]  /*62770*/  WARPGROUP.ARRIVE ;  /* 0x00000000000079c5 */ /* 0x000fde0000000000 */
[----:B------:R-:W-:-:S07]  /*62780*/  NOP ;  /* 0x0000000000007918 */ /* 0x000fce0000000000 */
[----:B------:R-:W-:Y:S01]  /*62790*/  HGMMA.64x256x8.F32.TF32 R124, gdesc[UR16], R124, gsb0 ;  /* 0x07e00000107c79f0 */ /* 0x000fe2000800287c */
[----:B------:R-:W-:Y:S01]  /*627a0*/  UMOV UR18, UR20 ;  /* 0x0000001400127c82 */ /* 0x000fe20008000000 */
[----:B------:R-:W-:Y:S01]  /*627b0*/  UMOV UR19, UR21 ;  /* 0x0000001500137c82 */ /* 0x000fe20008000000 */
[----:B------:R-:W-:Y:S02]  /*627c0*/  WARPGROUP.DEPBAR.LE gsb0, 0x0 ;  /* 0x00008000000079c5 */ /* 0x000fe40000010000 */
[----:B------:R-:W-:-:S15]  /*627d0*/  WARPGROUP.ARRIVE ;  /* 0x00000000000079c5 */ /* 0x000fde0000000000 */
[----:B------:R-:W-:-:S08]  /*627e0*/  NOP ;  /* 0x0000000000007918 */ /* 0x000fd00000000000 */
        /* <DEDUP_REMOVED lines=34> */
[----:B------:R-:W-:Y:S03]  /*62a10*/  HGMMA.64x256x8.F32.TF32 R124, gdesc[UR16], R124, gsb0 ;  /* 0x07e00000107c79f0 */ /* 0x000fe6000800287c */
[----:B------:R-:W-:Y:S02]  /*62a20*/  WARPGROUP.DEPBAR.LE gsb0, 0x0 ;  /* 0x00008000000079c5 */ /* 0x000fe40000010000 */
[----:B------:R-:W-:-:S15]  /*62a30*/  WARPGROUP.ARRIVE ;  /* 0x00000000000079c5 */ /* 0x000fde0000000000 */
[----:B------:R-:W-:-:S08]  /*62a40*/  NOP ;  /* 0x0000000000007918 */ /* 0x000fd00000000000 */
[----:B------:R-:W-:Y:S03]  /*62a50*/  HGMMA.64x256x8.F32.TF32 R124, gdesc[UR12], R124, gsb0 ;  /* 0x07e000000c7c79f0 */ /* 0x000fe6000800287c */
[----:B------:R-:W-:Y:S02]  /*62a60*/  WARPGROUP.DEPBAR.LE gsb0, 0x0 ;  /* 0x00008000000079c5 */ /* 0x000fe40000010000 */
[----:B------:R-:W-:Y:S04]  /*62a70*/  STL.64 [R1], R124 ;  /* 0x0000007c01007387 */ /* 0x000fe80000100a00 */
        /* <DEDUP_REMOVED lines=63> */
[----:B-1----:R-:W2:Y:S04]  /*62e70*/  LDL.LU.64 R250, [R1+0x1cb0] ;  /* 0x001cb00001fa7983 */ /* 0x002ea80000300a00 */
[----:B------:R-:W4:Y:S04]  /*62e80*/  LDL.LU.64 R248, [R1+0x1ca8] ;  /* 0x001ca80001f87983 */ /* 0x000f280000300a00 */
[----:B------:R-:W2:Y:S04]  /*62e90*/  LDL.LU.64 R246, [R1+0x1ca0] ;  /* 0x001ca00001f67983 */ /* 0x000ea80000300a00 */
[----:B------:R-:W4:Y:S04]  /*62ea0*/  LDL.LU.64 R244, [R1+0x1c98] ;  /* 0x001c980001f47983 */ /* 0x000f280000300a00 */
[----:B------:R-:W2:Y:S04]  /*62eb0*/  LDL.LU.64 R242, [R1+0x1c90] ;  /* 0x001c900001f27983 */ /* 0x000ea80000300a00 */
[----:B------:R-:W4:Y:S04]  /*62ec0*/  LDL.LU.64 R240, [R1+0x1c88] ;  /* 0x001c880001f07983 */ /* 0x000f280000300a00 */
[----:B------:R-:W2:Y:S04]  /*62ed0*/  LDL.LU.64 R238, [R1+0x1c80] ;  /* 0x001c800001ee7983 */ /* 0x000ea80000300a00 */
[----:B------:R-:W4:Y:S04]  /*62ee0*/  LDL.LU.64 R236, [R1+0x1c78] ;  /* 0x001c780001ec7983 */ /* 0x000f280000300a00 */
[----:B------:R-:W2:Y:S04]  /*62ef0*/  LDL.LU.64 R234, [R1+0x1c70] ;  /* 0x001c700001ea7983 */ /* 0x000ea80000300a00 */
        /* <DEDUP_REMOVED lines=14> */
[----:B------:R-:W2:Y:S04]  /*62fe0*/  LDL.LU.64 R204, [R1+0x1bf8] ;  /* 0x001bf80001cc7983 */ /* 0x000ea80000300a00 */
[----:B------:R-:W4:Y:S04]  /*62ff0*/  LDL.LU.64 R202, [R1+0x1bf0] ;  /* 0x001bf00001ca7983 */ /* 0x000f280000300a00 */
        /* <DEDUP_REMOVED lines=39> */
[----:B------:R-:W-:Y:S01]  /*63270*/  UIADD3.64 UR46, UR10, 0x1ffe, URZ ;  /* 0x00001ffe0a2e7897 */ /* 0x000fe2000fffe03f */
[----:B---3--:R-:W-:Y:S01]  /*63280*/  R2UR UR14, R3 ;  /* 0x00000000030e72ca */ /* 0x008fe200000e0000 */
[----:B------:R-:W-:Y:S01]  /*63290*/  UIADD3.64 UR42, UR10, 0x2002, URZ ;  /* 0x000020020a2a7897 */ /* 0x000fe2000fffe03f */
[----:B------:R-:W-:Y:S01]  /*632a0*/  R2UR UR15, R0 ;  /* 0x00000000000f72ca */ /* 0x000fe200000e0000 */
[----:B------:R-:W-:Y:S01]  /*632b0*/  UIADD3.64 UR38, UR10, 0x2004, URZ ;  /* 0x000020040a267897 */ /* 0x000fe2000fffe03f */
[----:B------:R-:W1:Y:S01]  /*632c0*/  LDC R3, c[0x0][0x230] ;  /* 0x00008c00ff037b82 */ /* 0x000e620000000800 */
[----:B------:R-:W-:Y:S01]  /*632d0*/  UIADD3.64 UR54, UR10, 0x27fe, URZ ;  /* 0x000027fe0a367897 */ /* 0x000fe2000fffe03f */
[----:B-----5:R-:W-:Y:S01]  /*632e0*/  LOP3.LUT R0, R7, 0x2, RZ, 0xfc, !PT ;  /* 0x0000000207007812 */ /* 0x020fe200078efcff */
[----:B------:R-:W-:Y:S01]  /*632f0*/  UIADD3.64 UR58, UR10, 0x2800, URZ ;  /* 0x000028000a3a7897 */ /* 0x000fe2000fffe03f */
[----:B------:R-:W-:Y:S01]  /*63300*/  IADD3 R10, P3, R10, UR5, RZ ;  /* 0x000000050a0a7c10 */ /* 0x000fe2000ff7e0ff */
[----:B------:R-:W-:Y:S01]  /*63310*/  UIADD3.64 UR18, UR10, 0x3802, URZ ;  /* 0x000038020a127897 */ /* 0x000fe2000fffe03f */
[----:B------:R-:W-:Y:S01]  /*63320*/  IADD3 R12, P4, R12, UR5, RZ ;  /* 0x000000050c0c7c10 */ /* 0x000fe2000ff9e0ff */
[----:B------:R3:W-:Y:S01]  /*63330*/  STL [R1+0x1aa4], R8 ;  /* 0x001aa40801007387 */ /* 0x0007e20000100800 */
[----:B------:R-:W-:Y:S01]  /*63340*/  IADD3.X R9, R9, UR7, RZ, P3, !PT ;  /* 0x0000000709097c10 */ /* 0x000fe20009ffe4ff */
[----:B------:R-:W-:Y:S01]  /*63350*/  IMAD.MOV.U32 R4, RZ, RZ, R10 ;  /* 0x000000ffff047224 */ /* 0x000fe200078e000a */
[----:B------:R-:W-:-:S03]  /*63360*/  IADD3.X R11, R11, UR7, RZ, P4, !PT ;  /* 0x000000070b0b7c10 */ /* 0x000fc6000a7fe4ff */
[----:B------:R-:W-:Y:S02]  /*63370*/  IMAD.MOV.U32 R5, RZ, RZ, R9 ;  /* 0x000000ffff057224 */ /* 0x000fe400078e0009 */
[----:B-1----:R-:W-:-:S05]  /*63380*/  VIADD R3, R3, 0x7f ;  /* 0x0000007f03037836 */ /* 0x002fca0000000000 */
[----:B------:R-:W-:-:S04]  /*63390*/  SHF.R.S32.HI R2, RZ, 0x1f, R3 ;  /* 0x0000001fff027819 */ /* 0x000fc80000011403 */
[----:B------:R-:W-:Y:S02]  /*633a0*/  LEA.HI R2, R2, R3, RZ, 0x7 ;  /* 0x0000000302027211 */ /* 0x000fe400078f38ff */
[----:B------:R-:W-:Y:S02]  /*633b0*/  LOP3.LUT R3, R7, 0x20, RZ, 0xfc, !PT ;  /* 0x0000002007037812 */ /* 0x000fe400078efcff */
[----:B------:R-:W-:-:S05]  /*633c0*/  SHF.R.S32.HI R2, RZ, 0x7, R2 ;  /* 0x00000007ff027819 */ /* 0x000fca0000011402 */
[----:B------:R-:W-:-:S05]  /*633d0*/  VIADD R2, R2, 0xfffffffc ;  /* 0xfffffffc02027836 */ /* 0x000fca0000000000 */
[----:B------:R-:W-:Y:S02]  /*633e0*/  ISETP.LE.AND P0, PT, R2, UR51, PT ;  /* 0x0000003302007c0c */ /* 0x000fe4000bf03270 */
[----:B------:R-:W-:Y:S02]  /*633f0*/  LOP3.LUT R2, R7, 0x42, RZ, 0xfc, !PT ;  /* 0x0000004207027812 */ /* 0x000fe400078efcff */
[----:B----4-:R-:W-:Y:S02]  /*63400*/  IADD3 R172, P4, R172, UR5, RZ ;  /* 0x00000005acac7c10 */ /* 0x010fe4000ff9e0ff */
[----:B--2---:R-:W-:Y:S02]  /*63410*/  IADD3 R170, P3, R170, UR5, RZ ;  /* 0x00000005aaaa7c10 */ /* 0x004fe4000ff7e0ff */
[----:B------:R-:W-:Y:S02]  /*63420*/  IADD3.X R171, R171, UR7, RZ, P4, !PT ;  /* 0x00000007abab7c10 */ /* 0x000fe4000a7fe4ff */
[----:B------:R-:W-:Y:S01]  /*63430*/  IADD3.X R169, R169, UR7, RZ, P3, !PT ;  /* 0x00000007a9a97c10 */ /* 0x000fe20009ffe4ff */
[----:B------:R-:W-:-:S06]  /*63440*/  WARPGROUP.ARRIVE ;  /* 0x00000000000079c5 */ /* 0x000fcc0000000000 */
[----:B------:R-:W-:Y:S01]  /*63450*/  HGMMA.64x256x8.F32.TF32 R24, gdesc[UR44], R24, gsb0 ;  /* 0x07e000002c1879f0 */ /* 0x000fe20008002818 */
[----:B------:R-:W-:Y:S01]  /*63460*/  UIADD3.64 UR46, UR10, 0x2000, URZ ;  /* 0x000020000a2e7897 */ /* 0x000fe2000fffe03f */
[----:B------:R-:W-:Y:S01]  /*63470*/  UMOV UR44, UR8 ;  /* 0x00000008002c7c82 */ /* 0x000fe20008000000 */
[----:B------:R-:W-:Y:S01]  /*63480*/  UMOV UR45, UR9 ;  /* 0x00000009002d7c82 */ /* 0x000fe20008000000 */
[----:B------:R-:W-:Y:S02]  /*63490*/  UIMAD UR9, UR51, -0x80, UR14 ;  /* 0xffffff80330978a4 */ /* 0x000fe4000f8e020e */
[----:B------:R-:W-:Y:S02]  /*634a0*/  UIADD3 UR8, UR15, 0x1, URZ ;  /* 0x000000010f087890 */ /* 0x000fe4000fffe03f */
[----:B------:R-:W-:Y:S02]  /*634b0*/  UIADD3.64 UR14, UR10, 0x3804, URZ ;  /* 0x000038040a0e7897 */ /* 0x000fe4000fffe03f */
[----:B------:R-:W-:Y:S01]  /*634c0*/  ISETP.GE.AND P1, PT, R7, UR9, PT ;  /* 0x0000000907007c0c */ /* 0x000fe2000bf26270 */
[----:B------:R-:W-:Y:S01]  /*634d0*/  UISETP.GT.AND UP0, UPT, UR8, 0x4, UPT ;  /* 0x000000040800788c */ /* 0x000fe2000bf04270 */
[----:B------:R-:W-:-:S02]  /*634e0*/  ISETP.GE.AND P2, PT, R0, UR9, PT ;  /* 0x0000000900007c0c */ /* 0x000fc4000bf46270 */
[----:B------:R-:W-:Y:S01]  /*634f0*/  SEL R0, RZ, 0x4, P1 ;  /* 0x00000004ff007807 */ /* 0x000fe20000800000 */
[----:B------:R-:W-:-:S03]  /*63500*/  USEL UR8, UR8, URZ, !UP0 ;  /* 0x0000003f08087287 */ /* 0x000fc6000c000000 */
[----:B------:R-:W-:-:S04]  /*63510*/  SEL R0, R0, RZ, !P0 ;  /* 0x000000ff00007207 */ /* 0x000fc80004000000 */
[----:B------:R-:W-:Y:S02]  /*63520*/  ISETP.NE.U32.AND P1, PT, R0, RZ, PT ;  /* 0x000000ff0000720c */ /* 0x000fe40003f25070 */
[----:B------:R-:W-:-:S04]  /*63530*/  SEL R0, RZ, 0x4, P2 ;  /* 0x00000004ff007807 */ /* 0x000fc80001000000 */
[----:B------:R-:W-:-:S04]  /*63540*/  SEL R0, R0, RZ, !P0 ;  /* 0x000000ff00007207 */ /* 0x000fc80004000000 */
[----:B------:R-:W-:Y:S01]  /*63550*/  ISETP.NE.U32.AND P2, PT, R0, RZ, PT ;  /* 0x000000ff0000720c */ /* 0x000fe20003f45070 */
[----:B------:R-:W-:Y:S02]  /*63560*/  WARPGROUP.DEPBAR.LE gsb0, 0x0 ;  /* 0x00008000000079c5 */ /* 0x000fe40000010000 */
[----:B------:R-:W-:-:S06]  /*63570*/  WARPGROUP.ARRIVE ;  /* 0x00000000000079c5 */ /* 0x000fcc0000000000 */
        /* <DEDUP_REMOVED lines=9> */
[----:B------:R-:W-:Y:S01]  /*63610*/  UIADD3.64 UR38, UR10, 0x2802, URZ ;  /* 0x000028020a267897 */ /* 0x000fe2000fffe03f */
[----:B------:R-:W-:Y:S01]  /*63620*/  UMOV UR36, UR22 ;  /* 0x0000001600247c82 */ /* 0x000fe20008000000 */
[----:B------:R-:W-:Y:S01]  /*63630*/  UMOV UR37, UR23 ;  /* 0x0000001700257c82 */ /* 0x000fe20008000000 */
[----:B------:R-:W-:Y:S01]  /*63640*/  UIADD3.64 UR22, UR10, 0x3800, URZ ;  /* 0x000038000a167897 */ /* 0x000fe2000fffe03f */
[----:B------:R-:W-:Y:S02]  /*63650*/  WARPGROUP.DEPBAR.LE gsb0, 0x0 ;  /* 0x00008000000079c5 */ /* 0x000fe40000010000 */
[----:B------:R-:W-:-:S15]  /*63660*/  WARPGROUP.ARRIVE ;  /* 0x00000000000079c5 */ /* 0x000fde0000000000 */
[----:B------:R-:W-:-:S06]  /*63670*/  NOP ;  /* 0x0000000000007918 */ /* 0x000fcc0000000000 */
        /* <DEDUP_REMOVED lines=53> */
[----:B------:R-:W-:-:S06]  /*639d0*/  ULEA UR16, UR8, UR60, 0xf ;  /* 0x0000003c08107291 */ /* 0x000fcc000f8e783f */
[----:B------:R-:W-:-:S04]  /*639e0*/  MOV R0, UR16 ;  /* 0x0000001000007c02 */ /* 0x000fc80008000f00 */
[----:B------:R-:W-:Y:S02]  /*639f0*/  IADD3 R0, R8, 0x100000, R0 ;  /* 0x0010000008007810 */ /* 0x000fe40007ffe000 */
[----:B---3--:R-:W-:Y:S01]  /*63a00*/  LOP3.LUT R8, R7, 0x40, RZ, 0xfc, !PT ;  /* 0x0000004007087812 */ /* 0x008fe200078efcff */
[----:B------:R-:W-:Y:S02]  /*63a10*/  WARPGROUP.DEPBAR.LE gsb0, 0x0 ;  /* 0x00008000000079c5 */ /* 0x000fe40000010000 */
[----:B------:R-:W-:-:S12]  /*63a20*/  WARPGROUP.ARRIVE ;  /* 0x00000000000079c5 */ /* 0x000fd80000000000 */
[----:B------:R-:W-:Y:S03]  /*63a30*/  HGMMA.64x256x8.F32.TF32 R24, gdesc[UR12], R24, gsb0 ;  /* 0x07e000000c1879f0 */ /* 0x000fe60008002818 */
[----:B------:R-:W-:Y:S02]  /*63a40*/  WARPGROUP.DEPBAR.LE gsb0, 0x0 ;  /* 0x00008000000079c5 */ /* 0x000fe40000010000 */
[----:B------:R-:W-:Y:S06]  /*63a50*/  BAR.SYNC.DEFER_BLOCKING 0x0 ;  /* 0x0000000000007b1d */ /* 0x000fec0000010000 */
[----:B------:R1:W-:Y:S04]  /*63a60*/  STL [R1+0x1ab4], R148 ;  /* 0x001ab49401007387 */ /* 0x0003e80000100800 */
[----:B------:R2:W-:Y:S04]  /*63a70*/  STL [R1+0x1ab0], R149 ;  /* 0x001ab09501007387 */ /* 0x0005e80000100800 */
[----:B------:R-:W-:Y:S04]  /*63a80*/  STL [R1+0x1aac], R150 ;  /* 0x001aac9601007387 */ /* 0x000fe80000100800 */
[----:B------:R3:W-:Y:S04]  /*63a90*/  STL [R1+0x1aa8], R151 ;  /* 0x001aa89701007387 */ /* 0x0007e80000100800 */
[----:B------:R-:W-:Y:S01]  /*63aa0*/  @!PT LDS RZ, [RZ] ;  /* 0x00000000fffff984 */ /* 0x000fe20000000800 */
[----:B------:R-:W-:Y:S01]  /*63ab0*/  @!PT LDS RZ, [RZ] ;  /* 0x00000000fffff984 */ /* 0x000fe20000000800 */
[----:B------:R-:W-:Y:S01]  /*63ac0*/  @!PT LDS RZ, [RZ] ;  /* 0x00000000fffff984 */ /* 0x000fe20000000800 */
[----:B------:R4:W-:Y:S01]  /*63ad0*/  LDGSTS.E [R0+0x40000], desc[UR48][R4.64], P1 ;  /* 0x4000000004007fae */ /* 0x0009e20008921870 */
[----:B------:R-:W-:-:S02]  /*63ae0*/  ISETP.GE.AND P1, PT, R3, UR9, PT ;  /* 0x0000000903007c0c */ /* 0x000fc4000bf26270 */
[----:B------:R-:W-:Y:S01]  /*63af0*/  LOP3.LUT R3, R7, 0x22, RZ, 0xfc, !PT ;  /* 0x0000002207037812 */ /* 0x000fe200078efcff */
[----:B----4-:R-:W-:Y:S02]  /*63b00*/  IMAD.MOV.U32 R4, RZ, RZ, R12 ;  /* 0x000000ffff047224 */ /* 0x010fe400078e000c */
[----:B------:R-:W-:-:S05]  /*63b10*/  IMAD.MOV.U32 R5, RZ, RZ, R11 ;  /* 0x000000ffff057224 */ /* 0x000fca00078e000b */
[----:B------:R4:W-:Y:S01]  /*63b20*/  LDGSTS.E [R0+0x40008], desc[UR48][R4.64], P2 ;  /* 0x4000800004007fae */ /* 0x0009e20009121870 */
[----:B------:R-:W-:Y:S02]  /*63b30*/  ISETP.GE.AND P2, PT, R3, UR9, PT ;  /* 0x0000000903007c0c */ /* 0x000fe4000bf46270 */
[----:B------:R-:W-:-:S04]  /*63b40*/  SEL R3, RZ, 0x4, P1 ;  /* 0x00000004ff037807 */ /* 0x000fc80000800000 */
[----:B------:R-:W-:-:S04]  /*63b50*/  SEL R3, R3, RZ, !P0 ;  /* 0x000000ff03037207 */ /* 0x000fc80004000000 */
[----:B------:R-:W-:Y:S01]  /*63b60*/  ISETP.NE.U32.AND P1, PT, R3, RZ, PT ;  /* 0x000000ff0300720c */ /* 0x000fe20003f25070 */
[----:B----4-:R-:W-:Y:S01]  /*63b70*/  IMAD.MOV.U32 R4, RZ, RZ, R170 ;  /* 0x000000ffff047224 */ /* 0x010fe200078e00aa */
[----:B------:R-:W-:Y:S01]  /*63b80*/  SEL R3, RZ, 0x4, P2 ;  /* 0x00000004ff037807 */ /* 0x000fe20001000000 */
[----:B------:R-:W-:-:S03]  /*63b90*/  IMAD.MOV.U32 R5, RZ, RZ, R169 ;  /* 0x000000ffff057224 */ /* 0x000fc600078e00a9 */
[----:B------:R-:W-:-:S04]  /*63ba0*/  SEL R3, R3, RZ, !P0 ;  /* 0x000000ff03037207 */ /* 0x000fc80004000000 */
[----:B------:R-:W-:-:S03]  /*63bb0*/  ISETP.NE.U32.AND P2, PT, R3, RZ, PT ;  /* 0x000000ff0300720c */ /* 0x000fc60003f45070 */
[----:B------:R4:W-:Y:S01]  /*63bc0*/  LDGSTS.E [R0+0x42000], desc[UR48][R4.64], P1 ;  /* 0x4200000004007fae */ /* 0x0009e20008921870 */
[----:B------:R-:W-:-:S04]  /*63bd0*/  ISETP.GE.AND P1, PT, R8, UR9, PT ;  /* 0x0000000908007c0c */ /* 0x000fc8000bf26270 */
[----:B------:R-:W-:Y:S02]  /*63be0*/  SEL R3, RZ, 0x4, P1 ;  /* 0x00000004ff037807 */ /* 0x000fe40000800000 */
[----:B------:R-:W-:Y:S02]  /*63bf0*/  ISETP.GE.AND P1, PT, R2, UR9, PT ;  /* 0x0000000902007c0c */ /* 0x000fe4000bf26270 */
[----:B------:R-:W2:Y:S01]  /*63c00*/  LDL R2, [R1+0x1a9c] ;  /* 0x001a9c0001027983 */ /* 0x000ea20000100800 */
[----:B------:R-:W-:Y:S01]  /*63c10*/  SEL R3, R3, RZ, !P0 ;  /* 0x000000ff03037207 */ /* 0x000fe20004000000 */
[----:B----4-:R-:W-:Y:S02]  /*63c20*/  IMAD.MOV.U32 R4, RZ, RZ, R172 ;  /* 0x000000ffff047224 */ /* 0x010fe400078e00ac */
[----:B------:R-:W-:Y:S01]  /*63c30*/  IMAD.MOV.U32 R5, RZ, RZ, R171 ;  /* 0x000000ffff057224 */ /* 0x000fe200078e00ab */
[----:B------:R-:W-:-:S04]  /*63c40*/  IADD3 R202, P3, R202, UR5, RZ ;  /* 0x00000005caca7c10 */ /* 0x000fc8000ff7e0ff */
[----:B------:R4:W-:Y:S01]  /*63c50*/  LDGSTS.E [R0+0x42008], desc[UR48][R4.64], P2 ;  /* 0x4200800004007fae */ /* 0x0009e20009121870 */
[----:B------:R-:W-:Y:S02]  /*63c60*/  ISETP.NE.U32.AND P2, PT, R3, RZ, PT ;  /* 0x000000ff0300720c */ /* 0x000fe40003f45070 */
[----:B------:R-:W-:Y:S02]  /*63c70*/  SEL R3, RZ, 0x4, P1 ;  /* 0x00000004ff037807 */ /* 0x000fe40000800000 */
[----:B------:R-:W-:Y:S02]  /*63c80*/  IADD3.X R201, R201, UR7, RZ, P3, !PT ;  /* 0x00000007c9c97c10 */ /* 0x000fe40009ffe4ff */
[----:B------:R-:W-:Y:S02]  /*63c90*/  SEL R3, R3, RZ, !P0 ;  /* 0x000000ff03037207 */ /* 0x000fe40004000000 */
[----:B------:R-:W-:Y:S02]  /*63ca0*/  IADD3 R204, P4, R204, UR5, RZ ;  /* 0x00000005cccc7c10 */ /* 0x000fe4000ff9e0ff */
[----:B------:R-:W-:Y:S01]  /*63cb0*/  ISETP.NE.U32.AND P1, PT, R3, RZ, PT ;  /* 0x000000ff0300720c */ /* 0x000fe20003f25070 */
[----:B----4-:R-:W-:Y:S01]  /*63cc0*/  IMAD.MOV.U32 R4, RZ, RZ, R202 ;  /* 0x000000ffff047224 */ /* 0x010fe200078e00ca */
[----:B------:R-:W-:-:S02]  /*63cd0*/  MOV R5, R201 ;  /* 0x000000c900057202 */ /* 0x000fc40000000f00 */
[----:B------:R-:W-:-:S03]  /*63ce0*/  IADD3.X R203, R203, UR7, RZ, P4, !PT ;  /* 0x00000007cbcb7c10 */ /* 0x000fc6000a7fe4ff */
[----:B------:R4:W-:Y:S01]  /*63cf0*/  LDGSTS.E [R0+0x44000], desc[UR48][R4.64], P2 ;  /* 0x4400000004007fae */ /* 0x0009e20009121870 */
[----:B-1----:R-:W-:Y:S01]  /*63d00*/  LOP3.LUT R148, R7, 0x60, RZ, 0xfc, !PT ;  /* 0x0000006007947812 */ /* 0x002fe200078efcff */
[----:B----4-:R-:W-:Y:S02]  /*63d10*/  IMAD.MOV.U32 R4, RZ, RZ, R204 ;  /* 0x000000ffff047224 */ /* 0x010fe400078e00cc */
[----:B------:R-:W-:-:S05]  /*63d20*/  IMAD.MOV.U32 R5, RZ, RZ, R203 ;  /* 0x000000ffff057224 */ /* 0x000fca00078e00cb */
[----:B------:R1:W-:Y:S01]  /*63d30*/  LDGSTS.E [R0+0x44008], desc[UR48][R4.64], P1 ;  /* 0x4400800004007fae */ /* 0x0003e20008921870 */
[----:B------:R-:W-:Y:S02]  /*63d40*/  ISETP.GE.AND P1, PT, R148, UR9, PT ;  /* 0x0000000994007c0c */ /* 0x000fe4000bf26270 */
[----:B------:R-:W-:Y:S02]  /*63d50*/  LOP3.LUT R8, R7, 0x62, RZ, 0xfc, !PT ;  /* 0x0000006207087812 */ /* 0x000fe400078efcff */
[----:B------:R-:W-:Y:S02]  /*63d60*/  SEL R3, RZ, 0x4, P1 ;  /* 0x00000004ff037807 */ /* 0x000fe40000800000 */
[----:B------:R-:W-:Y:S02]  /*63d70*/  ISETP.GE.AND P1, PT, R8, UR9, PT ;  /* 0x0000000908007c0c */ /* 0x000fe4000bf26270 */
[----:B------:R-:W-:Y:S02]  /*63d80*/  SEL R3, R3, RZ, !P0 ;  /* 0x000000ff03037207 */ /* 0x000fe40004000000 */
[----:B------:R-:W-:-:S02]  /*63d90*/  IADD3 R234, P3, R234, UR5, RZ ;  /* 0x00000005eaea7c10 */ /* 0x000fc4000ff7e0ff */
[----:B------:R-:W-:Y:S02]  /*63da0*/  ISETP.NE.U32.AND P2, PT, R3, RZ, PT ;  /* 0x000000ff0300720c */ /* 0x000fe40003f45070 */
[----:B------:R-:W-:Y:S02]  /*63db0*/  SEL R3, RZ, 0x4, P1 ;  /* 0x00000004ff037807 */ /* 0x000fe40000800000 */
[----:B------:R-:W-:Y:S02]  /*63dc0*/  IADD3.X R233, R233, UR7, RZ, P3, !PT ;  /* 0x00000007e9e97c10 */ /* 0x000fe40009ffe4ff */
[----:B------:R-:W-:Y:S02]  /*63dd0*/  SEL R3, R3, RZ, !P0 ;  /* 0x000000ff03037207 */ /* 0x000fe40004000000 */
[----:B------:R-:W-:Y:S02]  /*63de0*/  IADD3 R236, P4, R236, UR5, RZ ;  /* 0x00000005ecec7c10 */ /* 0x000fe4000ff9e0ff */
[----:B------:R-:W-:Y:S01]  /*63df0*/  ISETP.NE.U32.AND P1, PT, R3, RZ, PT ;  /* 0x000000ff0300720c */ /* 0x000fe20003f25070 */
[----:B-1----:R-:W-:Y:S01]  /*63e00*/  IMAD.MOV.U32 R4, RZ, RZ, R234 ;  /* 0x000000ffff047224 */ /* 0x002fe200078e00ea */
[----:B------:R-:W-:Y:S01]  /*63e10*/  IADD3.X R235, R235, UR7, RZ, P4, !PT ;  /* 0x00000007ebeb7c10 */ /* 0x000fe2000a7fe4ff */
[----:B------:R-:W-:-:S05]  /*63e20*/  IMAD.MOV.U32 R5, RZ, RZ, R233 ;  /* 0x000000ffff057224 */ /* 0x000fca00078e00e9 */
[----:B------:R1:W-:Y:S02]  /*63e30*/  LDGSTS.E [R0+0x46000], desc[UR48][R4.64], P2 ;  /* 0x4600000004007fae */ /* 0x0003e40009121870 */
[----:B-1----:R-:W-:Y:S02]  /*63e40*/  IMAD.MOV.U32 R4, RZ, RZ, R236 ;  /* 0x000000ffff047224 */ /* 0x002fe400078e00ec */
[----:B------:R-:W-:-:S05]  /*63e50*/  IMAD.MOV.U32 R5, RZ, RZ, R235 ;  /* 0x000000ffff057224 */ /* 0x000fca00078e00eb */
[----:B------:R1:W-:Y:S02]  /*63e60*/  LDGSTS.E [R0+0x46008], desc[UR48][R4.64], P1 ;  /* 0x4600800004007fae */ /* 0x0003e40008921870 */
[----:B-1----:R-:W-:-:S04]  /*63e70*/  LOP3.LUT R0, R7, 0x4, RZ, 0xfc, !PT ;  /* 0x0000000407007812 */ /* 0x002fc800078efcff */
[----:B------:R-:W-:-:S04]  /*63e80*/  ISETP.GE.AND P1, PT, R0, UR9, PT ;  /* 0x0000000900007c0c */ /* 0x000fc8000bf26270 */
[----:B------:R-:W-:Y:S02]  /*63e90*/  SEL R0, RZ, 0x4, P1 ;  /* 0x00000004ff007807 */ /* 0x000fe40000800000 */
[----:B------:R-:W-:Y:S02]  /*63ea0*/  IADD3 R14, P1, R14, UR5, RZ ;  /* 0x000000050e0e7c10 */ /* 0x000fe4000ff3e0ff */
[----:B------:R-:W-:Y:S02]  /*63eb0*/  SEL R0, R0, RZ, !P0 ;  /* 0x000000ff00007207 */ /* 0x000fe40004000000 */
[----:B------:R-:W-:Y:S02]  /*63ec0*/  LOP3.LUT R3, R7, 0x6, RZ, 0xfc, !PT ;  /* 0x0000000607037812 */ /* 0x000fe400078efcff */
[----:B------:R-:W-:Y:S02]  /*63ed0*/  ISETP.NE.U32.AND P2, PT, R0, RZ, PT ;  /* 0x000000ff0000720c */ /* 0x000fe40003f45070 */
[----:B------:R-:W-:Y:S01]  /*63ee0*/  IADD3.X R13, R13, UR7, RZ, P1, !PT ;  /* 0x000000070d0d7c10 */ /* 0x000fe20008ffe4ff */
[----:B------:R-:W-:Y:S01]  /*63ef0*/  IMAD.U32 R0, RZ, RZ, UR16 ;  /* 0x00000010ff007e24 */ /* 0x000fe2000f8e00ff */
[----:B------:R-:W-:Y:S01]  /*63f00*/  ISETP.GE.AND P1, PT, R3, UR9, PT ;  /* 0x0000000903007c0c */ /* 0x000fe2000bf26270 */
[----:B------:R-:W-:-:S03]  /*63f10*/  IMAD.MOV.U32 R4, RZ, RZ, R14 ;  /* 0x000000ffff047224 */ /* 0x000fc600078e000e */
[----:B------:R-:W-:Y:S01]  /*63f20*/  SEL R3, RZ, 0x4, P1 ;  /* 0x00000004ff037807 */ /* 0x000fe20000800000 */
[----:B------:R-:W-:-:S03]  /*63f30*/  IMAD.MOV.U32 R5, RZ, RZ, R13 ;  /* 0x000000ffff057224 */ /* 0x000fc600078e000d */
[----:B------:R-:W-:Y:S02]  /*63f40*/  SEL R3, R3, RZ, !P0 ;  /* 0x000000ff03037207 */ /* 0x000fe40004000000 */
[----:B------:R-:W-:-:S04]  /*63f50*/  IADD3 R16, P1, R16, UR5, RZ ;  /* 0x0000000510107c10 */ /* 0x000fc8000ff3e0ff */
[----:B------:R-:W-:Y:S02]  /*63f60*/  IADD3.X R15, R15, UR7, RZ, P1, !PT ;  /* 0x000000070f0f7c10 */ /* 0x000fe40008ffe4ff */
[----:B------:R-:W-:Y:S02]  /*63f70*/  IADD3 R174, P3, R174, UR5, RZ ;  /* 0x00000005aeae7c10 */ /* 0x000fe4000ff7e0ff */
[----:B------:R-:W-:Y:S02]  /*63f80*/  IADD3 R176, P4, R176, UR5, RZ ;  /* 0x00000005b0b07c10 */ /* 0x000fe4000ff9e0ff */
[----:B------:R-:W-:Y:S02]  /*63f90*/  IADD3.X R173, R173, UR7, RZ, P3, !PT ;  /* 0x00000007adad7c10 */ /* 0x000fe40009ffe4ff */
[----:B------:R-:W-:Y:S02]  /*63fa0*/  IADD3.X R175, R175, UR7, RZ, P4, !PT ;  /* 0x00000007afaf7c10 */ /* 0x000fe4000a7fe4ff */
[----:B------:R-:W-:-:S02]  /*63fb0*/  LOP3.LUT R8, R7, 0x44, RZ, 0xfc, !PT ;  /* 0x0000004407087812 */ /* 0x000fc400078efcff */
[----:B--2---:R-:W-:-:S05]  /*63fc0*/  IADD3 R0, R2, 0x100000, R0 ;  /* 0x0010000002007810 */ /* 0x004fca0007ffe000 */
[----:B------:R1:W-:Y:S01]  /*63fd0*/  LDGSTS.E [R0+0x40000], desc[UR48][R4.64], P2 ;  /* 0x4000000004007fae */ /* 0x0003e20009121870 */
[----:B------:R-:W-:Y:S02]  /*63fe0*/  ISETP.NE.U32.AND P2, PT, R3, RZ, PT ;  /* 0x000000ff0300720c */ /* 0x000fe40003f45070 */
[----:B------:R-:W-:-:S04]  /*63ff0*/  LOP3.LUT R3, R7, 0x24, RZ, 0xfc, !PT ;  /* 0x0000002407037812 */ /* 0x000fc800078efcff */
[----:B------:R-:W-:Y:S02]  /*64000*/  ISETP.GE.AND P1, PT, R3, UR9, PT ;  /* 0x0000000903007c0c */ /* 0x000fe4000bf26270 */
[----:B------:R-:W-:Y:S02]  /*64010*/  LOP3.LUT R2, R7, 0x26, RZ, 0xfc, !PT ;  /* 0x0000002607027812 */ /* 0x000fe400078efcff */
[----:B------:R-:W-:Y:S01]  /*64020*/  SEL R3, RZ, 0x4, P1 ;  /* 0x00000004ff037807 */ /* 0x000fe20000800000 */
[----:B-1----:R-:W-:Y:S01]  /*64030*/  IMAD.MOV.U32 R5, RZ, RZ, R15 ;  /* 0x000000ffff057224 */ /* 0x002fe200078e000f */
[----:B------:R-:W-:Y:S02]  /*64040*/  MOV R4, R16 ;  /* 0x0000001000047202 */ /* 0x000fe40000000f00 */
[----:B------:R-:W-:Y:S02]  /*64050*/  SEL R3, R3, RZ, !P0 ;  /* 0x000000ff03037207 */ /* 0x000fe40004000000 */
[----:B------:R-:W-:Y:S01]  /*64060*/  ISETP.GE.AND P1, PT, R2, UR9, PT ;  /* 0x0000000902007c0c */ /* 0x000fe2000bf26270 */
[----:B------:R1:W-:Y:S01]  /*64070*/  LDGSTS.E [R0+0x40008], desc[UR48][R4.64], P2 ;  /* 0x4000800004007fae */ /* 0x0003e20009121870 */
[----:B------:R-:W-:-:S02]  /*64080*/  ISETP.NE.U32.AND P2, PT, R3, RZ, PT ;  /* 0x000000ff0300720c */ /* 0x000fc40003f45070 */
[----:B------:R-:W-:-:S04]  /*64090*/  SEL R3, RZ, 0x4, P1 ;  /* 0x00000004ff037807 */ /* 0x000fc80000800000 */
[----:B------:R-:W-:-:S04]  /*640a0*/  SEL R3, R3, RZ, !P0 ;  /* 0x000000ff03037207 */ /* 0x000fc80004000000 */
[----:B------:R-:W-:Y:S01]  /*640b0*/  ISETP.NE.U32.AND P1, PT, R3, RZ, PT ;  /* 0x000000ff0300720c */ /* 0x000fe20003f25070 */
[----:B-1----:R-:W-:Y:S02]  /*640c0*/  IMAD.MOV.U32 R4, RZ, RZ, R174 ;  /* 0x000000ffff047224 */ /* 0x002fe400078e00ae */
[----:B------:R-:W-:-:S05]  /*640d0*/  IMAD.MOV.U32 R5, RZ, RZ, R173 ;  /* 0x000000ffff057224 */ /* 0x000fca00078e00ad */
[----:B------:R1:W-:Y:S01]  /*640e0*/  LDGSTS.E [R0+0x42000], desc[UR48][R4.64], P2 ;  /* 0x4200000004007fae */ /* 0x0003e20009121870 */
[----:B------:R-:W-:Y:S01]  /*640f0*/  LOP3.LUT R2, R7, 0x46, RZ, 0xfc, !PT ;  /* 0x0000004607027812 */ /* 0x000fe200078efcff */
[----:B-1----:R-:W-:Y:S02]  /*64100*/  IMAD.MOV.U32 R4, RZ, RZ, R176 ;  /* 0x000000ffff047224 */ /* 0x002fe400078e00b0 */
[----:B------:R-:W-:-:S05]  /*64110*/  IMAD.MOV.U32 R5, RZ, RZ, R175 ;  /* 0x000000ffff057224 */ /* 0x000fca00078e00af */
[----:B------:R1:W-:Y:S01]  /*64120*/  LDGSTS.E [R0+0x42008], desc[UR48][R4.64], P1 ;  /* 0x4200800004007fae */ /* 0x0003e20008921870 */
[----:B------:R-:W-:-:S04]  /*64130*/  ISETP.GE.AND P1, PT, R8, UR9, PT ;  /* 0x0000000908007c0c */ /* 0x000fc8000bf26270 */
[----:B------:R-:W-:Y:S02]  /*64140*/  SEL R3, RZ, 0x4, P1 ;  /* 0x00000004ff037807 */ /* 0x000fe40000800000 */
[----:B------:R-:W-:Y:S02]  /*64150*/  ISETP.GE.AND P1, PT, R2, UR9, PT ;  /* 0x0000000902007c0c */ /* 0x000fe4000bf26270 */
[----:B------:R-:W2:Y:S01]  /*64160*/  LDL R2, [R1+0x1a98] ;  /* 0x001a980001027983 */ /* 0x000ea20000100800 */
[----:B------:R-:W-:Y:S02]  /*64170*/  SEL R3, R3, RZ, !P0 ;  /* 0x000000ff03037207 */ /* 0x000fe40004000000 */
[----:B------:R-:W-:Y:S02]  /*64180*/  IADD3 R206, P3, R206, UR5, RZ ;  /* 0x00000005cece7c10 */ /* 0x000fe4000ff7e0ff */
[----:B------:R-:W-:Y:S02]  /*64190*/  ISETP.NE.U32.AND P2, PT, R3, RZ, PT ;  /* 0x000000ff0300720c */ /* 0x000fe40003f45070 */
[----:B------:R-:W-:-:S02]  /*641a0*/  SEL R3, RZ, 0x4, P1 ;  /* 0x00000004ff037807 */ /* 0x000fc40000800000 */
[----:B------:R-:W-:Y:S02]  /*641b0*/  IADD3.X R205, R205, UR7, RZ, P3, !PT ;  /* 0x00000007cdcd7c10 */ /* 0x000fe40009ffe4ff */
[----:B------:R-:W-:Y:S02]  /*641c0*/  SEL R3, R3, RZ, !P0 ;  /* 0x000000ff03037207 */ /* 0x000fe40004000000 */
[----:B------:R-:W-:Y:S02]  /*641d0*/  IADD3 R208, P4, R208, UR5, RZ ;  /* 0x00000005d0d07c10 */ /* 0x000fe4000ff9e0ff */
[----:B------:R-:W-:Y:S01]  /*641e0*/  ISETP.NE.U32.AND P1, PT, R3, RZ, PT ;  /* 0x000000ff0300720c */ /* 0x000fe20003f25070 */
[----:B-1----:R-:W-:Y:S01]  /*641f0*/  IMAD.MOV.U32 R4, RZ, RZ, R206 ;  /* 0x000000ffff047224 */ /* 0x002fe200078e00ce */
[----:B------:R-:W-:Y:S01]  /*64200*/  IADD3.X R207, R207, UR7, RZ, P4, !PT ;  /* 0x00000007cfcf7c10 */ /* 0x000fe2000a7fe4ff */
[----:B------:R-:W-:Y:S01]  /*64210*/  IMAD.MOV.U32 R5, RZ, RZ, R205 ;  /* 0x000000ffff057224 */ /* 0x000fe200078e00cd */
[----:B------:R-:W-:-:S04]  /*64220*/  LOP3.LUT R148, R7, 0x64, RZ, 0xfc, !PT ;  /* 0x0000006407947812 */ /* 0x000fc800078efcff */
        /* <DEDUP_REMOVED lines=17> */
[----:B------:R-:W-:Y:S02]  /*64340*/  MOV R4, R238 ;  /* 0x000000ee00047202 */ /* 0x000fe40000000f00 */
[----:B------:R-:W-:-:S03]  /*64350*/  IADD3.X R239, R239, UR7, RZ, P4, !PT ;  /* 0x00000007efef7c10 */ /* 0x000fc6000a7fe4ff */
[----:B------:R1:W-:Y:S02]  /*64360*/  LDGSTS.E [R0+0x46000], desc[UR48][R4.64], P2 ;  /* 0x4600000004007fae */ /* 0x0003e40009121870 */
[----:B-1----:R-:W-:Y:S02]  /*64370*/  IMAD.MOV.U32 R4, RZ, RZ, R240 ;  /* 0x000000ffff047224 */ /* 0x002fe400078e00f0 */
[----:B------:R-:W-:-:S05]  /*64380*/  IMAD.MOV.U32 R5, RZ, RZ, R239 ;  /* 0x000000ffff057224 */ /* 0x000fca00078e00ef */
[----:B------:R1:W-:Y:S02]  /*64390*/  LDGSTS.E [R0+0x46008], desc[UR48][R4.64], P1 ;  /* 0x4600800004007fae */ /* 0x0003e40008921870 */
[----:B-1----:R-:W-:-:S04]  /*643a0*/  LOP3.LUT R0, R7, 0x8, RZ, 0xfc, !PT ;  /* 0x0000000807007812 */ /* 0x002fc800078efcff */
[----:B------:R-:W-:Y:S02]  /*643b0*/  ISETP.GE.AND P1, PT, R0, UR9, PT ;  /* 0x0000000900007c0c */ /* 0x000fe4000bf26270 */
[----:B------:R-:W-:Y:S02]  /*643c0*/  LOP3.LUT R0, R7, 0xa, RZ, 0xfc, !PT ;  /* 0x0000000a07007812 */ /* 0x000fe400078efcff */
[----:B------:R-:W-:Y:S02]  /*643d0*/  SEL R3, RZ, 0x4, P1 ;  /* 0x00000004ff037807 */ /* 0x000fe40000800000 */
[----:B------:R-:W-:Y:S02]  /*643e0*/  ISETP.GE.AND P2, PT, R0, UR9, PT ;  /* 0x0000000900007c0c */ /* 0x000fe4000bf46270 */
[----:B------:R-:W-:Y:S02]  /*643f0*/  SEL R3, R3, RZ, !P0 ;  /* 0x000000ff03037207 */ /* 0x000fe40004000000 */
[----:B------:R-:W-:-:S02]  /*64400*/  SEL R0, RZ, 0x4, P2 ;  /* 0x00000004ff007807 */ /* 0x000fc40001000000 */
[----:B------:R-:W-:Y:S02]  /*64410*/  IADD3 R18, P3, R18, UR5, RZ ;  /* 0x0000000512127c10 */ /* 0x000fe4000ff7e0ff */
[----:B------:R-:W-:Y:S02]  /*64420*/  SEL R0, R0, RZ, !P0 ;  /* 0x000000ff00007207 */ /* 0x000fe40004000000 */
[----:B------:R-:W-:Y:S02]  /*64430*/  ISETP.NE.U32.AND P1, PT, R3, RZ, PT ;  /* 0x000000ff0300720c */ /* 0x000fe40003f25070 */
[----:B------:R-:W-:Y:S01]  /*64440*/  ISETP.NE.U32.AND P2, PT, R0, RZ, PT ;  /* 0x000000ff0000720c */ /* 0x000fe20003f45070 */
[----:B------:R-:W-:Y:S01]  /*64450*/  IMAD.U32 R0, RZ, RZ, UR16 ;  /* 0x00000010ff007e24 */ /* 0x000fe2000f8e00ff */
[----:B------:R-:W-:Y:S01]  /*64460*/  IADD3.X R17, R17, UR7, RZ, P3, !PT ;  /* 0x0000000711117c10 */ /* 0x000fe20009ffe4ff */
[----:B------:R-:W-:Y:S01]  /*64470*/  IMAD.MOV.U32 R4, RZ, RZ, R18 ;  /* 0x000000ffff047224 */ /* 0x000fe200078e0012 */
[----:B------:R-:W-:-:S03]  /*64480*/  LOP3.LUT R8, R7, 0x28, RZ, 0xfc, !PT ;  /* 0x0000002807087812 */ /* 0x000fc600078efcff */
[----:B------:R-:W-:Y:S01]  /*64490*/  IMAD.MOV.U32 R5, RZ, RZ, R17 ;  /* 0x000000ffff057224 */ /* 0x000fe200078e0011 */
[----:B------:R-:W-:-:S04]  /*644a0*/  IADD3 R20, P4, R20, UR5, RZ ;  /* 0x0000000514147c10 */ /* 0x000fc8000ff9e0ff */
[----:B------:R-:W-:Y:S02]  /*644b0*/  IADD3.X R19, R19, UR7, RZ, P4, !PT ;  /* 0x0000000713137c10 */ /* 0x000fe4000a7fe4ff */
[----:B------:R-:W-:Y:S02]  /*644c0*/  IADD3 R178, P3, R178, UR5, RZ ;  /* 0x00000005b2b27c10 */ /* 0x000fe4000ff7e0ff */
[----:B------:R-:W-:Y:S02]  /*644d0*/  IADD3 R180, P4, R180, UR5, RZ ;  /* 0x00000005b4b47c10 */ /* 0x000fe4000ff9e0ff */
[----:B------:R-:W-:Y:S02]  /*644e0*/  IADD3.X R177, R177, UR7, RZ, P3, !PT ;  /* 0x00000007b1b17c10 */ /* 0x000fe40009ffe4ff */
[----:B------:R-:W-:Y:S02]  /*644f0*/  IADD3.X R179, R179, UR7, RZ, P4, !PT ;  /* 0x00000007b3b37c10 */ /* 0x000fe4000a7fe4ff */
[----:B--2---:R-:W-:-:S05]  /*64500*/  IADD3 R0, R2, 0x100000, R0 ;  /* 0x0010000002007810 */ /* 0x004fca0007ffe000 */
[----:B------:R1:W-:Y:S01]  /*64510*/  LDGSTS.E [R0+0x40000], desc[UR48][R4.64], P1 ;  /* 0x4000000004007fae */ /* 0x0003e20008921870 */
[----:B------:R-:W-:Y:S02]  /*64520*/  ISETP.GE.AND P1, PT, R8, UR9, PT ;  /* 0x0000000908007c0c */ /* 0x000fe4000bf26270 */
[----:B------:R-:W-:Y:S02]  /*64530*/  LOP3.LUT R2, R7, 0x2a, RZ, 0xfc, !PT ;  /* 0x0000002a07027812 */ /* 0x000fe400078efcff */
[----:B------:R-:W-:Y:S02]  /*64540*/  SEL R3, RZ, 0x4, P1 ;  /* 0x00000004ff037807 */ /* 0x000fe40000800000 */
[----:B------:R-:W-:Y:S02]  /*64550*/  ISETP.GE.AND P1, PT, R2, UR9, PT ;  /* 0x0000000902007c0c */ /* 0x000fe4000bf26270 */
[----:B------:R-:W-:Y:S01]  /*64560*/  SEL R3, R3, RZ, !P0 ;  /* 0x000000ff03037207 */ /* 0x000fe20004000000 */
[----:B-1----:R-:W-:-:S02]  /*64570*/  IMAD.MOV.U32 R4, RZ, RZ, R20 ;  /* 0x000000ffff047224 */ /* 0x002fc400078e0014 */
[----:B------:R-:W-:-:S05]  /*64580*/  IMAD.MOV.U32 R5, RZ, RZ, R19 ;  /* 0x000000ffff057224 */ /* 0x000fca00078e0013 */
[----:B------:R1:W-:Y:S01]  /*64590*/  LDGSTS.E [R0+0x40008], desc[UR48][R4.64], P2 ;  /* 0x4000800004007fae */ /* 0x0003e20009121870 */
[----:B------:R-:W-:Y:S02]  /*645a0*/  ISETP.NE.U32.AND P2, PT, R3, RZ, PT ;  /* 0x000000ff0300720c */ /* 0x000fe40003f45070 */
[----:B------:R-:W-:-:S04]  /*645b0*/  SEL R3, RZ, 0x4, P1 ;  /* 0x00000004ff037807 */ /* 0x000fc80000800000 */
[----:B------:R-:W-:-:S04]  /*645c0*/  SEL R3, R3, RZ, !P0 ;  /* 0x000000ff03037207 */ /* 0x000fc80004000000 */
[----:B------:R-:W-:Y:S01]  /*645d0*/  ISETP.NE.U32.AND P1, PT, R3, RZ, PT ;  /* 0x000000ff0300720c */ /* 0x000fe20003f25070 */
[----:B-1----:R-:W-:Y:S01]  /*645e0*/  IMAD.MOV.U32 R4, RZ, RZ, R178 ;  /* 0x000000ffff047224 */ /* 0x002fe200078e00b2 */
[----:B------:R-:W-:Y:S02]  /*645f0*/  MOV R5, R177 ;  /* 0x000000b100057202 */ /* 0x000fe40000000f00 */
[----:B------:R-:W-:-:S03]  /*64600*/  LOP3.LUT R8, R7, 0x48, RZ, 0xfc, !PT ;  /* 0x0000004807087812 */ /* 0x000fc600078efcff */
        /* <DEDUP_REMOVED lines=37> */
[----:B-1----:R-:W-:Y:S02]  /*64860*/  IMAD.MOV.U32 R4, RZ, RZ, R242 ;  /* 0x000000ffff047224 */ /* 0x002fe400078e00f2 */
[----:B------:R-:W-:Y:S01]  /*64870*/  IMAD.MOV.U32 R5, RZ, RZ, R241 ;  /* 0x000000ffff057224 */ /* 0x000fe200078e00f1 */
[----:B------:R-:W-:-:S04]  /*64880*/  IADD3.X R243, R243, UR7, RZ, P4, !PT ;  /* 0x00000007f3f37c10 */ /* 0x000fc8000a7fe4ff */
[----:B------:R1:W-:Y:S02]  /*64890*/  LDGSTS.E [R0+0x46000], desc[UR48][R4.64], P2 ;  /* 0x4600000004007fae */ /* 0x0003e40009121870 */
[----:B-1----:R-:W-:Y:S01]  /*648a0*/  IMAD.MOV.U32 R4, RZ, RZ, R244 ;  /* 0x000000ffff047224 */ /* 0x002fe200078e00f4 */
[----:B------:R-:W-:-:S05]  /*648b0*/  MOV R5, R243 ;  /* 0x000000f300057202 */ /* 0x000fca0000000f00 */
        /* <DEDUP_REMOVED lines=37> */
[----:B-1----:R-:W-:Y:S02]  /*64b10*/  IMAD.MOV.U32 R4, RZ, RZ, R182 ;  /* 0x000000ffff047224 */ /* 0x002fe400078e00b6 */
        /* <DEDUP_REMOVED lines=22> */
[----:B------:R1:W-:Y:S01]  /*64c80*/  LDGSTS.E [R0+0x44000], desc[UR48][R4.64], P2 ;  /* 0x4400000004007fae */ /* 0x0003e20009121870 */
[----:B------:R-:W-:Y:S01]  /*64c90*/  LOP3.LUT R148, R7, 0x6c, RZ, 0xfc, !PT ;  /* 0x0000006c07947812 */ /* 0x000fe200078efcff */
[----:B-1----:R-:W-:Y:S02]  /*64ca0*/  IMAD.MOV.U32 R4, RZ, RZ, R216 ;  /* 0x000000ffff047224 */ /* 0x002fe400078e00d8 */
        /* <DEDUP_REMOVED lines=28> */
[----:B------:R-:W-:Y:S02]  /*64e70*/  ISETP.NE.U32.AND P1, PT, R3, RZ, PT ;  /* 0x000000ff0300720c */ /* 0x000fe40003f25070 */
[----:B------:R-:W-:Y:S02]  /*64e80*/  SEL R0, R0, RZ, !P0 ;  /* 0x000000ff00007207 */ /* 0x000fe40004000000 */
[----:B------:R-:W-:Y:S02]  /*64e90*/  IADD3 R154, P3, R154, UR5, RZ ;  /* 0x000000059a9a7c10 */ /* 0x000fe4000ff7e0ff */
[----:B------:R-:W-:Y:S01]  /*64ea0*/  ISETP.NE.U32.AND P2, PT, R0, RZ, PT ;  /* 0x000000ff0000720c */ /* 0x000fe20003f45070 */
[----:B------:R-:W-:Y:S01]  /*64eb0*/  IMAD.U32 R0, RZ, RZ, UR16 ;  /* 0x00000010ff007e24 */ /* 0x000fe2000f8e00ff */
[----:B------:R-:W-:Y:S01]  /*64ec0*/  IADD3.X R153, R153, UR7, RZ, P3, !PT ;  /* 0x0000000799997c10 */ /* 0x000fe20009ffe4ff */
[----:B------:R-:W-:Y:S01]  /*64ed0*/  IMAD.MOV.U32 R4, RZ, RZ, R154 ;  /* 0x000000ffff047224 */ /* 0x000fe200078e009a */
[----:B------:R-:W-:-:S02]  /*64ee0*/  LOP3.LUT R8, R7, 0x30, RZ, 0xfc, !PT ;  /* 0x0000003007087812 */ /* 0x000fc400078efcff */
[----:B------:R-:W-:Y:S02]  /*64ef0*/  MOV R5, R153 ;  /* 0x0000009900057202 */ /* 0x000fe40000000f00 */
        /* <DEDUP_REMOVED lines=33> */
[----:B------:R-:W-:Y:S01]  /*65110*/  IADD3 R218, P3, R218, UR5, RZ ;  /* 0x00000005dada7c10 */ /* 0x000fe2000ff7e0ff */
[----:B------:R-:W4:Y:S01]  /*65120*/  LDL.LU R149, [R1+0x200] ;  /* 0x0002000001957983 */ /* 0x000f220000300800 */
        /* <DEDUP_REMOVED lines=9> */
[----:B------:R1:W-:Y:S01]  /*651c0*/  LDGSTS.E [R0+0x44000], desc[UR48][R4.64], P2 ;  /* 0x4400000004007fae */ /* 0x0003e20009121870 */
[----:B------:R-:W-:Y:S01]  /*651d0*/  LOP3.LUT R148, R7, 0x70, RZ, 0xfc, !PT ;  /* 0x0000007007947812 */ /* 0x000fe200078efcff */
[----:B-1----:R-:W-:Y:S01]  /*651e0*/  IMAD.MOV.U32 R4, RZ, RZ, R220 ;  /* 0x000000ffff047224 */ /* 0x002fe200078e00dc */
[----:B------:R-:W-:-:S05]  /*651f0*/  MOV R5, R219 ;  /* 0x000000db00057202 */ /* 0x000fca0000000f00 */
        /* <DEDUP_REMOVED lines=67> */
[----:B------:R-:W2:Y:S04]  /*65630*/  LDL.LU R2, [R1+0x204] ;  /* 0x0002040001027983 */ /* 0x000ea80000300800 */
[----:B------:R-:W4:Y:S04]  /*65640*/  LDL.LU R148, [R1+0x208] ;  /* 0x0002080001947983 */ /* 0x000f280000300800 */
[----:B------:R-:W4:Y:S01]  /*65650*/  LDL.LU R8, [R1+0x20c] ;  /* 0x00020c0001087983 */ /* 0x000f220000300800 */
[----:B------:R-:W-:-:S02]  /*65660*/  SEL R3, R3, RZ, !P0 ;  /* 0x000000ff03037207 */ /* 0x000fc40004000000 */
[----:B------:R-:W-:Y:S02]  /*65670*/  IADD3 R222, P3, R222, UR5, RZ ;  /* 0x00000005dede7c10 */ /* 0x000fe4000ff7e0ff */
[----:B------:R-:W-:Y:S02]  /*65680*/  ISETP.NE.U32.AND P2, PT, R3, RZ, PT ;  /* 0x000000ff0300720c */ /* 0x000fe40003f45070 */
[----:B------:R-:W-:Y:S02]  /*65690*/  SEL R3, RZ, 0x4, P1 ;  /* 0x00000004ff037807 */ /* 0x000fe40000800000 */
[----:B------:R-:W-:Y:S02]  /*656a0*/  IADD3.X R221, R221, UR7, RZ, P3, !PT ;  /* 0x00000007dddd7c10 */ /* 0x000fe40009ffe4ff */
[----:B------:R-:W-:Y:S02]  /*656b0*/  SEL R3, R3, RZ, !P0 ;  /* 0x000000ff03037207 */ /* 0x000fe40004000000 */
[----:B------:R-:W-:-:S02]  /*656c0*/  IADD3 R224, P4, R224, UR5, RZ ;  /* 0x00000005e0e07c10 */ /* 0x000fc4000ff9e0ff */
[----:B------:R-:W-:Y:S01]  /*656d0*/  ISETP.NE.U32.AND P1, PT, R3, RZ, PT ;  /* 0x000000ff0300720c */ /* 0x000fe20003f25070 */
[----:B-1----:R-:W-:Y:S01]  /*656e0*/  IMAD.MOV.U32 R4, RZ, RZ, R222 ;  /* 0x000000ffff047224 */ /* 0x002fe200078e00de */
[----:B------:R-:W-:Y:S01]  /*656f0*/  IADD3.X R223, R223, UR7, RZ, P4, !PT ;  /* 0x00000007dfdf7c10 */ /* 0x000fe2000a7fe4ff */
[----:B------:R-:W-:-:S05]  /*65700*/  IMAD.MOV.U32 R5, RZ, RZ, R221 ;  /* 0x000000ffff057224 */ /* 0x000fca00078e00dd */
[----:B------:R1:W-:Y:S02]  /*65710*/  LDGSTS.E [R0+0x44000], desc[UR48][R4.64], P2 ;  /* 0x4400000004007fae */ /* 0x0003e40009121870 */
[----:B-1----:R-:W-:Y:S02]  /*65720*/  IMAD.MOV.U32 R4, RZ, RZ, R224 ;  /* 0x000000ffff047224 */ /* 0x002fe400078e00e0 */
[----:B------:R-:W-:-:S05]  /*65730*/  IMAD.MOV.U32 R5, RZ, RZ, R223 ;  /* 0x000000ffff057224 */ /* 0x000fca00078e00df */
[----:B------:R1:W-:Y:S01]  /*65740*/  LDGSTS.E [R0+0x44008], desc[UR48][R4.64], P1 ;  /* 0x4400800004007fae */ /* 0x0003e20008921870 */
[----:B---3--:R-:W-:Y:S02]  /*65750*/  LOP3.LUT R151, R7, 0x74, RZ, 0xfc, !PT ;  /* 0x0000007407977812 */ /* 0x008fe400078efcff */
[----:B--2---:R-:W-:-:S04]  /*65760*/  IADD3 R2, P3, R2, UR5, RZ ;  /* 0x0000000502027c10 */ /* 0x004fc8000ff7e0ff */
[----:B----4-:R-:W-:Y:S01]  /*65770*/  IADD3.X R149, R149, UR7, RZ, P3, !PT ;  /* 0x0000000795957c10 */ /* 0x010fe20009ffe4ff */
[----:B------:R2:W-:Y:S01]  /*65780*/  STL [R1+0x204], R2 ;  /* 0x0002040201007387 */ /* 0x0005e20000100800 */
[----:B------:R-:W-:-:S03]  /*65790*/  IADD3 R8, P4, R8, UR5, RZ ;  /* 0x0000000508087c10 */ /* 0x000fc6000ff9e0ff */
[----:B------:R-:W-:Y:S01]  /*657a0*/  STL [R1+0x200], R149 ;  /* 0x0002009501007387 */ /* 0x000fe20000100800 */
[----:B-1----:R-:W-:-:S03]  /*657b0*/  IMAD.MOV.U32 R4, RZ, RZ, R2 ;  /* 0x000000ffff047224 */ /* 0x002fc600078e0002 */
[----:B------:R1:W-:Y:S04]  /*657c0*/  STL [R1+0x20c], R8 ;  /* 0x00020c0801007387 */ /* 0x0003e80000100800 */
[----:B--2---:R-:W2:Y:S01]  /*657d0*/  LDL R2, [R1+0x1a88] ;  /* 0x001a880001027983 */ /* 0x004ea20000100800 */
[----:B------:R-:W-:Y:S02]  /*657e0*/  ISETP.GE.AND P1, PT, R151, UR9, PT ;  /* 0x0000000997007c0c */ /* 0x000fe4000bf26270 */
[----:B------:R-:W-:Y:S02]  /*657f0*/  LOP3.LUT R150, R7, 0x76, RZ, 0xfc, !PT ;  /* 0x0000007607967812 */ /* 0x000fe400078efcff */
[----:B------:R-:W-:Y:S02]  /*65800*/  SEL R3, RZ, 0x4, P1 ;  /* 0x00000004ff037807 */ /* 0x000fe40000800000 */
[----:B------:R-:W-:-:S02]  /*65810*/  ISETP.GE.AND P1, PT, R150, UR9, PT ;  /* 0x0000000996007c0c */ /* 0x000fc4000bf26270 */
[----:B------:R-:W-:-:S04]  /*65820*/  SEL R3, R3, RZ, !P0 ;  /* 0x000000ff03037207 */ /* 0x000fc80004000000 */
[----:B------:R-:W-:Y:S02]  /*65830*/  ISETP.NE.U32.AND P2, PT, R3, RZ, PT ;  /* 0x000000ff0300720c */ /* 0x000fe40003f45070 */
[----:B------:R-:W-:-:S04]  /*65840*/  SEL R3, RZ, 0x4, P1 ;  /* 0x00000004ff037807 */ /* 0x000fc80000800000 */
[----:B------:R-:W-:Y:S01]  /*65850*/  SEL R3, R3, RZ, !P0 ;  /* 0x000000ff03037207 */ /* 0x000fe20004000000 */
[----:B------:R-:W-:-:S03]  /*65860*/  IMAD.MOV.U32 R5, RZ, RZ, R149 ;  /* 0x000000ffff057224 */ /* 0x000fc600078e0095 */
[----:B------:R-:W-:Y:S02]  /*65870*/  ISETP.NE.U32.AND P1, PT, R3, RZ, PT ;  /* 0x000000ff0300720c */ /* 0x000fe40003f25070 */
[----:B------:R-:W-:Y:S01]  /*65880*/  IADD3.X R148, R148, UR7, RZ, P4, !PT ;  /* 0x0000000794947c10 */ /* 0x000fe2000a7fe4ff */
[----:B------:R3:W-:Y:S02]  /*65890*/  LDGSTS.E [R0+0x46000], desc[UR48][R4.64], P2 ;  /* 0x4600000004007fae */ /* 0x0007e40009121870 */
[----:B---3--:R-:W-:Y:S02]  /*658a0*/  MOV R4, R8 ;  /* 0x0000000800047202 */ /* 0x008fe40000000f00 */
[----:B------:R-:W-:-:S06]  /*658b0*/  IMAD.MOV.U32 R5, RZ, RZ, R148 ;  /* 0x000000ffff057224 */ /* 0x000fcc00078e0094 */
[----:B------:R3:W-:Y:S02]  /*658c0*/  LDGSTS.E [R0+0x46008], desc[UR48][R4.64], P1 ;  /* 0x4600800004007fae */ /* 0x0007e40008921870 */
[----:B---3--:R-:W-:-:S04]  /*658d0*/  LOP3.LUT R0, R7, 0x18, RZ, 0xfc, !PT ;  /* 0x0000001807007812 */ /* 0x008fc800078efcff */
        /* <DEDUP_REMOVED lines=13> */
[----:B-1----:R-:W-:-:S03]  /*659b0*/  LOP3.LUT R8, R7, 0x38, RZ, 0xfc, !PT ;  /* 0x0000003807087812 */ /* 0x002fc600078efcff */
[----:B------:R-:W-:Y:S01]  /*659c0*/  IMAD.MOV.U32 R5, RZ, RZ, R161 ;  /* 0x000000ffff057224 */ /* 0x000fe200078e00a1 */
[----:B------:R-:W-:-:S04]  /*659d0*/  IADD3 R164, P4, R164, UR5, RZ ;  /* 0x00000005a4a47c10 */ /* 0x000fc8000ff9e0ff */
[----:B------:R-:W-:Y:S02]  /*659e0*/  IADD3.X R163, R163, UR7, RZ, P4, !PT ;  /* 0x00000007a3a37c10 */ /* 0x000fe4000a7fe4ff */
[----:B------:R-:W-:-:S04]  /*659f0*/  IADD3 R194, P3, R194, UR5, RZ ;  /* 0x00000005c2c27c10 */ /* 0x000fc8000ff7e0ff */
[----:B------:R-:W-:Y:S02]  /*65a00*/  IADD3.X R193, R193, UR7, RZ, P3, !PT ;  /* 0x00000007c1c17c10 */ /* 0x000fe40009ffe4ff */
[----:B------:R-:W-:-:S04]  /*65a10*/  IADD3 R196, P4, R196, UR5, RZ ;  /* 0x00000005c4c47c10 */ /* 0x000fc8000ff9e0ff */
[----:B------:R-:W-:Y:S01]  /*65a20*/  IADD3.X R195, R195, UR7, RZ, P4, !PT ;  /* 0x00000007c3c37c10 */ /* 0x000fe2000a7fe4ff */
[----:B------:R1:W-:Y:S04]  /*65a30*/  STL [R1+0x208], R148 ;  /* 0x0002089401007387 */ /* 0x0003e80000100800 */
[----:B------:R-:W3:Y:S01]  /*65a40*/  LDL.LU R149, [R1+0x210] ;  /* 0x0002100001957983 */ /* 0x000ee20000300800 */
[----:B--2---:R-:W-:-:S05]  /*65a50*/  IADD3 R0, R2, 0x100000, R0 ;  /* 0x0010000002007810 */ /* 0x004fca0007ffe000 */
[----:B------:R2:W-:Y:S01]  /*65a60*/  LDGSTS.E [R0+0x40000], desc[UR48][R4.64], P1 ;  /* 0x4000000004007fae */ /* 0x0005e20008921870 */
[----:B------:R-:W-:Y:S02]  /*65a70*/  ISETP.GE.AND P1, PT, R8, UR9, PT ;  /* 0x0000000908007c0c */ /* 0x000fe4000bf26270 */
[----:B------:R-:W-:Y:S02]  /*65a80*/  LOP3.LUT R2, R7, 0x3a, RZ, 0xfc, !PT ;  /* 0x0000003a07027812 */ /* 0x000fe400078efcff */
[----:B------:R-:W-:Y:S02]  /*65a90*/  SEL R3, RZ, 0x4, P1 ;  /* 0x00000004ff037807 */ /* 0x000fe40000800000 */
[----:B------:R-:W-:Y:S02]  /*65aa0*/  ISETP.GE.AND P1, PT, R2, UR9, PT ;  /* 0x0000000902007c0c */ /* 0x000fe4000bf26270 */
[----:B------:R-:W-:Y:S01]  /*65ab0*/  SEL R3, R3, RZ, !P0 ;  /* 0x000000ff03037207 */ /* 0x000fe20004000000 */
[----:B--2---:R-:W-:-:S02]  /*65ac0*/  IMAD.MOV.U32 R4, RZ, RZ, R164 ;  /* 0x000000ffff047224 */ /* 0x004fc400078e00a4 */
[----:B------:R-:W-:-:S05]  /*65ad0*/  IMAD.MOV.U32 R5, RZ, RZ, R163 ;  /* 0x000000ffff057224 */ /* 0x000fca00078e00a3 */
[----:B------:R2:W-:Y:S01]  /*65ae0*/  LDGSTS.E [R0+0x40008], desc[UR48][R4.64], P2 ;  /* 0x4000800004007fae */ /* 0x0005e20009121870 */
[----:B------:R-:W-:Y:S02]  /*65af0*/  ISETP.NE.U32.AND P2, PT, R3, RZ, PT ;  /* 0x000000ff0300720c */ /* 0x000fe40003f45070 */
[----:B------:R-:W-:-:S04]  /*65b00*/  SEL R3, RZ, 0x4, P1 ;  /* 0x00000004ff037807 */ /* 0x000fc80000800000 */
[----:B------:R-:W-:-:S04]  /*65b10*/  SEL R3, R3, RZ, !P0 ;  /* 0x000000ff03037207 */ /* 0x000fc80004000000 */
[----:B------:R-:W-:Y:S01]  /*65b20*/  ISETP.NE.U32.AND P1, PT, R3, RZ, PT ;  /* 0x000000ff0300720c */ /* 0x000fe20003f25070 */
[----:B--2---:R-:W-:Y:S02]  /*65b30*/  IMAD.MOV.U32 R4, RZ, RZ, R194 ;  /* 0x000000ffff047224 */ /* 0x004fe400078e00c2 */
[----:B------:R-:W-:Y:S01]  /*65b40*/  IMAD.MOV.U32 R5, RZ, RZ, R193 ;  /* 0x000000ffff057224 */ /* 0x000fe200078e00c1 */
[----:B------:R-:W-:-:S04]  /*65b50*/  LOP3.LUT R8, R7, 0x58, RZ, 0xfc, !PT ;  /* 0x0000005807087812 */ /* 0x000fc800078efcff */
[----:B------:R2:W-:Y:S01]  /*65b60*/  LDGSTS.E [R0+0x42000], desc[UR48][R4.64], P2 ;  /* 0x4200000004007fae */ /* 0x0005e20009121870 */
[----:B------:R-:W-:Y:S01]  /*65b70*/  LOP3.LUT R2, R7, 0x5a, RZ, 0xfc, !PT ;  /* 0x0000005a07027812 */ /* 0x000fe200078efcff */
[----:B--2---:R-:W-:Y:S01]  /*65b80*/  IMAD.MOV.U32 R4, RZ, RZ, R196 ;  /* 0x000000ffff047224 */ /* 0x004fe200078e00c4 */
[----:B------:R-:W-:-:S05]  /*65b90*/  MOV R5, R195 ;  /* 0x000000c300057202 */ /* 0x000fca0000000f00 */
[----:B------:R2:W-:Y:S01]  /*65ba0*/  LDGSTS.E [R0+0x42008], desc[UR48][R4.64], P1 ;  /* 0x4200800004007fae */ /* 0x0005e20008921870 */
[----:B------:R-:W-:-:S04]  /*65bb0*/  ISETP.GE.AND P1, PT, R8, UR9, PT ;  /* 0x0000000908007c0c */ /* 0x000fc8000bf26270 */
[----:B------:R-:W-:Y:S02]  /*65bc0*/  SEL R3, RZ, 0x4, P1 ;  /* 0x00000004ff037807 */ /* 0x000fe40000800000 */
[----:B------:R-:W-:Y:S02]  /*65bd0*/  ISETP.GE.AND P1, PT, R2, UR9, PT ;  /* 0x0000000902007c0c */ /* 0x000fe4000bf26270 */
[----:B------:R-:W4:Y:S04]  /*65be0*/  LDL.LU R2, [R1+0x214] ;  /* 0x0002140001027983 */ /* 0x000f280000300800 */
[----:B-1----:R-:W3:Y:S04]  /*65bf0*/  LDL.LU R148, [R1+0x218] ;  /* 0x0002180001947983 */ /* 0x002ee80000300800 */
[----:B------:R-:W3:Y:S01]  /*65c00*/  LDL.LU R8, [R1+0x21c] ;  /* 0x00021c0001087983 */ /* 0x000ee20000300800 */
        /* <DEDUP_REMOVED lines=8> */
[----:B--2---:R-:W-:Y:S01]  /*65c90*/  IMAD.MOV.U32 R4, RZ, RZ, R226 ;  /* 0x000000ffff047224 */ /* 0x004fe200078e00e2 */
[----:B------:R-:W-:Y:S01]  /*65ca0*/  IADD3.X R227, R227, UR7, RZ, P4, !PT ;  /* 0x00000007e3e37c10 */ /* 0x000fe2000a7fe4ff */
[----:B------:R-:W-:-:S05]  /*65cb0*/  IMAD.MOV.U32 R5, RZ, RZ, R225 ;  /* 0x000000ffff057224 */ /* 0x000fca00078e00e1 */
[----:B------:R1:W-:Y:S02]  /*65cc0*/  LDGSTS.E [R0+0x44000], desc[UR48][R4.64], P2 ;  /* 0x4400000004007fae */ /* 0x0003e40009121870 */
[----:B-1----:R-:W-:Y:S02]  /*65cd0*/  IMAD.MOV.U32 R4, RZ, RZ, R228 ;  /* 0x000000ffff047224 */ /* 0x002fe400078e00e4 */
[----:B------:R-:W-:-:S05]  /*65ce0*/  IMAD.MOV.U32 R5, RZ, RZ, R227 ;  /* 0x000000ffff057224 */ /* 0x000fca00078e00e3 */
[----:B------:R1:W-:Y:S01]  /*65cf0*/  LDGSTS.E [R0+0x44008], desc[UR48][R4.64], P1 ;  /* 0x4400800004007fae */ /* 0x0003e20008921870 */
[----:B------:R-:W-:-:S04]  /*65d00*/  LOP3.LUT R151, R7, 0x78, RZ, 0xfc, !PT ;  /* 0x0000007807977812 */ /* 0x000fc800078efcff */
[----:B------:R-:W-:Y:S02]  /*65d10*/  ISETP.GE.AND P1, PT, R151, UR9, PT ;  /* 0x0000000997007c0c */ /* 0x000fe4000bf26270 */
[----:B------:R-:W-:Y:S02]  /*65d20*/  LOP3.LUT R150, R7, 0x7a, RZ, 0xfc, !PT ;  /* 0x0000007a07967812 */ /* 0x000fe400078efcff */
[----:B------:R-:W-:Y:S02]  /*65d30*/  SEL R3, RZ, 0x4, P1 ;  /* 0x00000004ff037807 */ /* 0x000fe40000800000 */
[----:B------:R-:W-:Y:S02]  /*65d40*/  ISETP.GE.AND P1, PT, R150, UR9, PT ;  /* 0x0000000996007c0c */ /* 0x000fe4000bf26270 */
[----:B------:R-:W-:-:S04]  /*65d50*/  SEL R3, R3, RZ, !P0 ;  /* 0x000000ff03037207 */ /* 0x000fc80004000000 */
[----:B------:R-:W-:Y:S02]  /*65d60*/  ISETP.NE.U32.AND P2, PT, R3, RZ, PT ;  /* 0x000000ff0300720c */ /* 0x000fe40003f45070 */
[----:B------:R-:W-:-:S04]  /*65d70*/  SEL R3, RZ, 0x4, P1 ;  /* 0x00000004ff037807 */ /* 0x000fc80000800000 */
[----:B------:R-:W-:-:S04]  /*65d80*/  SEL R3, R3, RZ, !P0 ;  /* 0x000000ff03037207 */ /* 0x000fc80004000000 */
[----:B------:R-:W-:Y:S02]  /*65d90*/  ISETP.NE.U32.AND P1, PT, R3, RZ, PT ;  /* 0x000000ff0300720c */ /* 0x000fe40003f25070 */
[----:B----4-:R-:W-:-:S04]  /*65da0*/  IADD3 R2, P3, R2, UR5, RZ ;  /* 0x0000000502027c10 */ /* 0x010fc8000ff7e0ff */
[----:B---3--:R-:W-:Y:S01]  /*65db0*/  IADD3.X R149, R149, UR7, RZ, P3, !PT ;  /* 0x0000000795957c10 */ /* 0x008fe20009ffe4ff */
[----:B------:R2:W-:Y:S01]  /*65dc0*/  STL [R1+0x214], R2 ;  /* 0x0002140201007387 */ /* 0x0005e20000100800 */
[----:B------:R-:W-:-:S03]  /*65dd0*/  IADD3 R8, P4, R8, UR5, RZ ;  /* 0x0000000508087c10 */ /* 0x000fc6000ff9e0ff */
[----:B------:R3:W-:Y:S01]  /*65de0*/  STL [R1+0x210], R149 ;  /* 0x0002109501007387 */ /* 0x0007e20000100800 */
[----:B-1----:R-:W-:-:S03]  /*65df0*/  IMAD.MOV.U32 R4, RZ, RZ, R2 ;  /* 0x000000ffff047224 */ /* 0x002fc600078e0002 */
[----:B------:R-:W-:Y:S04]  /*65e00*/  STL [R1+0x21c], R8 ;  /* 0x00021c0801007387 */ /* 0x000fe80000100800 */
[----:B--2---:R-:W2:Y:S01]  /*65e10*/  LDL R2, [R1+0x1a84] ;  /* 0x001a840001027983 */ /* 0x004ea20000100800 */
[----:B------:R-:W-:Y:S01]  /*65e20*/  IMAD.MOV.U32 R5, RZ, RZ, R149 ;  /* 0x000000ffff057224 */ /* 0x000fe200078e0095 */
[----:B------:R-:W-:-:S04]  /*65e30*/  IADD3.X R148, R148, UR7, RZ, P4, !PT ;  /* 0x0000000794947c10 */ /* 0x000fc8000a7fe4ff */
[----:B------:R1:W-:Y:S02]  /*65e40*/  LDGSTS.E [R0+0x46000], desc[UR48][R4.64], P2 ;  /* 0x4600000004007fae */ /* 0x0003e40009121870 */
[----:B-1----:R-:W-:Y:S02]  /*65e50*/  IMAD.MOV.U32 R4, RZ, RZ, R8 ;  /* 0x000000ffff047224 */ /* 0x002fe400078e0008 */
[----:B------:R-:W-:-:S05]  /*65e60*/  IMAD.MOV.U32 R5, RZ, RZ, R148 ;  /* 0x000000ffff057224 */ /* 0x000fca00078e0094 */
[----:B------:R1:W-:Y:S04]  /*65e70*/  LDGSTS.E [R0+0x46008], desc[UR48][R4.64], P1 ;  /* 0x4600800004007fae */ /* 0x0003e80008921870 */
[----:B------:R4:W-:Y:S04]  /*65e80*/  STL [R1+0x218], R148 ;  /* 0x0002189401007387 */ /* 0x0009e80000100800 */
[----:B---3--:R-:W3:Y:S01]  /*65e90*/  LDL.LU R149, [R1+0x220] ;  /* 0x0002200001957983 */ /* 0x008ee20000300800 */
[----:B-1----:R-:W-:-:S04]  /*65ea0*/  LOP3.LUT R0, R7, 0x1c, RZ, 0xfc, !PT ;  /* 0x0000001c07007812 */ /* 0x002fc800078efcff */
[----:B------:R-:W-:Y:S02]  /*65eb0*/  ISETP.GE.AND P1, PT, R0, UR9, PT ;  /* 0x0000000900007c0c */ /* 0x000fe4000bf26270 */
[----:B------:R-:W-:Y:S02]  /*65ec0*/  LOP3.LUT R0, R7, 0x1e, RZ, 0xfc, !PT ;  /* 0x0000001e07007812 */ /* 0x000fe400078efcff */
[----:B------:R-:W3:Y:S04]  /*65ed0*/  LDL.LU R7, [R1+0x224] ;  /* 0x0002240001077983 */ /* 0x000ee80000300800 */
[----:B------:R-:W3:Y:S04]  /*65ee0*/  LDL.LU R150, [R1+0x228] ;  /* 0x0002280001967983 */ /* 0x000ee80000300800 */
[----:B----4-:R-:W4:Y:S01]  /*65ef0*/  LDL.LU R148, [R1+0x22c] ;  /* 0x00022c0001947983 */ /* 0x010f220000300800 */
[----:B------:R-:W-:-:S04]  /*65f00*/  ISETP.GE.AND P2, PT, R0, UR9, PT ;  /* 0x0000000900007c0c */ /* 0x000fc8000bf46270 */
[----:B------:R-:W-:-:S04]  /*65f10*/  SEL R0, RZ, 0x4, P2 ;  /* 0x00000004ff007807 */ /* 0x000fc80001000000 */
[----:B------:R-:W-:-:S04]  /*65f20*/  SEL R0, R0, RZ, !P0 ;  /* 0x000000ff00007207 */ /* 0x000fc80004000000 */
[----:B------:R-:W-:Y:S01]  /*65f30*/  ISETP.NE.U32.AND P2, PT, R0, RZ, PT ;  /* 0x000000ff0000720c */ /* 0x000fe20003f45070 */
[----:B------:R-:W-:Y:S01]  /*65f40*/  IMAD.U32 R0, RZ, RZ, UR16 ;  /* 0x00000010ff007e24 */ /* 0x000fe2000f8e00ff */
[----:B------:R-:W-:-:S04]  /*65f50*/  SEL R3, RZ, 0x4, P1 ;  /* 0x00000004ff037807 */ /* 0x000fc80000800000 */
[----:B------:R-:W-:Y:S02]  /*65f60*/  SEL R3, R3, RZ, !P0 ;  /* 0x000000ff03037207 */ /* 0x000fe40004000000 */
[----:B------:R-:W-:Y:S02]  /*65f70*/  IADD3 R166, P3, R166, UR5, RZ ;  /* 0x00000005a6a67c10 */ /* 0x000fe4000ff7e0ff */
[----:B------:R-:W-:Y:S02]  /*65f80*/  ISETP.NE.U32.AND P1, PT, R3, RZ, PT ;  /* 0x000000ff0300720c */ /* 0x000fe40003f25070 */
[----:B------:R-:W-:Y:S02]  /*65f90*/  IADD3.X R165, R165, UR7, RZ, P3, !PT ;  /* 0x00000007a5a57c10 */ /* 0x000fe40009ffe4ff */
[----:B------:R-:W-:-:S03]  /*65fa0*/  MOV R4, R166 ;  /* 0x000000a600047202 */ /* 0x000fc60000000f00 */
[----:B------:R-:W-:Y:S01]  /*65fb0*/  IMAD.MOV.U32 R5, RZ, RZ, R165 ;  /* 0x000000ffff057224 */ /* 0x000fe200078e00a5 */
[----:B------:R-:W-:-:S04]  /*65fc0*/  IADD3 R168, P4, R168, UR5, RZ ;  /* 0x00000005a8a87c10 */ /* 0x000fc8000ff9e0ff */
[----:B------:R-:W-:Y:S02]  /*65fd0*/  IADD3.X R167, R167, UR7, RZ, P4, !PT ;  /* 0x00000007a7a77c10 */ /* 0x000fe4000a7fe4ff */
[----:B------:R-:W-:Y:S02]  /*65fe0*/  IADD3 R198, P3, R198, UR5, RZ ;  /* 0x00000005c6c67c10 */ /* 0x000fe4000ff7e0ff */
[----:B------:R-:W-:Y:S02]  /*65ff0*/  IADD3 R200, P4, R200, UR5, RZ ;  /* 0x00000005c8c87c10 */ /* 0x000fe4000ff9e0ff */
[----:B------:R-:W-:Y:S02]  /*66000*/  IADD3.X R197, R197, UR7, RZ, P3, !PT ;  /* 0x00000007c5c57c10 */ /* 0x000fe40009ffe4ff */
[----:B------:R-:W-:Y:S02]  /*66010*/  IADD3.X R199, R199, UR7, RZ, P4, !PT ;  /* 0x00000007c7c77c10 */ /* 0x000fe4000a7fe4ff */
[----:B------:R-:W-:-:S02]  /*66020*/  IADD3 R230, P3, R230, UR5, RZ ;  /* 0x00000005e6e67c10 */ /* 0x000fc4000ff7e0ff */
[----:B------:R-:W-:Y:S02]  /*66030*/  IADD3 R232, P4, R232, UR5, RZ ;  /* 0x00000005e8e87c10 */ /* 0x000fe4000ff9e0ff */
[----:B------:R-:W-:Y:S02]  /*66040*/  IADD3.X R229, R229, UR7, RZ, P3, !PT ;  /* 0x00000007e5e57c10 */ /* 0x000fe40009ffe4ff */
[----:B------:R-:W-:Y:S02]  /*66050*/  IADD3.X R231, R231, UR7, RZ, P4, !PT ;  /* 0x00000007e7e77c10 */ /* 0x000fe4000a7fe4ff */
[----:B--2---:R-:W-:Y:S02]  /*66060*/  IADD3 R0, R2, 0x100000, R0 ;  /* 0x0010000002007810 */ /* 0x004fe40007ffe000 */
[----:B------:R-:W1:Y:S03]  /*66070*/  S2R R2, SR_TID.X ;  /* 0x0000000000027919 */ /* 0x000e660000002100 */
[----:B------:R2:W-:Y:S01]  /*66080*/  LDGSTS.E [R0+0x40000], desc[UR48][R4.64], P1 ;  /* 0x4000000004007fae */ /* 0x0005e20008921870 */
[----:B-1----:R-:W-:-:S02]  /*66090*/  SHF.R.U32.HI R8, RZ, 0x6, R2 ;  /* 0x00000006ff087819 */ /* 0x002fc40000011602 */
[----:B------:R-:W-:Y:S02]  /*660a0*/  SHF.R.U32.HI R2, RZ, 0x6, R2 ;  /* 0x00000006ff027819 */ /* 0x000fe40000011602 */
[----:B------:R-:W-:Y:S02]  /*660b0*/  SGXT.U32 R8, R8, 0x1 ;  /* 0x000000010808781a */ /* 0x000fe40000000000 */
[----:B------:R-:W-:Y:S02]  /*660c0*/  SGXT.U32 R2, R2, 0x1 ;  /* 0x000000010202781a */ /* 0x000fe40000000000 */
[----:B------:R-:W-:Y:S02]  /*660d0*/  LOP3.LUT R8, R8, 0x3c, RZ, 0xfc, !PT ;  /* 0x0000003c08087812 */ /* 0x000fe400078efcff */
[----:B------:R-:W-:Y:S02]  /*660e0*/  LOP3.LUT R2, R2, 0x3e, RZ, 0xfc, !PT ;  /* 0x0000003e02027812 */ /* 0x000fe400078efcff */
[----:B------:R-:W-:-:S04]  /*660f0*/  ISETP.GE.AND P1, PT, R8, UR9, PT ;  /* 0x0000000908007c0c */ /* 0x000fc8000bf26270 */
[----:B------:R-:W-:Y:S02]  /*66100*/  SEL R3, RZ, 0x4, P1 ;  /* 0x00000004ff037807 */ /* 0x000fe40000800000 */
[----:B------:R-:W-:Y:S02]  /*66110*/  ISETP.GE.AND P1, PT, R2, UR9, PT ;  /* 0x0000000902007c0c */ /* 0x000fe4000bf26270 */
[----:B------:R-:W1:Y:S01]  /*66120*/  S2R R2, SR_TID.X ;  /* 0x0000000000027919 */ /* 0x000e620000002100 */
[----:B--2---:R-:W-:Y:S02]  /*66130*/  IMAD.MOV.U32 R4, RZ, RZ, R168 ;  /* 0x000000ffff047224 */ /* 0x004fe400078e00a8 */
[----:B------:R-:W-:Y:S01]  /*66140*/  IMAD.MOV.U32 R5, RZ, RZ, R167 ;  /* 0x000000ffff057224 */ /* 0x000fe200078e00a7 */
[----:B------:R-:W-:-:S04]  /*66150*/  SEL R3, R3, RZ, !P0 ;  /* 0x000000ff03037207 */ /* 0x000fc80004000000 */
[----:B------:R2:W-:Y:S01]  /*66160*/  LDGSTS.E [R0+0x40008], desc[UR48][R4.64], P2 ;  /* 0x4000800004007fae */ /* 0x0005e20009121870 */
[----:B------:R-:W-:Y:S02]  /*66170*/  ISETP.NE.U32.AND P2, PT, R3, RZ, PT ;  /* 0x000000ff0300720c */ /* 0x000fe40003f45070 */
[----:B------:R-:W-:-:S04]  /*66180*/  SEL R3, RZ, 0x4, P1 ;  /* 0x00000004ff037807 */ /* 0x000fc80000800000 */
[----:B------:R-:W-:-:S04]  /*66190*/  SEL R3, R3, RZ, !P0 ;  /* 0x000000ff03037207 */ /* 0x000fc80004000000 */
[----:B------:R-:W-:Y:S01]  /*661a0*/  ISETP.NE.U32.AND P1, PT, R3, RZ, PT ;  /* 0x000000ff0300720c */ /* 0x000fe20003f25070 */
[----:B--2---:R-:W-:Y:S02]  /*661b0*/  IMAD.MOV.U32 R4, RZ, RZ, R198 ;  /* 0x000000ffff047224 */ /* 0x004fe400078e00c6 */
[----:B------:R-:W-:-:S05]  /*661c0*/  IMAD.MOV.U32 R5, RZ, RZ, R197 ;  /* 0x000000ffff057224 */ /* 0x000fca00078e00c5 */
[----:B------:R2:W-:Y:S01]  /*661d0*/  LDGSTS.E [R0+0x42000], desc[UR48][R4.64], P2 ;  /* 0x4200000004007fae */ /* 0x0005e20009121870 */
[--C-:B-1----:R-:W-:Y:S02]  /*661e0*/  SHF.R.U32.HI R8, RZ, 0x6, R2.reuse ;  /* 0x00000006ff087819 */ /* 0x102fe40000011602 */
[----:B------:R-:W-:Y:S02]  /*661f0*/  SHF.R.U32.HI R2, RZ, 0x6, R2 ;  /* 0x00000006ff027819 */ /* 0x000fe40000011602 */
[----:B------:R-:W-:Y:S01]  /*66200*/  SGXT.U32 R8, R8, 0x1 ;  /* 0x000000010808781a */ /* 0x000fe20000000000 */
[----:B--2---:R-:W-:Y:S02]  /*66210*/  IMAD.MOV.U32 R4, RZ, RZ, R200 ;  /* 0x000000ffff047224 */ /* 0x004fe400078e00c8 */
[----:B------:R-:W-:Y:S01]  /*66220*/  IMAD.MOV.U32 R5, RZ, RZ, R199 ;  /* 0x000000ffff057224 */ /* 0x000fe200078e00c7 */
[----:B------:R-:W-:Y:S02]  /*66230*/  LOP3.LUT R8, R8, 0x5c, RZ, 0xfc, !PT ;  /* 0x0000005c08087812 */ /* 0x000fe400078efcff */
[----:B------:R-:W-:-:S02]  /*66240*/  SGXT.U32 R2, R2, 0x1 ;  /* 0x000000010202781a */ /* 0x000fc40000000000 */
[----:B------:R1:W-:Y:S01]  /*66250*/  LDGSTS.E [R0+0x42008], desc[UR48][R4.64], P1 ;  /* 0x4200800004007fae */ /* 0x0003e20008921870 */
[----:B------:R-:W-:Y:S02]  /*66260*/  ISETP.GE.AND P1, PT, R8, UR9, PT ;  /* 0x0000000908007c0c */ /* 0x000fe4000bf26270 */
[----:B------:R-:W-:Y:S02]  /*66270*/  LOP3.LUT R2, R2, 0x5e, RZ, 0xfc, !PT ;  /* 0x0000005e02027812 */ /* 0x000fe400078efcff */
[----:B------:R-:W-:Y:S02]  /*66280*/  SEL R3, RZ, 0x4, P1 ;  /* 0x00000004ff037807 */ /* 0x000fe40000800000 */
[----:B------:R-:W-:Y:S02]  /*66290*/  ISETP.GE.AND P1, PT, R2, UR9, PT ;  /* 0x0000000902007c0c */ /* 0x000fe4000bf26270 */
[----:B------:R-:W2:Y:S01]  /*662a0*/  S2R R2, SR_TID.X ;  /* 0x0000000000027919 */ /* 0x000ea20000002100 */
[----:B------:R-:W-:-:S04]  /*662b0*/  SEL R3, R3, RZ, !P0 ;  /* 0x000000ff03037207 */ /* 0x000fc80004000000 */
[----:B------:R-:W-:Y:S02]  /*662c0*/  ISETP.NE.U32.AND P2, PT, R3, RZ, PT ;  /* 0x000000ff0300720c */ /* 0x000fe40003f45070 */
[----:B------:R-:W-:-:S04]  /*662d0*/  SEL R3, RZ, 0x4, P1 ;  /* 0x00000004ff037807 */ /* 0x000fc80000800000 */
[----:B------:R-:W-:Y:S01]  /*662e0*/  SEL R3, R3, RZ, !P0 ;  /* 0x000000ff03037207 */ /* 0x000fe20004000000 */
[----:B-1----:R-:W-:-:S03]  /*662f0*/  IMAD.MOV.U32 R4, RZ, RZ, R230 ;  /* 0x000000ffff047224 */ /* 0x002fc600078e00e6 */
[----:B------:R-:W-:Y:S01]  /*66300*/  ISETP.NE.U32.AND P1, PT, R3, RZ, PT ;  /* 0x000000ff0300720c */ /* 0x000fe20003f25070 */
[----:B------:R-:W-:-:S05]  /*66310*/  IMAD.MOV.U32 R5, RZ, RZ, R229 ;  /* 0x000000ffff057224 */ /* 0x000fca00078e00e5 */
[----:B------:R1:W-:Y:S01]  /*66320*/  LDGSTS.E [R0+0x44000], desc[UR48][R4.64], P2 ;  /* 0x4400000004007fae */ /* 0x0003e20009121870 */
[--C-:B--2---:R-:W-:Y:S01]  /*66330*/  SHF.R.U32.HI R8, RZ, 0x6, R2.reuse ;  /* 0x00000006ff087819 */ /* 0x104fe20000011602 */
[----:B-1----:R-:W-:Y:S01]  /*66340*/  IMAD.MOV.U32 R5, RZ, RZ, R231 ;  /* 0x000000ffff057224 */ /* 0x002fe200078e00e7 */
[----:B------:R-:W-:Y:S02]  /*66350*/  MOV R4, R232 ;  /* 0x000000e800047202 */ /* 0x000fe40000000f00 */
[----:B------:R-:W-:Y:S02]  /*66360*/  SGXT.U32 R8, R8, 0x1 ;  /* 0x000000010808781a */ /* 0x000fe40000000000 */
[----:B------:R-:W-:Y:S01]  /*66370*/  SHF.R.U32.HI R2, RZ, 0x6, R2 ;  /* 0x00000006ff027819 */ /* 0x000fe20000011602 */
[----:B------:R1:W-:Y:S01]  /*66380*/  LDGSTS.E [R0+0x44008], desc[UR48][R4.64], P1 ;  /* 0x4400800004007fae */ /* 0x0003e20008921870 */
[----:B------:R-:W-:Y:S02]  /*66390*/  LOP3.LUT R8, R8, 0x7c, RZ, 0xfc, !PT ;  /* 0x0000007c08087812 */ /* 0x000fe400078efcff */
[----:B------:R-:W-:-:S02]  /*663a0*/  SGXT.U32 R2, R2, 0x1 ;  /* 0x000000010202781a */ /* 0x000fc40000000000 */
[----:B------:R-:W-:Y:S02]  /*663b0*/  ISETP.GE.AND P1, PT, R8, UR9, PT ;  /* 0x0000000908007c0c */ /* 0x000fe4000bf26270 */
[----:B------:R-:W-:Y:S02]  /*663c0*/  LOP3.LUT R2, R2, 0x7e, RZ, 0xfc, !PT ;  /* 0x0000007e02027812 */ /* 0x000fe400078efcff */
[----:B------:R-:W-:Y:S02]  /*663d0*/  SEL R3, RZ, 0x4, P1 ;  /* 0x00000004ff037807 */ /* 0x000fe40000800000 */
[----:B------:R-:W-:Y:S02]  /*663e0*/  ISETP.GE.AND P1, PT, R2, UR9, PT ;  /* 0x0000000902007c0c */ /* 0x000fe4000bf26270 */
[----:B------:R-:W-:Y:S01]  /*663f0*/  SEL R3, R3, RZ, !P0 ;  /* 0x000000ff03037207 */ /* 0x000fe20004000000 */
[----:B------:R-:W2:Y:S01]  /*66400*/  LDL.LU R2, [R1+0x234] ;  /* 0x0002340001027983 */ /* 0x000ea20000300800 */
[----:B---3--:R-:W-:-:S02]  /*66410*/  IADD3 R7, P3, R7, UR5, RZ ;  /* 0x0000000507077c10 */ /* 0x008fc4000ff7e0ff */
[----:B------:R-:W-:Y:S01]  /*66420*/  ISETP.NE.U32.AND P2, PT, R3, RZ, PT ;  /* 0x000000ff0300720c */ /* 0x000fe20003f45070 */
[----:B------:R-:W3:Y:S01]  /*66430*/  LDL.LU R8, [R1+0x274] ;  /* 0x0002740001087983 */ /* 0x000ee20000300800 */
[----:B------:R-:W-:Y:S02]  /*66440*/  SEL R3, RZ, 0x4, P1 ;  /* 0x00000004ff037807 */ /* 0x000fe40000800000 */
[----:B----4-:R-:W-:Y:S02]  /*66450*/  IADD3 R148, P4, R148, UR5, RZ ;  /* 0x0000000594947c10 */ /* 0x010fe4000ff9e0ff */
[----:B------:R-:W-:Y:S02]  /*66460*/  IADD3.X R149, R149, UR7, RZ, P3, !PT ;  /* 0x0000000795957c10 */ /* 0x000fe40009ffe4ff */
[----:B------:R-:W-:Y:S01]  /*66470*/  SEL R3, R3, RZ, !P0 ;  /* 0x000000ff03037207 */ /* 0x000fe20004000000 */
[----:B------:R-:W-:Y:S01]  /*66480*/  STL [R1+0x224], R7 ;  /* 0x0002240701007387 */ /* 0x000fe20000100800 */
[----:B------:R-:W-:-:S02]  /*66490*/  IADD3.X R150, R150, UR7, RZ, P4, !PT ;  /* 0x0000000796967c10 */ /* 0x000fc4000a7fe4ff */
[----:B------:R-:W-:Y:S01]  /*664a0*/  ISETP.NE.U32.AND P1, PT, R3, RZ, PT ;  /* 0x000000ff0300720c */ /* 0x000fe20003f25070 */
[----:B------:R4:W-:Y:S01]  /*664b0*/  STL [R1+0x220], R149 ;  /* 0x0002209501007387 */ /* 0x0009e20000100800 */
[----:B-1----:R-:W-:-:S03]  /*664c0*/  IMAD.MOV.U32 R5, RZ, RZ, R149 ;  /* 0x000000ffff057224 */ /* 0x002fc600078e0095 */
[----:B------:R-:W-:Y:S04]  /*664d0*/  STL [R1+0x22c], R148 ;  /* 0x00022c9401007387 */ /* 0x000fe80000100800 */
[----:B------:R-:W3:Y:S04]  /*664e0*/  LDL.LU R3, [R1+0x230] ;  /* 0x0002300001037983 */ /* 0x000ee80000300800 */
[----:B------:R1:W-:Y:S04]  /*664f0*/  STL [R1+0x228], R150 ;  /* 0x0002289601007387 */ /* 0x0003e80000100800 */
[----:B----4-:R-:W4:Y:S01]  /*66500*/  LDL.LU R149, [R1+0x270] ;  /* 0x0002700001957983 */ /* 0x010f220000300800 */
[----:B------:R-:W1:Y:S01]  /*66510*/  S2R R151, SR_TID.X ;  /* 0x0000000000977919 */ /* 0x000e620000002100 */
[----:B------:R-:W-:-:S05]  /*66520*/  IMAD.MOV.U32 R4, RZ, RZ, R7 ;  /* 0x000000ffff047224 */ /* 0x000fca00078e0007 */
[----:B------:R1:W-:Y:S02]  /*66530*/  LDGSTS.E [R0+0x46000], desc[UR48][R4.64], P2 ;  /* 0x4600000004007fae */ /* 0x0003e40009121870 */
[----:B-1----:R-:W-:Y:S02]  /*66540*/  IMAD.MOV.U32 R4, RZ, RZ, R148 ;  /* 0x000000ffff047224 */ /* 0x002fe400078e0094 */
[----:B------:R-:W-:Y:S02]  /*66550*/  IMAD.MOV.U32 R5, RZ, RZ, R150 ;  /* 0x000000ffff057224 */ /* 0x000fe400078e0096 */
[----:B------:R-:W4:Y:S04]  /*66560*/  LDL.LU R150, [R1+0x2b0] ;  /* 0x0002b00001967983 */ /* 0x000f280000300800 */
[----:B------:R1:W-:Y:S04]  /*66570*/  LDGSTS.E [R0+0x46008], desc[UR48][R4.64], P1 ;  /* 0x4600800004007fae */ /* 0x0003e80008921870 */
[----:B------:R-:W0:Y:S01]  /*66580*/  LDGDEPBAR ;  /* 0x00000000000079af */ /* 0x000e220000000000 */
[----:B------:R-:W-:-:S04]  /*66590*/  LOP3.LUT R7, R151, 0x7f, RZ, 0xc0, !PT ;  /* 0x0000007f97077812 */ /* 0x000fc800078ec0ff */
[----:B------:R-:W-:Y:S02]  /*665a0*/  ISETP.GE.AND P1, PT, R7, UR9, PT ;  /* 0x0000000907007c0c */ /* 0x000fe4000bf26270 */
[----:B------:R-:W4:Y:S04]  /*665b0*/  LDL.LU R7, [R1+0x2b4] ;  /* 0x0002b40001077983 */ /* 0x000f280000300800 */
[----:B------:R-:W4:Y:S04]  /*665c0*/  LDL.LU R151, [R1+0x2f0] ;  /* 0x0002f00001977983 */ /* 0x000f280000300800 */
[----:B------:R-:W4:Y:S01]  /*665d0*/  LDL.LU R148, [R1+0x2f4] ;  /* 0x0002f40001947983 */ /* 0x000f220000300800 */
[----:B-1----:R-:W-:-:S04]  /*665e0*/  SEL R0, RZ, 0x4, P1 ;  /* 0x00000004ff007807 */ /* 0x002fc80000800000 */
[----:B------:R-:W-:Y:S01]  /*665f0*/  SEL R0, R0, RZ, !P0 ;  /* 0x000000ff00007207 */ /* 0x000fe20004000000 */
[----:B------:R-:W-:-:S03]  /*66600*/  ULEA UR9, UR8, UR60, 0x12 ;  /* 0x0000003c08097291 */ /* 0x000fc6000f8e903f */
[----:B------:R-:W-:-:S03]  /*66610*/  ISETP.NE.U32.AND P0, PT, R0, RZ, PT ;  /* 0x000000ff0000720c */ /* 0x000fc60003f05070 */
[----:B------:R-:W-:Y:S01]  /*66620*/  VIADD R0, R6, UR9 ;  /* 0x0000000906007c36 */ /* 0x000fe20008000000 */
[----:B--2---:R-:W-:Y:S02]  /*66630*/  IADD3 R2, P1, R2, UR6, RZ ;  /* 0x0000000602027c10 */ /* 0x004fe4000ff3e0ff */
[----:B---3--:R-:W-:-:S03]  /*66640*/  IADD3 R8, P2, R8, UR6, RZ ;  /* 0x0000000608087c10 */ /* 0x008fc6000ff5e0ff */
[----:B------:R1:W-:Y:S01]  /*66650*/  STL [R1+0x234], R2 ;  /* 0x0002340201007387 */ /* 0x0003e20000100800 */
[----:B------:R-:W-:Y:S01]  /*66660*/  IMAD.MOV.U32 R4, RZ, RZ, R2 ;  /* 0x000000ffff047224 */ /* 0x000fe200078e0002 */
[----:B------:R-:W-:-:S05]  /*66670*/  IADD3.X R3, R3, UR50, RZ, P1, !PT ;  /* 0x0000003203037c10 */ /* 0x000fca0008ffe4ff */
[----:B------:R2:W-:Y:S01]  /*66680*/  STL [R1+0x230], R3 ;  /* 0x0002300301007387 */ /* 0x0005e20000100800 */
[----:B----4-:R-:W-:Y:S01]  /*66690*/  IADD3.X R149, R149, UR50, RZ, P2, !PT ;  /* 0x0000003295957c10 */ /* 0x010fe200097fe4ff */
[----:B------:R-:W-:Y:S02]  /*666a0*/  IMAD.MOV.U32 R5, RZ, RZ, R3 ;  /* 0x000000ffff057224 */ /* 0x000fe400078e0003 */
[----:B------:R3:W-:Y:S04]  /*666b0*/  STL [R1+0x274], R8 ;  /* 0x0002740801007387 */ /* 0x0007e80000100800 */
[----:B------:R4:W-:Y:S04]  /*666c0*/  STL [R1+0x270], R149 ;  /* 0x0002709501007387 */ /* 0x0009e80000100800 */
[----:B-1----:R-:W4:Y:S04]  /*666d0*/  LDL.LU R2, [R1+0x334] ;  /* 0x0003340001027983 */ /* 0x002f280000300800 */
[----:B------:R1:W-:Y:S04]  /*666e0*/  LDGSTS.E [R0], desc[UR48][R4.64], P0 ;  /* 0x0000000004007fae */ /* 0x0003e80008121870 */
[----:B--2---:R-:W2:Y:S01]  /*666f0*/  LDL.LU R3, [R1+0x374] ;  /* 0x0003740001037983 */ /* 0x004ea20000300800 */
[----:B-1----:R-:W-:-:S03]  /*66700*/  IMAD.MOV.U32 R4, RZ, RZ, R8 ;  /* 0x000000ffff047224 */ /* 0x002fc600078e0008 */
[----:B---3--:R-:W3:Y:S01]  /*66710*/  LDL.LU R8, [R1+0x330] ;  /* 0x0003300001087983 */ /* 0x008ee20000300800 */
[----:B------:R-:W-:-:S03]  /*66720*/  MOV R5, R149 ;  /* 0x0000009500057202 */ /* 0x000fc60000000f00 */
[----:B----4-:R-:W4:Y:S04]  /*66730*/  LDL.LU R149, [R1+0x370] ;  /* 0x0003700001957983 */ /* 0x010f280000300800 */
[----:B------:R1:W-:Y:S01]  /*66740*/  LDGSTS.E [R0+0x400], desc[UR48][R4.64], P0 ;  /* 0x0040000004007fae */ /* 0x0003e20008121870 */
[----:B------:R-:W-:-:S04]  /*66750*/  IADD3 R7, P1, R7, UR6, RZ ;  /* 0x0000000607077c10 */ /* 0x000fc8000ff3e0ff */
[----:B------:R-:W-:Y:S02]  /*66760*/  IADD3.X R150, R150, UR50, RZ, P1, !PT ;  /* 0x0000003296967c10 */ /* 0x000fe40008ffe4ff */
[----:B------:R-:W-:Y:S01]  /*66770*/  IADD3 R148, P2, R148, UR6, RZ ;  /* 0x0000000694947c10 */ /* 0x000fe2000ff5e0ff */
[----:B------:R1:W-:Y:S02]  /*66780*/  STL [R1+0x2b4], R7 ;  /* 0x0002b40701007387 */ /* 0x0003e40000100800 */
[----:B-1----:R-:W-:Y:S01]  /*66790*/  IMAD.MOV.U32 R4, RZ, RZ, R7 ;  /* 0x000000ffff047224 */ /* 0x002fe200078e0007 */
[----:B------:R-:W-:Y:S01]  /*667a0*/  IADD3.X R151, R151, UR50, RZ, P2, !PT ;  /* 0x0000003297977c10 */ /* 0x000fe200097fe4ff */
[----:B------:R-:W-:Y:S01]  /*667b0*/  IMAD.MOV.U32 R5, RZ, RZ, R150 ;  /* 0x000000ffff057224 */ /* 0x000fe200078e0096 */
[----:B------:R1:W-:Y:S04]  /*667c0*/  STL [R1+0x2b0], R150 ;  /* 0x0002b09601007387 */ /* 0x0003e80000100800 */
[----:B------:R1:W-:Y:S04]  /*667d0*/  STL [R1+0x2f4], R148 ;  /* 0x0002f49401007387 */ /* 0x0003e80000100800 */
[----:B------:R-:W4:Y:S04]  /*667e0*/  LDL.LU R7, [R1+0x3b4] ;  /* 0x0003b40001077983 */ /* 0x000f280000300800 */
[----:B------:R1:W-:Y:S04]  /*667f0*/  STL [R1+0x2f0], R151 ;  /* 0x0002f09701007387 */ /* 0x0003e80000100800 */
[----:B------:R1:W-:Y:S04]  /*66800*/  LDGSTS.E [R0+0x800], desc[UR48][R4.64], P0 ;  /* 0x0080000004007fae */ /* 0x0003e80008121870 */
[----:B-1----:R-:W4:Y:S01]  /*66810*/  LDL.LU R150, [R1+0x3f4] ;  /* 0x0003f40001967983 */ /* 0x002f220000300800 */
[----:B------:R-:W-:-:S03]  /*66820*/  IMAD.MOV.U32 R4, RZ, RZ, R148 ;  /* 0x000000ffff047224 */ /* 0x000fc600078e0094 */
[----:B------:R-:W4:Y:S01]  /*66830*/  LDL.LU R148, [R1+0x3b0] ;  /* 0x0003b00001947983 */ /* 0x000f220000300800 */
[----:B------:R-:W-:-:S03]  /*66840*/  IMAD.MOV.U32 R5, RZ, RZ, R151 ;  /* 0x000000ffff057224 */ /* 0x000fc600078e0097 */
[----:B------:R-:W4:Y:S04]  /*66850*/  LDL.LU R151, [R1+0x3f0] ;  /* 0x0003f00001977983 */ /* 0x000f280000300800 */
[----:B------:R1:W-:Y:S01]  /*66860*/  LDGSTS.E [R0+0xc00], desc[UR48][R4.64], P0 ;  /* 0x00c0000004007fae */ /* 0x0003e20008121870 */
[----:B------:R-:W-:Y:S02]  /*66870*/  IADD3 R2, P1, R2, UR6, RZ ;  /* 0x0000000602027c10 */ /* 0x000fe4000ff3e0ff */
[----:B--2---:R-:W-:-:S03]  /*66880*/  IADD3 R3, P2, R3, UR6, RZ ;  /* 0x0000000603037c10 */ /* 0x004fc6000ff5e0ff */
[----:B------:R2:W-:Y:S01]  /*66890*/  STL [R1+0x334], R2 ;  /* 0x0003340201007387 */ /* 0x0005e20000100800 */
[----:B-1----:R-:W-:Y:S01]  /*668a0*/  IMAD.MOV.U32 R4, RZ, RZ, R2 ;  /* 0x000000ffff047224 */ /* 0x002fe200078e0002 */
[----:B---3--:R-:W-:Y:S02]  /*668b0*/  IADD3.X R8, R8, UR50, RZ, P1, !PT ;  /* 0x0000003208087c10 */ /* 0x008fe40008ffe4ff */
[----:B----4-:R-:W-:-:S03]  /*668c0*/  IADD3.X R149, R149, UR50, RZ, P2, !PT ;  /* 0x0000003295957c10 */ /* 0x010fc600097fe4ff */
[----:B------:R-:W-:Y:S01]  /*668d0*/  IMAD.MOV.U32 R5, RZ, RZ, R8 ;  /* 0x000000ffff057224 */ /* 0x000fe200078e0008 */
[----:B------:R1:W-:Y:S04]  /*668e0*/  STL [R1+0x330], R8 ;  /* 0x0003300801007387 */ /* 0x0003e80000100800 */
[----:B------:R3:W-:Y:S04]  /*668f0*/  STL [R1+0x374], R3 ;  /* 0x0003740301007387 */ /* 0x0007e80000100800 */
[----:B--2---:R-:W2:Y:S04]  /*66900*/  LDL.LU R2, [R1+0x434] ;  /* 0x0004340001027983 */ /* 0x004ea80000300800 */
[----:B------:R4:W-:Y:S04]  /*66910*/  STL [R1+0x370], R149 ;  /* 0x0003709501007387 */ /* 0x0009e80000100800 */
[----:B------:R3:W-:Y:S04]  /*66920*/  LDGSTS.E [R0+0x1000], desc[UR48][R4.64], P0 ;  /* 0x0100000004007fae */ /* 0x0007e80008121870 */
[----:B-1----:R-:W2:Y:S01]  /*66930*/  LDL.LU R8, [R1+0x474] ;  /* 0x0004740001087983 */ /* 0x002ea20000300800 */
[----:B---3--:R-:W-:-:S03]  /*66940*/  IMAD.MOV.U32 R4, RZ, RZ, R3 ;  /* 0x000000ffff047224 */ /* 0x008fc600078e0003 */
[----:B------:R-:W3:Y:S01]  /*66950*/  LDL.LU R3, [R1+0x430] ;  /* 0x0004300001037983 */ /* 0x000ee20000300800 */
[----:B------:R-:W-:-:S03]  /*66960*/  IMAD.MOV.U32 R5, RZ, RZ, R149 ;  /* 0x000000ffff057224 */ /* 0x000fc600078e0095 */
[----:B----4-:R-:W4:Y:S01]  /*66970*/  LDL.LU R149, [R1+0x470] ;  /* 0x0004700001957983 */ /* 0x010f220000300800 */
[----:B------:R-:W-:-:S03]  /*66980*/  IADD3 R7, P1, R7, UR6, RZ ;  /* 0x0000000607077c10 */ /* 0x000fc6000ff3e0ff */
[----:B------:R1:W-:Y:S01]  /*66990*/  LDGSTS.E [R0+0x1400], desc[UR48][R4.64], P0 ;  /* 0x0140000004007fae */ /* 0x0003e20008121870 */
[----:B------:R-:W-:-:S03]  /*669a0*/  IADD3 R150, P2, R150, UR6, RZ ;  /* 0x0000000696967c10 */ /* 0x000fc6000ff5e0ff */
[----:B------:R1:W-:Y:S01]  /*669b0*/  STL [R1+0x3b4], R7 ;  /* 0x0003b40701007387 */ /* 0x0003e20000100800 */
[----:B------:R-:W-:Y:S01]  /*669c0*/  IADD3.X R148, R148, UR50, RZ, P1, !PT ;  /* 0x0000003294947c10 */ /* 0x000fe20008ffe4ff */
[----:B-1----:R-:W-:Y:S01]  /*669d0*/  IMAD.MOV.U32 R4, RZ, RZ, R7 ;  /* 0x000000ffff047224 */ /* 0x002fe200078e0007 */
[----:B------:R-:W-:-:S03]  /*669e0*/  IADD3.X R151, R151, UR50, RZ, P2, !PT ;  /* 0x0000003297977c10 */ /* 0x000fc600097fe4ff */
[----:B------:R1:W-:Y:S01]  /*669f0*/  STL [R1+0x3b0], R148 ;  /* 0x0003b09401007387 */ /* 0x0003e20000100800 */
[----:B------:R-:W-:-:S03]  /*66a00*/  MOV R5, R148 ;  /* 0x0000009400057202 */ /* 0x000fc60000000f00 */
        /* <DEDUP_REMOVED lines=10> */
[----:B--2---:R-:W-:-:S05]  /*66ab0*/  IADD3 R2, P1, R2, UR6, RZ ;  /* 0x0000000602027c10 */ /* 0x004fca000ff3e0ff */
[----:B------:R2:W-:Y:S01]  /*66ac0*/  STL [R1+0x434], R2 ;  /* 0x0004340201007387 */ /* 0x0005e20000100800 */
[----:B-1----:R-:W-:Y:S01]  /*66ad0*/  IMAD.MOV.U32 R4, RZ, RZ, R2 ;  /* 0x000000ffff047224 */ /* 0x002fe200078e0002 */
[----:B------:R-:W-:Y:S02]  /*66ae0*/  IADD3 R8, P2, R8, UR6, RZ ;  /* 0x0000000608087c10 */ /* 0x000fe4000ff5e0ff */
        /* <DEDUP_REMOVED lines=29> */
[----:B------:R-:W-:-:S03]  /*66cc0*/  MOV R5, R151 ;  /* 0x0000009700057202 */ /* 0x000fc60000000f00 */
        /* <DEDUP_REMOVED lines=44> */
[----:B------:R1:W-:Y:S01]  /*66f90*/  STL [R1+0x630], R3 ;  /* 0x0006300301007387 */ /* 0x0003e20000100800 */
[----:B------:R-:W-:-:S03]  /*66fa0*/  MOV R5, R3 ;  /* 0x0000000300057202 */ /* 0x000fc60000000f00 */
        /* <DEDUP_REMOVED lines=43> */
[----:B------:R-:W-:-:S03]  /*67260*/  MOV R5, R149 ;  /* 0x0000009500057202 */ /* 0x000fc60000000f00 */
        /* <DEDUP_REMOVED lines=328> */
[----:B------:R-:W-:Y:S01]  /*686f0*/  STL [R1+0x10b4], R7 ;  /* 0x0010b40701007387 */ /* 0x000fe20000100800 */
[----:B------:R-:W-:Y:S01]  /*68700*/  IADD3.X R150, R150, UR50, RZ, P1, !PT ;  /* 0x0000003296967c10 */ /* 0x000fe20008ffe4ff */
[----:B-1----:R-:W-:Y:S01]  /*68710*/  IMAD.MOV.U32 R4, RZ, RZ, R7 ;  /* 0x000000ffff047224 */ /* 0x002fe200078e0007 */
[----:B------:R-:W-:-:S03]  /*68720*/  IADD3.X R151, R151, UR50, RZ, P2, !PT ;  /* 0x0000003297977c10 */ /* 0x000fc600097fe4ff */
[----:B------:R-:W-:Y:S01]  /*68730*/  IMAD.MOV.U32 R5, RZ, RZ, R150 ;  /* 0x000000ffff057224 */ /* 0x000fe200078e0096 */
[----:B------:R1:W-:Y:S04]  /*68740*/  STL [R1+0x10b0], R150 ;  /* 0x0010b09601007387 */ /* 0x0003e80000100800 */
[----:B------:R-:W-:Y:S04]  /*68750*/  STL [R1+0x10f4], R148 ;  /* 0x0010f49401007387 */ /* 0x000fe80000100800 */
[----:B------:R1:W-:Y:S04]  /*68760*/  LDGSTS.E [R0+0x26800], desc[UR48][R4.64], P0 ;  /* 0x2680000004007fae */ /* 0x0003e80008121870 */
[----:B-1----:R-:W4:Y:S04]  /*68770*/  LDL.LU R150, [R1+0x11b4] ;  /* 0x0011b40001967983 */ /* 0x002f280000300800 */
[----:B------:R1:W-:Y:S04]  /*68780*/  STL [R1+0x10f0], R151 ;  /* 0x0010f09701007387 */ /* 0x0003e80000100800 */
[----:B------:R-:W4:Y:S01]  /*68790*/  LDL.LU R7, [R1+0x11f4] ;  /* 0x0011f40001077983 */ /* 0x000f220000300800 */
[----:B------:R-:W-:-:S03]  /*687a0*/  IMAD.MOV.U32 R5, RZ, RZ, R151 ;  /* 0x000000ffff057224 */ /* 0x000fc600078e0097 */
[----:B-1----:R-:W4:Y:S01]  /*687b0*/  LDL.LU R151, [R1+0x11b0] ;  /* 0x0011b00001977983 */ /* 0x002f220000300800 */
        /* <DEDUP_REMOVED lines=14> */
[----:B-1----:R-:W2:Y:S04]  /*688a0*/  LDL.LU R8, [R1+0x27c] ;  /* 0x00027c0001087983 */ /* 0x002ea80000300800 */
[----:B------:R1:W-:Y:S02]  /*688b0*/  LDGSTS.E [R0+0x27000], desc[UR48][R4.64], P0 ;  /* 0x2700000004007fae */ /* 0x0003e40008121870 */
[----:B-1----:R-:W-:Y:S01]  /*688c0*/  IMAD.MOV.U32 R4, RZ, RZ, R3 ;  /* 0x000000ffff047224 */ /* 0x002fe200078e0003 */
[----:B------:R-:W-:Y:S01]  /*688d0*/  MOV R5, R149 ;  /* 0x0000009500057202 */ /* 0x000fe20000000f00 */
[----:B---3--:R-:W3:Y:S04]  /*688e0*/  LDL.LU R3, [R1+0x238] ;  /* 0x0002380001037983 */ /* 0x008ee80000300800 */
[----:B----4-:R-:W4:Y:S01]  /*688f0*/  LDL.LU R149, [R1+0x278] ;  /* 0x0002780001957983 */ /* 0x010f220000300800 */
[----:B------:R-:W-:-:S02]  /*68900*/  IADD3 R150, P1, R150, UR6, RZ ;  /* 0x0000000696967c10 */ /* 0x000fc4000ff3e0ff */
[----:B------:R-:W-:Y:S01]  /*68910*/  IADD3 R7, P2, R7, UR6, RZ ;  /* 0x0000000607077c10 */ /* 0x000fe2000ff5e0ff */
[----:B------:R1:W-:Y:S01]  /*68920*/  LDGSTS.E [R0+0x27400], desc[UR48][R4.64], P0 ;  /* 0x2740000004007fae */ /* 0x0003e20008121870 */
[----:B------:R-:W-:-:S03]  /*68930*/  IADD3.X R151, R151, UR50, RZ, P1, !PT ;  /* 0x0000003297977c10 */ /* 0x000fc60008ffe4ff */
[----:B------:R1:W-:Y:S01]  /*68940*/  STL [R1+0x11b4], R150 ;  /* 0x0011b49601007387 */ /* 0x0003e20000100800 */
[----:B------:R-:W-:Y:S01]  /*68950*/  IADD3.X R148, R148, UR50, RZ, P2, !PT ;  /* 0x0000003294947c10 */ /* 0x000fe200097fe4ff */
[----:B-1----:R-:W-:Y:S02]  /*68960*/  IMAD.MOV.U32 R4, RZ, RZ, R150 ;  /* 0x000000ffff047224 */ /* 0x002fe400078e0096 */
[----:B------:R-:W-:Y:S01]  /*68970*/  IMAD.MOV.U32 R5, RZ, RZ, R151 ;  /* 0x000000ffff057224 */ /* 0x000fe200078e0097 */
[----:B------:R-:W-:Y:S04]  /*68980*/  STL [R1+0x11b0], R151 ;  /* 0x0011b09701007387 */ /* 0x000fe80000100800 */
[----:B------:R1:W-:Y:S04]  /*68990*/  STL [R1+0x11f4], R7 ;  /* 0x0011f40701007387 */ /* 0x0003e80000100800 */
[----:B------:R1:W-:Y:S04]  /*689a0*/  LDGSTS.E [R0+0x27800], desc[UR48][R4.64], P0 ;  /* 0x2780000004007fae */ /* 0x0003e80008121870 */
[----:B------:R1:W-:Y:S04]  /*689b0*/  STL [R1+0x11f0], R148 ;  /* 0x0011f09401007387 */ /* 0x0003e80000100800 */
[----:B------:R-:W4:Y:S01]  /*689c0*/  LDL.LU R150, [R1+0x2b8] ;  /* 0x0002b80001967983 */ /* 0x000f220000300800 */
[----:B-1----:R-:W-:-:S03]  /*689d0*/  IMAD.MOV.U32 R4, RZ, RZ, R7 ;  /* 0x000000ffff047224 */ /* 0x002fc600078e0007 */
[----:B------:R-:W4:Y:S01]  /*689e0*/  LDL.LU R7, [R1+0x2bc] ;  /* 0x0002bc0001077983 */ /* 0x000f220000300800 */
[----:B------:R-:W-:-:S03]  /*689f0*/  IMAD.MOV.U32 R5, RZ, RZ, R148 ;  /* 0x000000ffff057224 */ /* 0x000fc600078e0094 */
[----:B------:R-:W4:Y:S04]  /*68a00*/  LDL.LU R151, [R1+0x2f8] ;  /* 0x0002f80001977983 */ /* 0x000f280000300800 */
[----:B------:R-:W4:Y:S04]  /*68a10*/  LDL.LU R148, [R1+0x2fc] ;  /* 0x0002fc0001947983 */ /* 0x000f280000300800 */
[----:B------:R1:W-:Y:S02]  /*68a20*/  LDGSTS.E [R0+0x27c00], desc[UR48][R4.64], P0 ;  /* 0x27c0000004007fae */ /* 0x0003e40008121870 */
[----:B-1----:R-:W-:-:S05]  /*68a30*/  LOP3.LUT R5, R6, 0x10, RZ, 0x3c, !PT ;  /* 0x0000001006057812 */ /* 0x002fca00078e3cff */
[----:B------:R-:W-:Y:S01]  /*68a40*/  VIADD R0, R5, UR9 ;  /* 0x0000000905007c36 */ /* 0x000fe20008000000 */
[----:B--2---:R-:W-:Y:S02]  /*68a50*/  IADD3 R2, P1, R2, UR6, RZ ;  /* 0x0000000602027c10 */ /* 0x004fe4000ff3e0ff */
[----:B------:R-:W-:-:S03]  /*68a60*/  IADD3 R8, P2, R8, UR6, RZ ;  /* 0x0000000608087c10 */ /* 0x000fc6000ff5e0ff */
[----:B------:R1:W-:Y:S01]  /*68a70*/  STL [R1+0x23c], R2 ;  /* 0x00023c0201007387 */ /* 0x0003e20000100800 */
[----:B------:R-:W-:Y:S01]  /*68a80*/  IMAD.MOV.U32 R4, RZ, RZ, R2 ;  /* 0x000000ffff047224 */ /* 0x000fe200078e0002 */
[----:B---3--:R-:W-:Y:S02]  /*68a90*/  IADD3.X R3, R3, UR50, RZ, P1, !PT ;  /* 0x0000003203037c10 */ /* 0x008fe40008ffe4ff */
[----:B----4-:R-:W-:-:S03]  /*68aa0*/  IADD3.X R149, R149, UR50, RZ, P2, !PT ;  /* 0x0000003295957c10 */ /* 0x010fc600097fe4ff */
[----:B------:R2:W-:Y:S01]  /*68ab0*/  STL [R1+0x238], R3 ;  /* 0x0002380301007387 */ /* 0x0005e20000100800 */
[----:B------:R-:W-:-:S03]  /*68ac0*/  IMAD.MOV.U32 R5, RZ, RZ, R3 ;  /* 0x000000ffff057224 */ /* 0x000fc600078e0003 */
[----:B------:R3:W-:Y:S04]  /*68ad0*/  STL [R1+0x27c], R8 ;  /* 0x00027c0801007387 */ /* 0x0007e80000100800 */
[----:B------:R4:W-:Y:S04]  /*68ae0*/  STL [R1+0x278], R149 ;  /* 0x0002789501007387 */ /* 0x0009e80000100800 */
[----:B-1----:R-:W4:Y:S04]  /*68af0*/  LDL.LU R2, [R1+0x33c] ;  /* 0x00033c0001027983 */ /* 0x002f280000300800 */
[----:B------:R1:W-:Y:S04]  /*68b00*/  LDGSTS.E [R0+0x80], desc[UR48][R4.64], P0 ;  /* 0x0008000004007fae */ /* 0x0003e80008121870 */
[----:B--2---:R-:W2:Y:S01]  /*68b10*/  LDL.LU R3, [R1+0x37c] ;  /* 0x00037c0001037983 */ /* 0x004ea20000300800 */
[----:B-1----:R-:W-:-:S03]  /*68b20*/  IMAD.MOV.U32 R4, RZ, RZ, R8 ;  /* 0x000000ffff047224 */ /* 0x002fc600078e0008 */
[----:B---3--:R-:W3:Y:S01]  /*68b30*/  LDL.LU R8, [R1+0x338] ;  /* 0x0003380001087983 */ /* 0x008ee20000300800 */
[----:B------:R-:W-:-:S03]  /*68b40*/  IMAD.MOV.U32 R5, RZ, RZ, R149 ;  /* 0x000000ffff057224 */ /* 0x000fc600078e0095 */
[----:B----4-:R-:W4:Y:S04]  /*68b50*/  LDL.LU R149, [R1+0x378] ;  /* 0x0003780001957983 */ /* 0x010f280000300800 */
[----:B------:R1:W-:Y:S01]  /*68b60*/  LDGSTS.E [R0+0x480], desc[UR48][R4.64], P0 ;  /* 0x0048000004007fae */ /* 0x0003e20008121870 */
[----:B------:R-:W-:-:S04]  /*68b70*/  IADD3 R7, P1, R7, UR6, RZ ;  /* 0x0000000607077c10 */ /* 0x000fc8000ff3e0ff */
[----:B------:R-:W-:Y:S02]  /*68b80*/  IADD3.X R150, R150, UR50, RZ, P1, !PT ;  /* 0x0000003296967c10 */ /* 0x000fe40008ffe4ff */
[----:B------:R-:W-:Y:S01]  /*68b90*/  IADD3 R148, P2, R148, UR6, RZ ;  /* 0x0000000694947c10 */ /* 0x000fe2000ff5e0ff */
[----:B------:R1:W-:Y:S02]  /*68ba0*/  STL [R1+0x2bc], R7 ;  /* 0x0002bc0701007387 */ /* 0x0003e40000100800 */
[----:B-1----:R-:W-:Y:S01]  /*68bb0*/  MOV R4, R7 ;  /* 0x0000000700047202 */ /* 0x002fe20000000f00 */
[----:B------:R-:W-:Y:S01]  /*68bc0*/  IMAD.MOV.U32 R5, RZ, RZ, R150 ;  /* 0x000000ffff057224 */ /* 0x000fe200078e0096 */
[----:B------:R-:W-:Y:S01]  /*68bd0*/  IADD3.X R151, R151, UR50, RZ, P2, !PT ;  /* 0x0000003297977c10 */ /* 0x000fe200097fe4ff */
        /* <DEDUP_REMOVED lines=28> */
[----:B------:R-:W-:Y:S02]  /*68da0*/  IADD3 R7, P1, R7, UR6, RZ ;  /* 0x0000000607077c10 */ /* 0x000fe4000ff3e0ff */
[----:B------:R-:W-:Y:S01]  /*68db0*/  IADD3 R150, P2, R150, UR6, RZ ;  /* 0x0000000696967c10 */ /* 0x000fe2000ff5e0ff */
[----:B------:R1:W-:Y:S04]  /*68dc0*/  LDGSTS.E [R0+0x1480], desc[UR48][R4.64], P0 ;  /* 0x0148000004007fae */ /* 0x0003e80008121870 */
        /* <DEDUP_REMOVED lines=11> */
[----:B------:R-:W-:-:S03]  /*68e80*/  MOV R4, R150 ;  /* 0x0000009600047202 */ /* 0x000fc60000000f00 */
        /* <DEDUP_REMOVED lines=40> */
[----:B--2---:R-:W-:-:S04]  /*69110*/  IADD3 R2, P1, R2, UR6, RZ ;  /* 0x0000000602027c10 */ /* 0x004fc8000ff3e0ff */
[----:B-1----:R-:W-:Y:S01]  /*69120*/  MOV R4, R2 ;  /* 0x0000000200047202 */ /* 0x002fe20000000f00 */
[----:B------:R1:W-:Y:S01]  /*69130*/  STL [R1+0x53c], R2 ;  /* 0x00053c0201007387 */ /* 0x0003e20000100800 */
[----:B------:R-:W-:Y:S02]  /*69140*/  IADD3 R3, P2, R3, UR6, RZ ;  /* 0x0000000603037c10 */ /* 0x000fe4000ff5e0ff */
[----:B---3--:R-:W-:Y:S02]  /*69150*/  IADD3.X R8, R8, UR50, RZ, P1, !PT ;  /* 0x0000003208087c10 */ /* 0x008fe40008ffe4ff */
[----:B----4-:R-:W-:-:S03]  /*69160*/  IADD3.X R149, R149, UR50, RZ, P2, !PT ;  /* 0x0000003295957c10 */ /* 0x010fc600097fe4ff */
[----:B------:R-:W-:Y:S01]  /*69170*/  IMAD.MOV.U32 R5, RZ, RZ, R8 ;  /* 0x000000ffff057224 */ /* 0x000fe200078e0008 */
[----:B------:R2:W-:Y:S04]  /*69180*/  STL [R1+0x538], R8 ;  /* 0x0005380801007387 */ /* 0x0005e80000100800 */
[----:B------:R3:W-:Y:S04]  /*69190*/  STL [R1+0x57c], R3 ;  /* 0x00057c0301007387 */ /* 0x0007e80000100800 */
[----:B-1----:R-:W4:Y:S04]  /*691a0*/  LDL.LU R2, [R1+0x63c] ;  /* 0x00063c0001027983 */ /* 0x002f280000300800 */
[----:B------:R1:W-:Y:S04]  /*691b0*/  STL [R1+0x578], R149 ;  /* 0x0005789501007387 */ /* 0x0003e80000100800 */
[----:B------:R3:W-:Y:S04]  /*691c0*/  LDGSTS.E [R0+0x3080], desc[UR48][R4.64], P0 ;  /* 0x0308000004007fae */ /* 0x0007e80008121870 */
[----:B--2---:R-:W2:Y:S01]  /*691d0*/  LDL.LU R8, [R1+0x67c] ;  /* 0x00067c0001087983 */ /* 0x004ea20000300800 */
[----:B---3--:R-:W-:-:S03]  /*691e0*/  IMAD.MOV.U32 R4, RZ, RZ, R3 ;  /* 0x000000ffff047224 */ /* 0x008fc600078e0003 */
[----:B------:R-:W3:Y:S01]  /*691f0*/  LDL.LU R3, [R1+0x638] ;  /* 0x0006380001037983 */ /* 0x000ee20000300800 */
[----:B------:R-:W-:-:S03]  /*69200*/  IMAD.MOV.U32 R5, RZ, RZ, R149 ;  /* 0x000000ffff057224 */ /* 0x000fc600078e0095 */
[----:B-1----:R-:W3:Y:S01]  /*69210*/  LDL.LU R149, [R1+0x678] ;  /* 0x0006780001957983 */ /* 0x002ee20000300800 */
        /* <DEDUP_REMOVED lines=10> */
[----:B------:R-:W3:Y:S04]  /*692c0*/  LDL.LU R7, [R1+0x6bc] ;  /* 0x0006bc0001077983 */ /* 0x000ee80000300800 */
[----:B------:R1:W-:Y:S04]  /*692d0*/  STL [R1+0x5f8], R151 ;  /* 0x0005f89701007387 */ /* 0x0003e80000100800 */
[----:B------:R1:W-:Y:S04]  /*692e0*/  LDGSTS.E [R0+0x3880], desc[UR48][R4.64], P0 ;  /* 0x0388000004007fae */ /* 0x0003e80008121870 */
[----:B-1----:R-:W3:Y:S01]  /*692f0*/  LDL.LU R148, [R1+0x6fc] ;  /* 0x0006fc0001947983 */ /* 0x002ee20000300800 */
[----:B------:R-:W-:-:S03]  /*69300*/  IMAD.MOV.U32 R4, RZ, RZ, R150 ;  /* 0x000000ffff047224 */ /* 0x000fc600078e0096 */
[----:B------:R-:W3:Y:S01]  /*69310*/  LDL.LU R150, [R1+0x6b8] ;  /* 0x0006b80001967983 */ /* 0x000ee20000300800 */
[----:B------:R-:W-:-:S03]  /*69320*/  IMAD.MOV.U32 R5, RZ, RZ, R151 ;  /* 0x000000ffff057224 */ /* 0x000fc600078e0097 */
[----:B------:R-:W3:Y:S04]  /*69330*/  LDL.LU R151, [R1+0x6f8] ;  /* 0x0006f80001977983 */ /* 0x000ee80000300800 */
[----:B------:R1:W-:Y:S01]  /*69340*/  LDGSTS.E [R0+0x3c80], desc[UR48][R4.64], P0 ;  /* 0x03c8000004007fae */ /* 0x0003e20008121870 */
[----:B----4-:R-:W-:-:S05]  /*69350*/  IADD3 R2, P1, R2, UR6, RZ ;  /* 0x0000000602027c10 */ /* 0x010fca000ff3e0ff */
[----:B------:R4:W-:Y:S01]  /*69360*/  STL [R1+0x63c], R2 ;  /* 0x00063c0201007387 */ /* 0x0009e20000100800 */
[----:B-1----:R-:W-:Y:S01]  /*69370*/  IMAD.MOV.U32 R4, RZ, RZ, R2 ;  /* 0x000000ffff047224 */ /* 0x002fe200078e0002 */
[----:B--2---:R-:W-:Y:S02]  /*69380*/  IADD3 R8, P2, R8, UR6, RZ ;  /* 0x0000000608087c10 */ /* 0x004fe4000ff5e0ff */
[----:B---3--:R-:W-:Y:S02]  /*69390*/  IADD3.X R3, R3, UR50, RZ, P1, !PT ;  /* 0x0000003203037c10 */ /* 0x008fe40008ffe4ff */
[----:B------:R-:W-:-:S03]  /*693a0*/  IADD3.X R149, R149, UR50, RZ, P2, !PT ;  /* 0x0000003295957c10 */ /* 0x000fc600097fe4ff */
[----:B------:R-:W-:Y:S01]  /*693b0*/  IMAD.MOV.U32 R5, RZ, RZ, R3 ;  /* 0x000000ffff057224 */ /* 0x000fe200078e0003 */
[----:B------:R1:W-:Y:S04]  /*693c0*/  STL [R1+0x638], R3 ;  /* 0x0006380301007387 */ /* 0x0003e80000100800 */
[----:B------:R2:W-:Y:S04]  /*693d0*/  STL [R1+0x67c], R8 ;  /* 0x00067c0801007387 */ /* 0x0005e80000100800 */
[----:B----4-:R-:W3:Y:S04]  /*693e0*/  LDL.LU R2, [R1+0x73c] ;  /* 0x00073c0001027983 */ /* 0x010ee80000300800 */
[----:B------:R4:W-:Y:S04]  /*693f0*/  STL [R1+0x678], R149 ;  /* 0x0006789501007387 */ /* 0x0009e80000100800 */
[----:B------:R2:W-:Y:S04]  /*69400*/  LDGSTS.E [R0+0x4080], desc[UR48][R4.64], P0 ;  /* 0x0408000004007fae */ /* 0x0005e80008121870 */
[----:B-1----:R-:W3:Y:S01]  /*69410*/  LDL.LU R3, [R1+0x77c] ;  /* 0x00077c0001037983 */ /* 0x002ee20000300800 */
[----:B--2---:R-:W-:-:S03]  /*69420*/  MOV R4, R8 ;  /* 0x0000000800047202 */ /* 0x004fc60000000f00 */
[----:B------:R-:W2:Y:S01]  /*69430*/  LDL.LU R8, [R1+0x738] ;  /* 0x0007380001087983 */ /* 0x000ea20000300800 */
        /* <DEDUP_REMOVED lines=21> */
[----:B---3--:R-:W-:-:S05]  /*69590*/  IADD3 R2, P1, R2, UR6, RZ ;  /* 0x0000000602027c10 */ /* 0x008fca000ff3e0ff */
[----:B------:R3:W-:Y:S01]  /*695a0*/  STL [R1+0x73c], R2 ;  /* 0x00073c0201007387 */ /* 0x0007e20000100800 */
[----:B-1----:R-:W-:Y:S01]  /*695b0*/  IMAD.MOV.U32 R4, RZ, RZ, R2 ;  /* 0x000000ffff047224 */ /* 0x002fe200078e0002 */
[----:B------:R-:W-:Y:S02]  /*695c0*/  IADD3 R3, P2, R3, UR6, RZ ;  /* 0x0000000603037c10 */ /* 0x000fe4000ff5e0ff */
[----:B--2---:R-:W-:Y:S02]  /*695d0*/  IADD3.X R8, R8, UR50, RZ, P1, !PT ;  /* 0x0000003208087c10 */ /* 0x004fe40008ffe4ff */
[----:B----4-:R-:W-:-:S03]  /*695e0*/  IADD3.X R149, R149, UR50, RZ, P2, !PT ;  /* 0x0000003295957c10 */ /* 0x010fc600097fe4ff */
[----:B------:R-:W-:Y:S01]  /*695f0*/  IMAD.MOV.U32 R5, RZ, RZ, R8 ;  /* 0x000000ffff057224 */ /* 0x000fe200078e0008 */
[----:B------:R1:W-:Y:S04]  /*69600*/  STL [R1+0x738], R8 ;  /* 0x0007380801007387 */ /* 0x0003e80000100800 */
[----:B------:R2:W-:Y:S04]  /*69610*/  STL [R1+0x77c], R3 ;  /* 0x00077c0301007387 */ /* 0x0005e80000100800 */
[----:B---3--:R-:W3:Y:S04]  /*69620*/  LDL.LU R2, [R1+0x83c] ;  /* 0x00083c0001027983 */ /* 0x008ee80000300800 */
[----:B------:R4:W-:Y:S04]  /*69630*/  STL [R1+0x778], R149 ;  /* 0x0007789501007387 */ /* 0x0009e80000100800 */
[----:B------:R2:W-:Y:S04]  /*69640*/  LDGSTS.E [R0+0x5080], desc[UR48][R4.64], P0 ;  /* 0x0508000004007fae */ /* 0x0005e80008121870 */
[----:B-1----:R-:W3:Y:S01]  /*69650*/  LDL.LU R8, [R1+0x87c] ;  /* 0x00087c0001087983 */ /* 0x002ee20000300800 */
[----:B--2---:R-:W-:-:S03]  /*69660*/  IMAD.MOV.U32 R4, RZ, RZ, R3 ;  /* 0x000000ffff047224 */ /* 0x004fc600078e0003 */
[----:B------:R-:W2:Y:S01]  /*69670*/  LDL.LU R3, [R1+0x838] ;  /* 0x0008380001037983 */ /* 0x000ea20000300800 */
[----:B------:R-:W-:-:S03]  /*69680*/  IMAD.MOV.U32 R5, RZ, RZ, R149 ;  /* 0x000000ffff057224 */ /* 0x000fc600078e0095 */
[----:B----4-:R-:W4:Y:S01]  /*69690*/  LDL.LU R149, [R1+0x878] ;  /* 0x0008780001957983 */ /* 0x010f220000300800 */
[----:B------:R-:W-:Y:S02]  /*696a0*/  IADD3 R7, P1, R7, UR6, RZ ;  /* 0x0000000607077c10 */ /* 0x000fe4000ff3e0ff */
[----:B------:R-:W-:Y:S01]  /*696b0*/  IADD3 R150, P2, R150, UR6, RZ ;  /* 0x0000000696967c10 */ /* 0x000fe2000ff5e0ff */
[----:B------:R1:W-:Y:S04]  /*696c0*/  LDGSTS.E [R0+0x5480], desc[UR48][R4.64], P0 ;  /* 0x0548000004007fae */ /* 0x0003e80008121870 */
[----:B------:R1:W-:Y:S01]  /*696d0*/  STL [R1+0x7bc], R7 ;  /* 0x0007bc0701007387 */ /* 0x0003e20000100800 */
[----:B------:R-:W-:Y:S02]  /*696e0*/  IADD3.X R148, R148, UR50, RZ, P1, !PT ;  /* 0x0000003294947c10 */ /* 0x000fe40008ffe4ff */
[----:B-1----:R-:W-:-:S02]  /*696f0*/  MOV R4, R7 ;  /* 0x0000000700047202 */ /* 0x002fc40000000f00 */
        /* <DEDUP_REMOVED lines=85> */
[----:B---3--:R-:W-:-:S04]  /*69c50*/  IADD3 R2, P1, R2, UR6, RZ ;  /* 0x0000000602027c10 */ /* 0x008fc8000ff3e0ff */
[----:B-1----:R-:W-:Y:S01]  /*69c60*/  MOV R4, R2 ;  /* 0x0000000200047202 */ /* 0x002fe20000000f00 */
[----:B------:R1:W-:Y:S01]  /*69c70*/  STL [R1+0xa3c], R2 ;  /* 0x000a3c0201007387 */ /* 0x0003e20000100800 */
[----:B------:R-:W-:Y:S02]  /*69c80*/  IADD3 R8, P2, R8, UR6, RZ ;  /* 0x0000000608087c10 */ /* 0x000fe4000ff5e0ff */
[----:B--2---:R-:W-:Y:S02]  /*69c90*/  IADD3.X R3, R3, UR50, RZ, P1, !PT ;  /* 0x0000003203037c10 */ /* 0x004fe40008ffe4ff */
        /* <DEDUP_REMOVED lines=88> */
[----:B------:R-:W-:Y:S02]  /*6a220*/  IADD3.X R150, R150, UR50, RZ, P1, !PT ;  /* 0x0000003296967c10 */ /* 0x000fe40008ffe4ff */
[----:B-1----:R-:W-:Y:S02]  /*6a230*/  MOV R4, R7 ;  /* 0x0000000700047202 */ /* 0x002fe40000000f00 */
        /* <DEDUP_REMOVED lines=168> */
[----:B-1----:R-:W3:Y:S04]  /*6acc0*/  LDL.LU R8, [R1+0x284] ;  /* 0x0002840001087983 */ /* 0x002ee80000300800 */
[----:B------:R1:W-:Y:S02]  /*6acd0*/  LDGSTS.E [R0+0x27080], desc[UR48][R4.64], P0 ;  /* 0x2708000004007fae */ /* 0x0003e40008121870 */
[----:B-1----:R-:W-:-:S02]  /*6ace0*/  IMAD.MOV.U32 R4, RZ, RZ, R3 ;  /* 0x000000ffff047224 */ /* 0x002fc400078e0003 */
[----:B--2---:R-:W2:Y:S01]  /*6acf0*/  LDL.LU R3, [R1+0x240] ;  /* 0x0002400001037983 */ /* 0x004ea20000300800 */
[----:B------:R-:W-:-:S03]  /*6ad00*/  IMAD.MOV.U32 R5, RZ, RZ, R149 ;  /* 0x000000ffff057224 */ /* 0x000fc600078e0095 */
[----:B----4-:R-:W4:Y:S01]  /*6ad10*/  LDL.LU R149, [R1+0x280] ;  /* 0x0002800001957983 */ /* 0x010f220000300800 */
[----:B------:R-:W-:Y:S02]  /*6ad20*/  IADD3 R150, P1, R150, UR6, RZ ;  /* 0x0000000696967c10 */ /* 0x000fe4000ff3e0ff */
[----:B------:R-:W-:Y:S01]  /*6ad30*/  IADD3 R7, P2, R7, UR6, RZ ;  /* 0x0000000607077c10 */ /* 0x000fe2000ff5e0ff */
[----:B------:R1:W-:Y:S01]  /*6ad40*/  LDGSTS.E [R0+0x27480], desc[UR48][R4.64], P0 ;  /* 0x2748000004007fae */ /* 0x0003e20008121870 */
[----:B------:R-:W-:-:S03]  /*6ad50*/  IADD3.X R151, R151, UR50, RZ, P1, !PT ;  /* 0x0000003297977c10 */ /* 0x000fc60008ffe4ff */
[----:B------:R1:W-:Y:S01]  /*6ad60*/  STL [R1+0x11bc], R150 ;  /* 0x0011bc9601007387 */ /* 0x0003e20000100800 */
[----:B------:R-:W-:-:S03]  /*6ad70*/  IADD3.X R148, R148, UR50, RZ, P2, !PT ;  /* 0x0000003294947c10 */ /* 0x000fc600097fe4ff */
[----:B------:R-:W-:Y:S01]  /*6ad80*/  STL [R1+0x11b8], R151 ;  /* 0x0011b89701007387 */ /* 0x000fe20000100800 */
[----:B-1----:R-:W-:Y:S01]  /*6ad90*/  MOV R4, R150 ;  /* 0x0000009600047202 */ /* 0x002fe20000000f00 */
[----:B------:R-:W-:Y:S02]  /*6ada0*/  IMAD.MOV.U32 R5, RZ, RZ, R151 ;  /* 0x000000ffff057224 */ /* 0x000fe400078e0097 */
        /* <DEDUP_REMOVED lines=12> */
[----:B---3--:R-:W-:Y:S02]  /*6ae70*/  IADD3 R2, P1, R2, UR6, RZ ;  /* 0x0000000602027c10 */ /* 0x008fe4000ff3e0ff */
[----:B------:R-:W-:-:S03]  /*6ae80*/  IADD3 R8, P2, R8, UR6, RZ ;  /* 0x0000000608087c10 */ /* 0x000fc6000ff5e0ff */
[----:B------:R1:W-:Y:S01]  /*6ae90*/  STL [R1+0x244], R2 ;  /* 0x0002440201007387 */ /* 0x0003e20000100800 */
[----:B------:R-:W-:Y:S01]  /*6aea0*/  IMAD.MOV.U32 R4, RZ, RZ, R2 ;  /* 0x000000ffff047224 */ /* 0x000fe200078e0002 */
[----:B--2---:R-:W-:Y:S02]  /*6aeb0*/  IADD3.X R3, R3, UR50, RZ, P1, !PT ;  /* 0x0000003203037c10 */ /* 0x004fe40008ffe4ff */
        /* <DEDUP_REMOVED lines=11> */
[----:B----4-:R-:W4:Y:S01]  /*6af70*/  LDL.LU R149, [R1+0x380] ;  /* 0x0003800001957983 */ /* 0x010f220000300800 */
[----:B------:R-:W-:-:S03]  /*6af80*/  IADD3 R7, P1, R7, UR6, RZ ;  /* 0x0000000607077c10 */ /* 0x000fc6000ff3e0ff */
[----:B------:R1:W-:Y:S01]  /*6af90*/  LDGSTS.E [R0+0x500], desc[UR48][R4.64], P0 ;  /* 0x0050000004007fae */ /* 0x0003e20008121870 */
[----:B------:R-:W-:Y:S02]  /*6afa0*/  IADD3.X R150, R150, UR50, RZ, P1, !PT ;  /* 0x0000003296967c10 */ /* 0x000fe40008ffe4ff */
[----:B------:R-:W-:Y:S01]  /*6afb0*/  IADD3 R148, P2, R148, UR6, RZ ;  /* 0x0000000694947c10 */ /* 0x000fe2000ff5e0ff */
[----:B------:R1:W-:Y:S03]  /*6afc0*/  STL [R1+0x2c4], R7 ;  /* 0x0002c40701007387 */ /* 0x0003e60000100800 */
[----:B------:R-:W-:Y:S01]  /*6afd0*/  IADD3.X R151, R151, UR50, RZ, P2, !PT ;  /* 0x0000003297977c10 */ /* 0x000fe200097fe4ff */
[----:B------:R1:W-:Y:S02]  /*6afe0*/  STL [R1+0x2c0], R150 ;  /* 0x0002c09601007387 */ /* 0x0003e40000100800 */
[----:B-1----:R-:W-:Y:S01]  /*6aff0*/  IMAD.MOV.U32 R4, RZ, RZ, R7 ;  /* 0x000000ffff047224 */ /* 0x002fe200078e0007 */
[----:B------:R-:W-:Y:S01]  /*6b000*/  MOV R5, R150 ;  /* 0x0000009600057202 */ /* 0x000fe20000000f00 */
[----:B------:R1:W-:Y:S04]  /*6b010*/  STL [R1+0x304], R148 ;  /* 0x0003049401007387 */ /* 0x0003e80000100800 */
[----:B------:R-:W4:Y:S04]  /*6b020*/  LDL.LU R7, [R1+0x3c4] ;  /* 0x0003c40001077983 */ /* 0x000f280000300800 */
[----:B------:R1:W-:Y:S04]  /*6b030*/  STL [R1+0x300], R151 ;  /* 0x0003009701007387 */ /* 0x0003e80000100800 */
[----:B------:R1:W-:Y:S04]  /*6b040*/  LDGSTS.E [R0+0x900], desc[UR48][R4.64], P0 ;  /* 0x0090000004007fae */ /* 0x0003e80008121870 */
[----:B------:R-:W4:Y:S01]  /*6b050*/  LDL.LU R150, [R1+0x404] ;  /* 0x0004040001967983 */ /* 0x000f220000300800 */
[----:B-1----:R-:W-:-:S03]  /*6b060*/  IMAD.MOV.U32 R4, RZ, RZ, R148 ;  /* 0x000000ffff047224 */ /* 0x002fc600078e0094 */
        /* <DEDUP_REMOVED lines=27> */
[----:B------:R1:W-:Y:S02]  /*6b220*/  STL [R1+0x3c0], R148 ;  /* 0x0003c09401007387 */ /* 0x0003e40000100800 */
[----:B-1----:R-:W-:Y:S02]  /*6b230*/  IMAD.MOV.U32 R4, RZ, RZ, R7 ;  /* 0x000000ffff047224 */ /* 0x002fe400078e0007 */
[----:B------:R-:W-:Y:S01]  /*6b240*/  IMAD.MOV.U32 R5, RZ, RZ, R148 ;  /* 0x000000ffff057224 */ /* 0x000fe200078e0094 */
[----:B------:R1:W-:Y:S04]  /*6b250*/  STL [R1+0x404], R150 ;  /* 0x0004049601007387 */ /* 0x0003e80000100800 */
[----:B------:R-:W4:Y:S04]  /*6b260*/  LDL.LU R7, [R1+0x4c4] ;  /* 0x0004c40001077983 */ /* 0x000f280000300800 */
[----:B------:R1:W-:Y:S04]  /*6b270*/  STL [R1+0x400], R151 ;  /* 0x0004009701007387 */ /* 0x0003e80000100800 */
[----:B------:R1:W-:Y:S04]  /*6b280*/  LDGSTS.E [R0+0x1900], desc[UR48][R4.64], P0 ;  /* 0x0190000004007fae */ /* 0x0003e80008121870 */
[----:B------:R-:W4:Y:S01]  /*6b290*/  LDL.LU R148, [R1+0x504] ;  /* 0x0005040001947983 */ /* 0x000f220000300800 */
[----:B-1----:R-:W-:-:S03]  /*6b2a0*/  IMAD.MOV.U32 R4, RZ, RZ, R150 ;  /* 0x000000ffff047224 */ /* 0x002fc600078e0096 */
        /* <DEDUP_REMOVED lines=457> */
[----:B------:R-:W-:Y:S01]  /*6cf40*/  STL [R1+0x10c4], R7 ;  /* 0x0010c40701007387 */ /* 0x000fe20000100800 */
[----:B------:R-:W-:-:S03]  /*6cf50*/  IADD3.X R151, R151, UR50, RZ, P2, !PT ;  /* 0x0000003297977c10 */ /* 0x000fc600097fe4ff */
[----:B------:R1:W-:Y:S02]  /*6cf60*/  STL [R1+0x10c0], R150 ;  /* 0x0010c09601007387 */ /* 0x0003e40000100800 */
[----:B-1----:R-:W-:Y:S02]  /*6cf70*/  IMAD.MOV.U32 R4, RZ, RZ, R7 ;  /* 0x000000ffff047224 */ /* 0x002fe400078e0007 */
[----:B------:R-:W-:Y:S01]  /*6cf80*/  IMAD.MOV.U32 R5, RZ, RZ, R150 ;  /* 0x000000ffff057224 */ /* 0x000fe200078e0096 */
[----:B------:R-:W-:Y:S04]  /*6cf90*/  STL [R1+0x1104], R148 ;  /* 0x0011049401007387 */ /* 0x000fe80000100800 */
[----:B------:R1:W-:Y:S04]  /*6cfa0*/  LDGSTS.E [R0+0x26900], desc[UR48][R4.64], P0 ;  /* 0x2690000004007fae */ /* 0x0003e80008121870 */
[----:B------:R-:W4:Y:S04]  /*6cfb0*/  LDL.LU R150, [R1+0x11c4] ;  /* 0x0011c40001967983 */ /* 0x000f280000300800 */
[----:B------:R1:W-:Y:S04]  /*6cfc0*/  STL [R1+0x1100], R151 ;  /* 0x0011009701007387 */ /* 0x0003e80000100800 */
[----:B------:R-:W4:Y:S01]  /*6cfd0*/  LDL.LU R7, [R1+0x1204] ;  /* 0x0012040001077983 */ /* 0x000f220000300800 */
[----:B-1----:R-:W-:-:S02]  /*6cfe0*/  IMAD.MOV.U32 R5, RZ, RZ, R151 ;  /* 0x000000ffff057224 */ /* 0x002fc400078e0097 */
[----:B------:R-:W-:Y:S01]  /*6cff0*/  IMAD.MOV.U32 R4, RZ, RZ, R148 ;  /* 0x000000ffff047224 */ /* 0x000fe200078e0094 */
[----:B------:R-:W4:Y:S04]  /*6d000*/  LDL.LU R151, [R1+0x11c0] ;  /* 0x0011c00001977983 */ /* 0x000f280000300800 */
        /* <DEDUP_REMOVED lines=15> */
[----:B-1----:R-:W-:-:S02]  /*6d100*/  IMAD.MOV.U32 R4, RZ, RZ, R3 ;  /* 0x000000ffff047224 */ /* 0x002fc400078e0003 */
[----:B---3--:R-:W3:Y:S01]  /*6d110*/  LDL.LU R3, [R1+0x248] ;  /* 0x0002480001037983 */ /* 0x008ee20000300800 */
[----:B------:R-:W-:-:S03]  /*6d120*/  IMAD.MOV.U32 R5, RZ, RZ, R149 ;  /* 0x000000ffff057224 */ /* 0x000fc600078e0095 */
[----:B----4-:R-:W4:Y:S01]  /*6d130*/  LDL.LU R149, [R1+0x288] ;  /* 0x0002880001957983 */ /* 0x010f220000300800 */
[----:B------:R-:W-:Y:S02]  /*6d140*/  IADD3 R150, P1, R150, UR6, RZ ;  /* 0x0000000696967c10 */ /* 0x000fe4000ff3e0ff */
[----:B------:R-:W-:Y:S01]  /*6d150*/  IADD3 R7, P2, R7, UR6, RZ ;  /* 0x0000000607077c10 */ /* 0x000fe2000ff5e0ff */
[----:B------:R1:W-:Y:S01]  /*6d160*/  LDGSTS.E [R0+0x27500], desc[UR48][R4.64], P0 ;  /* 0x2750000004007fae */ /* 0x0003e20008121870 */
[----:B------:R-:W-:Y:S02]  /*6d170*/  IADD3.X R151, R151, UR50, RZ, P1, !PT ;  /* 0x0000003297977c10 */ /* 0x000fe40008ffe4ff */
[----:B------:R-:W-:Y:S01]  /*6d180*/  IADD3.X R148, R148, UR50, RZ, P2, !PT ;  /* 0x0000003294947c10 */ /* 0x000fe200097fe4ff */
[----:B------:R1:W-:Y:S04]  /*6d190*/  STL [R1+0x11c4], R150 ;  /* 0x0011c49601007387 */ /* 0x0003e80000100800 */
[----:B------:R-:W-:Y:S01]  /*6d1a0*/  STL [R1+0x11c0], R151 ;  /* 0x0011c09701007387 */ /* 0x000fe20000100800 */
[----:B-1----:R-:W-:Y:S01]  /*6d1b0*/  IMAD.MOV.U32 R4, RZ, RZ, R150 ;  /* 0x000000ffff047224 */ /* 0x002fe200078e0096 */
[----:B------:R-:W-:-:S02]  /*6d1c0*/  MOV R5, R151 ;  /* 0x0000009700057202 */ /* 0x000fc40000000f00 */
        /* <DEDUP_REMOVED lines=36> */
[----:B-1----:R-:W-:-:S02]  /*6d410*/  IMAD.MOV.U32 R4, RZ, RZ, R7 ;  /* 0x000000ffff047224 */ /* 0x002fc400078e0007 */
[----:B------:R-:W-:Y:S01]  /*6d420*/  IMAD.MOV.U32 R5, RZ, RZ, R150 ;  /* 0x000000ffff057224 */ /* 0x000fe200078e0096 */
[----:B------:R1:W-:Y:S04]  /*6d430*/  STL [R1+0x30c], R148 ;  /* 0x00030c9401007387 */ /* 0x0003e80000100800 */
[----:B------:R-:W4:Y:S04]  /*6d440*/  LDL.LU R7, [R1+0x3cc] ;  /* 0x0003cc0001077983 */ /* 0x000f280000300800 */
[----:B------:R1:W-:Y:S04]  /*6d450*/  STL [R1+0x308], R151 ;  /* 0x0003089701007387 */ /* 0x0003e80000100800 */
[----:B------:R1:W-:Y:S04]  /*6d460*/  LDGSTS.E [R0+0x980], desc[UR48][R4.64], P0 ;  /* 0x0098000004007fae */ /* 0x0003e80008121870 */
[----:B------:R-:W4:Y:S01]  /*6d470*/  LDL.LU R150, [R1+0x40c] ;  /* 0x00040c0001967983 */ /* 0x000f220000300800 */
[----:B-1----:R-:W-:-:S03]  /*6d480*/  MOV R4, R148 ;  /* 0x0000009400047202 */ /* 0x002fc60000000f00 */
        /* <DEDUP_REMOVED lines=67> */
[----:B------:R-:W3:Y:S04]  /*6d8c0*/  LDL.LU R7, [R1+0x5cc] ;  /* 0x0005cc0001077983 */ /* 0x000ee80000300800 */
[----:B------:R1:W-:Y:S04]  /*6d8d0*/  STL [R1+0x508], R151 ;  /* 0x0005089701007387 */ /* 0x0003e80000100800 */
[----:B------:R1:W-:Y:S04]  /*6d8e0*/  LDGSTS.E [R0+0x2980], desc[UR48][R4.64], P0 ;  /* 0x0298000004007fae */ /* 0x0003e80008121870 */
[----:B------:R-:W3:Y:S01]  /*6d8f0*/  LDL.LU R150, [R1+0x60c] ;  /* 0x00060c0001967983 */ /* 0x000ee20000300800 */
[----:B-1----:R-:W-:-:S03]  /*6d900*/  IMAD.MOV.U32 R4, RZ, RZ, R148 ;  /* 0x000000ffff047224 */ /* 0x002fc600078e0094 */
        /* <DEDUP_REMOVED lines=64> */
[----:B-1----:R-:W-:Y:S01]  /*6dd10*/  MOV R4, R7 ;  /* 0x0000000700047202 */ /* 0x002fe20000000f00 */
        /* <DEDUP_REMOVED lines=359> */
[----:B-1----:R-:W-:Y:S01]  /*6f390*/  MOV R4, R7 ;  /* 0x0000000700047202 */ /* 0x002fe20000000f00 */
[----:B------:R-:W-:Y:S01]  /*6f3a0*/  IMAD.MOV.U32 R5, RZ, RZ, R150 ;  /* 0x000000ffff057224 */ /* 0x000fe200078e0096 */
[----:B------:R-:W-:Y:S04]  /*6f3b0*/  STL [R1+0x110c], R148 ;  /* 0x00110c9401007387 */ /* 0x000fe80000100800 */
[----:B------:R1:W-:Y:S04]  /*6f3c0*/  LDGSTS.E [R0+0x26980], desc[UR48][R4.64], P0 ;  /* 0x2698000004007fae */ /* 0x0003e80008121870 */
[----:B------:R-:W4:Y:S04]  /*6f3d0*/  LDL.LU R150, [R1+0x11cc] ;  /* 0x0011cc0001967983 */ /* 0x000f280000300800 */
[----:B------:R1:W-:Y:S04]  /*6f3e0*/  STL [R1+0x1108], R151 ;  /* 0x0011089701007387 */ /* 0x0003e80000100800 */
        /* <DEDUP_REMOVED lines=30> */
[----:B-1----:R-:W-:-:S02]  /*6f5d0*/  IMAD.MOV.U32 R4, RZ, RZ, R150 ;  /* 0x000000ffff047224 */ /* 0x002fc400078e0096 */
[----:B------:R-:W-:Y:S01]  /*6f5e0*/  IMAD.MOV.U32 R5, RZ, RZ, R151 ;  /* 0x000000ffff057224 */ /* 0x000fe200078e0097 */
[----:B------:R1:W-:Y:S04]  /*6f5f0*/  STL [R1+0x120c], R7 ;  /* 0x00120c0701007387 */ /* 0x0003e80000100800 */
[----:B------:R1:W-:Y:S04]  /*6f600*/  LDGSTS.E [R0+0x27980], desc[UR48][R4.64], P0 ;  /* 0x2798000004007fae */ /* 0x0003e80008121870 */
[----:B------:R1:W-:Y:S04]  /*6f610*/  STL [R1+0x1208], R148 ;  /* 0x0012089401007387 */ /* 0x0003e80000100800 */
[----:B------:R-:W4:Y:S01]  /*6f620*/  LDL.LU R150, [R1+0x2d0] ;  /* 0x0002d00001967983 */ /* 0x000f220000300800 */
[----:B-1----:R-:W-:-:S03]  /*6f630*/  MOV R4, R7 ;  /* 0x0000000700047202 */ /* 0x002fc60000000f00 */
        /* <DEDUP_REMOVED lines=535> */
[----:B-1----:R-:W-:Y:S01]  /*717b0*/  IMAD.MOV.U32 R4, RZ, RZ, R7 ;  /* 0x000000ffff047224 */ /* 0x002fe200078e0007 */
[----:B------:R-:W-:Y:S01]  /*717c0*/  MOV R5, R150 ;  /* 0x0000009600057202 */ /* 0x000fe20000000f00 */
        /* <DEDUP_REMOVED lines=40> */
[----:B-1----:R-:W-:-:S03]  /*71a50*/  IMAD.MOV.U32 R4, RZ, RZ, R7 ;  /* 0x000000ffff047224 */ /* 0x002fc600078e0007 */
[----:B------:R-:W4:Y:S01]  /*71a60*/  LDL.LU R7, [R1+0x2dc] ;  /* 0x0002dc0001077983 */ /* 0x000f220000300800 */
[----:B------:R-:W-:-:S03]  /*71a70*/  MOV R5, R148 ;  /* 0x0000009400057202 */ /* 0x000fc60000000f00 */
        /* <DEDUP_REMOVED lines=41> */
[----:B------:R-:W-:-:S04]  /*71d10*/  IADD3 R2, P1, R2, UR6, RZ ;  /* 0x0000000602027c10 */ /* 0x000fc8000ff3e0ff */
[----:B-1----:R-:W-:Y:S02]  /*71d20*/  MOV R4, R2 ;  /* 0x0000000200047202 */ /* 0x002fe40000000f00 */
[----:B--2---:R-:W-:Y:S01]  /*71d30*/  IADD3 R3, P2, R3, UR6, RZ ;  /* 0x0000000603037c10 */ /* 0x004fe2000ff5e0ff */
[----:B------:R1:W-:Y:S01]  /*71d40*/  STL [R1+0x35c], R2 ;  /* 0x00035c0201007387 */ /* 0x0003e20000100800 */
        /* <DEDUP_REMOVED lines=522> */
[----:B------:R1:W-:Y:S02]  /*73df0*/  STL [R1+0x11dc], R150 ;  /* 0x0011dc9601007387 */ /* 0x0003e40000100800 */
[----:B-1----:R-:W-:-:S02]  /*73e00*/  IMAD.MOV.U32 R4, RZ, RZ, R150 ;  /* 0x000000ffff047224 */ /* 0x002fc400078e0096 */
        /* <DEDUP_REMOVED lines=12> */
[----:B-1----:R-:W-:-:S04]  /*73ed0*/  LOP3.LUT R5, R6, 0x60, RZ, 0x3c, !PT ;  /* 0x0000006006057812 */ /* 0x002fc800078e3cff */
[----:B------:R-:W-:Y:S02]  /*73ee0*/  IADD3 R0, R5, UR9, RZ ;  /* 0x0000000905007c10 */ /* 0x000fe4000fffe0ff */
        /* <DEDUP_REMOVED lines=438> */
[----:B------:R1:W-:Y:S01]  /*75a50*/  STL [R1+0xe60], R3 ;  /* 0x000e600301007387 */ /* 0x0003e20000100800 */
[----:B------:R-:W-:-:S03]  /*75a60*/  MOV R5, R3 ;  /* 0x0000000300057202 */ /* 0x000fc60000000f00 */
[----:B------:R2:W-:Y:S04]  /*75a70*/  STL [R1+0xea4], R8 ;  /* 0x000ea40801007387 */ /* 0x0005e80000100800 */
[----:B----4-:R-:W3:Y:S04]  /*75a80*/  LDL.LU R2, [R1+0xf64] ;  /* 0x000f640001027983 */ /* 0x010ee80000300800 */
        /* <DEDUP_REMOVED lines=77> */
[----:B------:R-:W-:-:S03]  /*75f60*/  MOV R5, R149 ;  /* 0x0000009500057202 */ /* 0x000fc60000000f00 */
        /* <DEDUP_REMOVED lines=41> */
[----:B------:R-:W-:Y:S01]  /*76200*/  STL [R1+0x11e4], R150 ;  /* 0x0011e49601007387 */ /* 0x000fe20000100800 */
[----:B------:R-:W-:Y:S02]  /*76210*/  IADD3.X R148, R148, UR50, RZ, P2, !PT ;  /* 0x0000003294947c10 */ /* 0x000fe400097fe4ff */
[----:B-1----:R-:W-:Y:S01]  /*76220*/  MOV R4, R150 ;  /* 0x0000009600047202 */ /* 0x002fe20000000f00 */
[----:B------:R-:W-:Y:S01]  /*76230*/  IMAD.MOV.U32 R5, RZ, RZ, R151 ;  /* 0x000000ffff057224 */ /* 0x000fe200078e0097 */
[----:B------:R-:W-:Y:S04]  /*76240*/  STL [R1+0x11e0], R151 ;  /* 0x0011e09701007387 */ /* 0x000fe80000100800 */
[----:B------:R1:W-:Y:S04]  /*76250*/  LDGSTS.E [R0+0x27b00], desc[UR48][R4.64], P0 ;  /* 0x27b0000004007fae */ /* 0x0003e80008121870 */
[----:B------:R-:W-:Y:S04]  /*76260*/  STL [R1+0x1224], R7 ;  /* 0x0012240701007387 */ /* 0x000fe80000100800 */
[----:B------:R1:W-:Y:S02]  /*76270*/  STL [R1+0x1220], R148 ;  /* 0x0012209401007387 */ /* 0x0003e40000100800 */
[----:B-1----:R-:W-:-:S02]  /*76280*/  IMAD.MOV.U32 R4, RZ, RZ, R7 ;  /* 0x000000ffff047224 */ /* 0x002fc400078e0007 */
[----:B------:R-:W-:Y:S02]  /*76290*/  IMAD.MOV.U32 R5, RZ, RZ, R148 ;  /* 0x000000ffff057224 */ /* 0x000fe400078e0094 */
[----:B------:R-:W4:Y:S04]  /*762a0*/  LDL.LU R148, [R1+0x2e8] ;  /* 0x0002e80001947983 */ /* 0x000f280000300800 */
[----:B------:R-:W4:Y:S04]  /*762b0*/  LDL.LU R7, [R1+0x2ec] ;  /* 0x0002ec0001077983 */ /* 0x000f280000300800 */
[----:B------:R1:W-:Y:S04]  /*762c0*/  LDGSTS.E [R0+0x27f00], desc[UR48][R4.64], P0 ;  /* 0x27f0000004007fae */ /* 0x0003e80008121870 */
[----:B------:R-:W4:Y:S04]  /*762d0*/  LDL.LU R151, [R1+0x328] ;  /* 0x0003280001977983 */ /* 0x000f280000300800 */
[----:B------:R-:W4:Y:S01]  /*762e0*/  LDL.LU R150, [R1+0x32c] ;  /* 0x00032c0001967983 */ /* 0x000f220000300800 */
        /* <DEDUP_REMOVED lines=21> */
[----:B------:R-:W-:Y:S01]  /*76440*/  IADD3.X R148, R148, UR50, RZ, P1, !PT ;  /* 0x0000003294947c10 */ /* 0x000fe20008ffe4ff */
[----:B------:R1:W-:Y:S02]  /*76450*/  STL [R1+0x2ec], R7 ;  /* 0x0002ec0701007387 */ /* 0x0003e40000100800 */
[----:B-1----:R-:W-:Y:S02]  /*76460*/  MOV R4, R7 ;  /* 0x0000000700047202 */ /* 0x002fe40000000f00 */
[----:B------:R-:W-:Y:S01]  /*76470*/  IADD3 R150, P2, R150, UR6, RZ ;  /* 0x0000000696967c10 */ /* 0x000fe2000ff5e0ff */
[----:B------:R-:W-:Y:S01]  /*76480*/  IMAD.MOV.U32 R5, RZ, RZ, R148 ;  /* 0x000000ffff057224 */ /* 0x000fe200078e0094 */
[----:B------:R1:W-:Y:S02]  /*76490*/  STL [R1+0x2e8], R148 ;  /* 0x0002e89401007387 */ /* 0x0003e40000100800 */
[----:B------:R-:W-:Y:S02]  /*764a0*/  IADD3.X R151, R151, UR50, RZ, P2, !PT ;  /* 0x0000003297977c10 */ /* 0x000fe400097fe4ff */
[----:B------:R1:W-:Y:S04]  /*764b0*/  STL [R1+0x32c], R150 ;  /* 0x00032c9601007387 */ /* 0x0003e80000100800 */
[----:B------:R-:W4:Y:S04]  /*764c0*/  LDL.LU R7, [R1+0x3ec] ;  /* 0x0003ec0001077983 */ /* 0x000f280000300800 */
[----:B------:R1:W-:Y:S04]  /*764d0*/  STL [R1+0x328], R151 ;  /* 0x0003289701007387 */ /* 0x0003e80000100800 */
[----:B------:R1:W-:Y:S04]  /*764e0*/  LDGSTS.E [R0+0xb80], desc[UR48][R4.64], P0 ;  /* 0x00b8000004007fae */ /* 0x0003e80008121870 */
[----:B-1----:R-:W4:Y:S01]  /*764f0*/  LDL.LU R148, [R1+0x42c] ;  /* 0x00042c0001947983 */ /* 0x002f220000300800 */
[----:B------:R-:W-:-:S02]  /*76500*/  IMAD.MOV.U32 R4, RZ, RZ, R150 ;  /* 0x000000ffff047224 */ /* 0x000fc400078e0096 */
[----:B------:R-:W-:Y:S01]  /*76510*/  IMAD.MOV.U32 R5, RZ, RZ, R151 ;  /* 0x000000ffff057224 */ /* 0x000fe200078e0097 */
[----:B------:R-:W4:Y:S04]  /*76520*/  LDL.LU R150, [R1+0x3e8] ;  /* 0x0003e80001967983 */ /* 0x000f280000300800 */
[----:B------:R-:W4:Y:S04]  /*76530*/  LDL.LU R151, [R1+0x428] ;  /* 0x0004280001977983 */ /* 0x000f280000300800 */
[----:B------:R1:W-:Y:S01]  /*76540*/  LDGSTS.E [R0+0xf80], desc[UR48][R4.64], P0 ;  /* 0x00f8000004007fae */ /* 0x0003e20008121870 */
[----:B------:R-:W-:-:S02]  /*76550*/  IADD3 R2, P1, R2, UR6, RZ ;  /* 0x0000000602027c10 */ /* 0x000fc4000ff3e0ff */
        /* <DEDUP_REMOVED lines=66> */
[----:B------:R-:W-:Y:S01]  /*76980*/  MOV R4, R150 ;  /* 0x0000009600047202 */ /* 0x000fe20000000f00 */
[----:B------:R-:W-:-:S02]  /*76990*/  IMAD.MOV.U32 R5, RZ, RZ, R151 ;  /* 0x000000ffff057224 */ /* 0x000fc400078e0097 */
        /* <DEDUP_REMOVED lines=34> */
[----:B------:R-:W-:Y:S01]  /*76bc0*/  IMAD.MOV.U32 R4, RZ, RZ, R148 ;  /* 0x000000ffff047224 */ /* 0x000fe200078e0094 */
[----:B------:R-:W-:-:S02]  /*76bd0*/  MOV R5, R151 ;  /* 0x0000009700057202 */ /* 0x000fc40000000f00 */
        /* <DEDUP_REMOVED lines=70> */
[----:B------:R-:W-:-:S02]  /*77040*/  IMAD.MOV.U32 R4, RZ, RZ, R148 ;  /* 0x000000ffff047224 */ /* 0x000fc400078e0094 */
[----:B------:R-:W-:Y:S01]  /*77050*/  IMAD.MOV.U32 R5, RZ, RZ, R151 ;  /* 0x000000ffff057224 */ /* 0x000fe200078e0097 */
[----:B------:R-:W3:Y:S04]  /*77060*/  LDL.LU R148, [R1+0x8e8] ;  /* 0x0008e80001947983 */ /* 0x000ee80000300800 */
        /* <DEDUP_REMOVED lines=22> */
[----:B------:R1:W-:Y:S02]  /*771d0*/  STL [R1+0x8ec], R7 ;  /* 0x0008ec0701007387 */ /* 0x0003e40000100800 */
[----:B-1----:R-:W-:Y:S01]  /*771e0*/  IMAD.MOV.U32 R4, RZ, RZ, R7 ;  /* 0x000000ffff047224 */ /* 0x002fe200078e0007 */
[----:B------:R-:W-:Y:S02]  /*771f0*/  IADD3.X R148, R148, UR50, RZ, P1, !PT ;  /* 0x0000003294947c10 */ /* 0x000fe40008ffe4ff */
        /* <DEDUP_REMOVED lines=67> */
[----:B------:R1:W-:Y:S04]  /*77630*/  LDGSTS.E [R0+0x20780], desc[UR48][R4.64], P0 ;  /* 0x2078000004007fae */ /* 0x0003e80008121870 */
[----:B------:R1:W-:Y:S01]  /*77640*/  STL [R1+0xaec], R7 ;  /* 0x000aec0701007387 */ /* 0x0003e20000100800 */
[----:B------:R-:W-:Y:S01]  /*77650*/  IADD3 R150, P2, R150, UR6, RZ ;  /* 0x0000000696967c10 */ /* 0x000fe2000ff5e0ff */
        /* <DEDUP_REMOVED lines=33> */
[----:B------:R1:W-:Y:S04]  /*77870*/  LDGSTS.E [R0+0x21780], desc[UR48][R4.64], P0 ;  /* 0x2178000004007fae */ /* 0x0003e80008121870 */
[----:B------:R1:W-:Y:S01]  /*77880*/  STL [R1+0xbec], R7 ;  /* 0x000bec0701007387 */ /* 0x0003e20000100800 */
[----:B------:R-:W-:Y:S02]  /*77890*/  IADD3 R148, P2, R148, UR6, RZ ;  /* 0x0000000694947c10 */ /* 0x000fe4000ff5e0ff */
[----:B-1----:R-:W-:Y:S02]  /*778a0*/  MOV R4, R7 ;  /* 0x0000000700047202 */ /* 0x002fe40000000f00 */
[----:B------:R-:W-:Y:S02]  /*778b0*/  IADD3.X R150, R150, UR50, RZ, P1, !PT ;  /* 0x0000003296967c10 */ /* 0x000fe40008ffe4ff */
[----:B------:R-:W-:-:S03]  /*778c0*/  IADD3.X R151, R151, UR50, RZ, P2, !PT ;  /* 0x0000003297977c10 */ /* 0x000fc600097fe4ff */
[----:B------:R-:W-:Y:S01]  /*778d0*/  IMAD.MOV.U32 R5, RZ, RZ, R150 ;  /* 0x000000ffff057224 */ /* 0x000fe200078e0096 */
[----:B------:R1:W-:Y:S04]  /*778e0*/  STL [R1+0xbe8], R150 ;  /* 0x000be89601007387 */ /* 0x0003e80000100800 */
[----:B------:R1:W-:Y:S04]  /*778f0*/  STL [R1+0xc2c], R148 ;  /* 0x000c2c9401007387 */ /* 0x0003e80000100800 */
[----:B------:R-:W4:Y:S04]  /*77900*/  LDL.LU R7, [R1+0xcec] ;  /* 0x000cec0001077983 */ /* 0x000f280000300800 */
[----:B------:R1:W-:Y:S04]  /*77910*/  LDGSTS.E [R0+0x21b80], desc[UR48][R4.64], P0 ;  /* 0x21b8000004007fae */ /* 0x0003e80008121870 */
[----:B------:R1:W-:Y:S04]  /*77920*/  STL [R1+0xc28], R151 ;  /* 0x000c289701007387 */ /* 0x0003e80000100800 */
        /* <DEDUP_REMOVED lines=68> */
[----:B------:R-:W-:Y:S04]  /*77d70*/  STL [R1+0xe2c], R148 ;  /* 0x000e2c9401007387 */ /* 0x000fe80000100800 */
        /* <DEDUP_REMOVED lines=28> */
[----:B------:R-:W-:Y:S01]  /*77f40*/  IADD3 R150, P2, R150, UR6, RZ ;  /* 0x0000000696967c10 */ /* 0x000fe2000ff5e0ff */
[----:B-1----:R-:W-:Y:S01]  /*77f50*/  IMAD.MOV.U32 R4, RZ, RZ, R7 ;  /* 0x000000ffff047224 */ /* 0x002fe200078e0007 */
[----:B------:R-:W-:-:S05]  /*77f60*/  IADD3.X R151, R151, UR50, RZ, P1, !PT ;  /* 0x0000003297977c10 */ /* 0x000fca0008ffe4ff */
[----:B------:R-:W-:Y:S01]  /*77f70*/  IMAD.MOV.U32 R5, RZ, RZ, R151 ;  /* 0x000000ffff057224 */ /* 0x000fe200078e0097 */
[----:B------:R-:W-:Y:S01]  /*77f80*/  IADD3.X R148, R148, UR50, RZ, P2, !PT ;  /* 0x0000003294947c10 */ /* 0x000fe200097fe4ff */
[----:B------:R-:W-:Y:S04]  /*77f90*/  STL [R1+0xeec], R7 ;  /* 0x000eec0701007387 */ /* 0x000fe80000100800 */
[----:B------:R1:W-:Y:S04]  /*77fa0*/  LDGSTS.E [R0+0x24b80], desc[UR48][R4.64], P0 ;  /* 0x24b8000004007fae */ /* 0x0003e80008121870 */
[----:B------:R1:W-:Y:S04]  /*77fb0*/  STL [R1+0xee8], R151 ;  /* 0x000ee89701007387 */ /* 0x0003e80000100800 */
[----:B------:R-:W-:Y:S01]  /*77fc0*/  STL [R1+0xf2c], R150 ;  /* 0x000f2c9601007387 */ /* 0x000fe20000100800 */
[----:B-1----:R-:W-:Y:S01]  /*77fd0*/  IMAD.MOV.U32 R4, RZ, RZ, R150 ;  /* 0x000000ffff047224 */ /* 0x002fe200078e0096 */
[----:B------:R-:W-:-:S02]  /*77fe0*/  MOV R5, R148 ;  /* 0x0000009400057202 */ /* 0x000fc40000000f00 */
[----:B------:R-:W4:Y:S04]  /*77ff0*/  LDL.LU R151, [R1+0xfec] ;  /* 0x000fec0001977983 */ /* 0x000f280000300800 */
[----:B------:R1:W-:Y:S04]  /*78000*/  LDGSTS.E [R0+0x24f80], desc[UR48][R4.64], P0 ;  /* 0x24f8000004007fae */ /* 0x0003e80008121870 */
[----:B------:R1:W-:Y:S04]  /*78010*/  STL [R1+0xf28], R148 ;  /* 0x000f289401007387 */ /* 0x0003e80000100800 */
[----:B------:R-:W4:Y:S04]  /*78020*/  LDL.LU R7, [R1+0x102c] ;  /* 0x00102c0001077983 */ /* 0x000f280000300800 */
[----:B-1----:R-:W5:Y:S04]  /*78030*/  LDL.LU R148, [R1+0x1ab4] ;  /* 0x001ab40001947983 */ /* 0x002f680000300800 */
[----:B------:R-:W4:Y:S01]  /*78040*/  LDL.LU R150, [R1+0x1028] ;  /* 0x0010280001967983 */ /* 0x000f220000300800 */
[----:B---3--:R-:W-:-:S05]  /*78050*/  IADD3 R2, P1, R2, UR6, RZ ;  /* 0x0000000602027c10 */ /* 0x008fca000ff3e0ff */
[----:B------:R-:W-:Y:S01]  /*78060*/  IMAD.MOV.U32 R4, RZ, RZ, R2 ;  /* 0x000000ffff047224 */ /* 0x000fe200078e0002 */
[----:B------:R-:W-:Y:S01]  /*78070*/  IADD3 R3, P2, R3, UR6, RZ ;  /* 0x0000000603037c10 */ /* 0x000fe2000ff5e0ff */
[----:B------:R-:W-:Y:S01]  /*78080*/  STL [R1+0xf6c], R2 ;  /* 0x000f6c0201007387 */ /* 0x000fe20000100800 */
[----:B--2---:R-:W-:Y:S02]  /*78090*/  IADD3.X R8, R8, UR50, RZ, P1, !PT ;  /* 0x0000003208087c10 */ /* 0x004fe40008ffe4ff */
[----:B----4-:R-:W-:-:S03]  /*780a0*/  IADD3.X R149, R149, UR50, RZ, P2, !PT ;  /* 0x0000003295957c10 */ /* 0x010fc600097fe4ff */
[----:B------:R-:W-:Y:S01]  /*780b0*/  IMAD.MOV.U32 R5, RZ, RZ, R8 ;  /* 0x000000ffff057224 */ /* 0x000fe200078e0008 */
[----:B------:R1:W-:Y:S04]  /*780c0*/  STL [R1+0xf68], R8 ;  /* 0x000f680801007387 */ /* 0x0003e80000100800 */
[----:B------:R2:W-:Y:S04]  /*780d0*/  LDGSTS.E [R0+0x25380], desc[UR48][R4.64], P0 ;  /* 0x2538000004007fae */ /* 0x0005e80008121870 */
[----:B------:R-:W-:Y:S04]  /*780e0*/  STL [R1+0xfac], R3 ;  /* 0x000fac0301007387 */ /* 0x000fe80000100800 */
[----:B-1----:R-:W3:Y:S01]  /*780f0*/  LDL.LU R8, [R1+0x106c] ;  /* 0x00106c0001087983 */ /* 0x002ee20000300800 */
[----:B--2---:R-:W-:-:S02]  /*78100*/  IMAD.MOV.U32 R4, RZ, RZ, R3 ;  /* 0x000000ffff047224 */ /* 0x004fc400078e0003 */
[----:B------:R-:W-:Y:S01]  /*78110*/  IMAD.MOV.U32 R5, RZ, RZ, R149 ;  /* 0x000000ffff057224 */ /* 0x000fe200078e0095 */
[----:B------:R1:W-:Y:S04]  /*78120*/  STL [R1+0xfa8], R149 ;  /* 0x000fa89501007387 */ /* 0x0003e80000100800 */
[----:B------:R-:W2:Y:S04]  /*78130*/  LDL.LU R2, [R1+0x10ac] ;  /* 0x0010ac0001027983 */ /* 0x000ea80000300800 */
[----:B------:R4:W-:Y:S04]  /*78140*/  LDGSTS.E [R0+0x25780], desc[UR48][R4.64], P0 ;  /* 0x2578000004007fae */ /* 0x0009e80008121870 */
[----:B-1----:R-:W5:Y:S04]  /*78150*/  LDL.LU R149, [R1+0x1ab0] ;  /* 0x001ab00001957983 */ /* 0x002f680000300800 */
[----:B------:R-:W2:Y:S04]  /*78160*/  LDL.LU R3, [R1+0x10a8] ;  /* 0x0010a80001037983 */ /* 0x000ea80000300800 */
[----:B------:R-:W3:Y:S01]  /*78170*/  LDL.LU R5, [R1+0xfe8] ;  /* 0x000fe80001057983 */ /* 0x000ee20000300800 */
[----:B------:R-:W-:-:S05]  /*78180*/  IADD3 R151, P1, R151, UR6, RZ ;  /* 0x0000000697977c10 */ /* 0x000fca000ff3e0ff */
[----:B----4-:R-:W-:Y:S01]  /*78190*/  IMAD.MOV.U32 R4, RZ, RZ, R151 ;  /* 0x000000ffff047224 */ /* 0x010fe200078e0097 */
[----:B------:R-:W-:Y:S01]  /*781a0*/  IADD3 R7, P2, R7, UR6, RZ ;  /* 0x0000000607077c10 */ /* 0x000fe2000ff5e0ff */
[----:B------:R1:W-:Y:S03]  /*781b0*/  STL [R1+0xfec], R151 ;  /* 0x000fec9701007387 */ /* 0x0003e60000100800 */
[----:B------:R-:W-:Y:S02]  /*781c0*/  IADD3.X R150, R150, UR50, RZ, P2, !PT ;  /* 0x0000003296967c10 */ /* 0x000fe400097fe4ff */
[----:B---3--:R-:W-:-:S05]  /*781d0*/  IADD3.X R5, R5, UR50, RZ, P1, !PT ;  /* 0x0000003205057c10 */ /* 0x008fca0008ffe4ff */
[----:B------:R3:W-:Y:S04]  /*781e0*/  STL [R1+0xfe8], R5 ;  /* 0x000fe80501007387 */ /* 0x0007e80000100800 */
[----:B------:R4:W-:Y:S04]  /*781f0*/  LDGSTS.E [R0+0x25b80], desc[UR48][R4.64], P0 ;  /* 0x25b8000004007fae */ /* 0x0009e80008121870 */
[----:B------:R-:W-:Y:S04]  /*78200*/  STL [R1+0x102c], R7 ;  /* 0x00102c0701007387 */ /* 0x000fe80000100800 */
[----:B-1----:R-:W2:Y:S01]  /*78210*/  LDL.LU R151, [R1+0x112c] ;  /* 0x00112c0001977983 */ /* 0x002ea20000300800 */
[----:B----4-:R-:W-:-:S02]  /*78220*/  IMAD.MOV.U32 R4, RZ, RZ, R7 ;  /* 0x000000ffff047224 */ /* 0x010fc400078e0007 */
[----:B---3--:R-:W-:Y:S01]  /*78230*/  IMAD.MOV.U32 R5, RZ, RZ, R150 ;  /* 0x000000ffff057224 */ /* 0x008fe200078e0096 */
[----:B------:R1:W-:Y:S04]  /*78240*/  STL [R1+0x1028], R150 ;  /* 0x0010289601007387 */ /* 0x0003e80000100800 */
[----:B------:R3:W-:Y:S04]  /*78250*/  LDGSTS.E [R0+0x25f80], desc[UR48][R4.64], P0 ;  /* 0x25f8000004007fae */ /* 0x0007e80008121870 */
[----:B-1----:R-:W4:Y:S04]  /*78260*/  LDL.LU R150, [R1+0x1128] ;  /* 0x0011280001967983 */ /* 0x002f280000300800 */
[----:B------:R-:W4:Y:S04]  /*78270*/  LDL.LU R7, [R1+0x11ac] ;  /* 0x0011ac0001077983 */ /* 0x000f280000300800 */
[----:B------:R-:W4:Y:S01]  /*78280*/  LDL.LU R5, [R1+0x1068] ;  /* 0x0010680001057983 */ /* 0x000f220000300800 */
[----:B------:R-:W-:-:S02]  /*78290*/  IADD3 R8, P1, R8, UR6, RZ ;  /* 0x0000000608087c10 */ /* 0x000fc4000ff3e0ff */
[----:B--2---:R-:W-:-:S03]  /*782a0*/  IADD3 R2, P2, R2, UR6, RZ ;  /* 0x0000000602027c10 */ /* 0x004fc6000ff5e0ff */
[----:B---3--:R-:W-:Y:S01]  /*782b0*/  IMAD.MOV.U32 R4, RZ, RZ, R8 ;  /* 0x000000ffff047224 */ /* 0x008fe200078e0008 */
[----:B------:R-:W-:Y:S01]  /*782c0*/  IADD3.X R3, R3, UR50, RZ, P2, !PT ;  /* 0x0000003203037c10 */ /* 0x000fe200097fe4ff */
[----:B------:R1:W-:Y:S01]  /*782d0*/  STL [R1+0x106c], R8 ;  /* 0x00106c0801007387 */ /* 0x0003e20000100800 */
[----:B----4-:R-:W-:-:S05]  /*782e0*/  IADD3.X R5, R5, UR50, RZ, P1, !PT ;  /* 0x0000003205057c10 */ /* 0x010fca0008ffe4ff */
[----:B------:R2:W-:Y:S04]  /*782f0*/  STL [R1+0x1068], R5 ;  /* 0x0010680501007387 */ /* 0x0005e80000100800 */
[----:B------:R3:W-:Y:S04]  /*78300*/  LDGSTS.E [R0+0x26380], desc[UR48][R4.64], P0 ;  /* 0x2638000004007fae */ /* 0x0007e80008121870 */
[----:B------:R4:W-:Y:S04]  /*78310*/  STL [R1+0x10ac], R2 ;  /* 0x0010ac0201007387 */ /* 0x0009e80000100800 */
[----:B-1----:R-:W4:Y:S01]  /*78320*/  LDL.LU R8, [R1+0x11a8] ;  /* 0x0011a80001087983 */ /* 0x002f220000300800 */
[----:B---3--:R-:W-:Y:S01]  /*78330*/  MOV R4, R2 ;  /* 0x0000000200047202 */ /* 0x008fe20000000f00 */
[----:B--2---:R-:W-:-:S02]  /*78340*/  IMAD.MOV.U32 R5, RZ, RZ, R3 ;  /* 0x000000ffff057224 */ /* 0x004fc400078e0003 */
[----:B------:R1:W-:Y:S04]  /*78350*/  STL [R1+0x10a8], R3 ;  /* 0x0010a80301007387 */ /* 0x0003e80000100800 */
[----:B----4-:R-:W2:Y:S04]  /*78360*/  LDL.LU R2, [R1+0x1228] ;  /* 0x0012280001027983 */ /* 0x010ea80000300800 */
[----:B------:R3:W-:Y:S04]  /*78370*/  LDGSTS.E [R0+0x26780], desc[UR48][R4.64], P0 ;  /* 0x2678000004007fae */ /* 0x0007e80008121870 */
[----:B-1----:R-:W4:Y:S04]  /*78380*/  LDL.LU R3, [R1+0x122c] ;  /* 0x00122c0001037983 */ /* 0x002f280000300800 */
[----:B------:R-:W2:Y:S04]  /*78390*/  LDL.LU R4, [R1+0x10e8] ;  /* 0x0010e80001047983 */ /* 0x000ea80000300800 */
[----:B------:R-:W3:Y:S01]  /*783a0*/  LDL.LU R5, [R1+0x10ec] ;  /* 0x0010ec0001057983 */ /* 0x000ee20000300800 */
[----:B------:R-:W-:-:S04]  /*783b0*/  IADD3 R151, P2, R151, UR6, RZ ;  /* 0x0000000697977c10 */ /* 0x000fc8000ff5e0ff */
[----:B------:R-:W-:Y:S02]  /*783c0*/  IADD3.X R150, R150, UR50, RZ, P2, !PT ;  /* 0x0000003296967c10 */ /* 0x000fe400097fe4ff */
[----:B---3--:R-:W-:-:S04]  /*783d0*/  IADD3 R5, P1, R5, UR6, RZ ;  /* 0x0000000605057c10 */ /* 0x008fc8000ff3e0ff */
[----:B--2---:R-:W-:Y:S01]  /*783e0*/  IADD3.X R4, R4, UR50, RZ, P1, !PT ;  /* 0x0000003204047c10 */ /* 0x004fe20008ffe4ff */
[----:B------:R1:W-:Y:S04]  /*783f0*/  STL [R1+0x10ec], R5 ;  /* 0x0010ec0501007387 */ /* 0x0003e80000100800 */
[----:B------:R2:W-:Y:S01]  /*78400*/  STL [R1+0x10e8], R4 ;  /* 0x0010e80401007387 */ /* 0x0005e20000100800 */
[----:B-1----:R-:W-:-:S04]  /*78410*/  LOP3.LUT R5, R5, R4, RZ, 0x3c, !PT ;  /* 0x0000000405057212 */ /* 0x002fc800078e3cff */
[----:B--2---:R-:W-:-:S04]  /*78420*/  LOP3.LUT R4, R5, R4, RZ, 0x3c, !PT ;  /* 0x0000000405047212 */ /* 0x004fc800078e3cff */
[----:B------:R-:W-:Y:S01]  /*78430*/  LOP3.LUT R5, R5, R4, RZ, 0x3c, !PT ;  /* 0x0000000405057212 */ /* 0x000fe200078e3cff */
[----:B------:R-:W-:Y:S04]  /*78440*/  STL [R1+0x112c], R151 ;  /* 0x00112c9701007387 */ /* 0x000fe80000100800 */
[----:B------:R1:W-:Y:S04]  /*78450*/  LDGSTS.E [R0+0x26b80], desc[UR48][R4.64], P0 ;  /* 0x26b8000004007fae */ /* 0x0003e80008121870 */
[----:B------:R2:W-:Y:S01]  /*78460*/  STL [R1+0x1128], R150 ;  /* 0x0011289601007387 */ /* 0x0005e20000100800 */
[----:B-1----:R-:W-:-:S02]  /*78470*/  IMAD.MOV.U32 R4, RZ, RZ, R151 ;  /* 0x000000ffff047224 */ /* 0x002fc400078e0097 */
[----:B------:R-:W-:Y:S02]  /*78480*/  IMAD.MOV.U32 R5, RZ, RZ, R150 ;  /* 0x000000ffff057224 */ /* 0x000fe400078e0096 */
[----:B--2---:R-:W5:Y:S04]  /*78490*/  LDL.LU R150, [R1+0x1aac] ;  /* 0x001aac0001967983 */ /* 0x004f680000300800 */
[----:B------:R-:W5:Y:S04]  /*784a0*/  LDL.LU R151, [R1+0x1aa8] ;  /* 0x001aa80001977983 */ /* 0x000f680000300800 */
[----:B------:R1:W-:Y:S04]  /*784b0*/  LDGSTS.E [R0+0x26f80], desc[UR48][R4.64], P0 ;  /* 0x26f8000004007fae */ /* 0x0003e80008121870 */
[----:B------:R-:W2:Y:S04]  /*784c0*/  LDL.LU R4, [R1+0x1168] ;  /* 0x0011680001047983 */ /* 0x000ea80000300800 */
[----:B------:R-:W1:Y:S01]  /*784d0*/  LDL.LU R5, [R1+0x116c] ;  /* 0x00116c0001057983 */ /* 0x000e620000300800 */
[----:B------:R-:W-:-:S04]  /*784e0*/  IADD3 R7, P2, R7, UR6, RZ ;  /* 0x0000000607077c10 */ /* 0x000fc8000ff5e0ff */
[----:B------:R-:W-:Y:S02]  /*784f0*/  IADD3.X R8, R8, UR50, RZ, P2, !PT ;  /* 0x0000003208087c10 */ /* 0x000fe400097fe4ff */
[----:B-1----:R-:W-:-:S04]  /*78500*/  IADD3 R5, P1, R5, UR6, RZ ;  /* 0x0000000605057c10 */ /* 0x002fc8000ff3e0ff */
        /* <DEDUP_REMOVED lines=10> */
[----:B------:R-:W-:Y:S01]  /*785b0*/  IMAD.MOV.U32 R5, RZ, RZ, R8 ;  /* 0x000000ffff057224 */ /* 0x000fe200078e0008 */
[----:B----4-:R-:W-:Y:S01]  /*785c0*/  IADD3 R3, P2, R3, UR6, RZ ;  /* 0x0000000603037c10 */ /* 0x010fe2000ff5e0ff */
[----:B--2---:R-:W5:Y:S01]  /*785d0*/  LDL.LU R8, [R1+0x1aa4] ;  /* 0x001aa40001087983 */ /* 0x004f620000300800 */
[----:B------:R-:W1:Y:S03]  /*785e0*/  LDC R7, c[0x0][0x230] ;  /* 0x00008c00ff077b82 */ /* 0x000e660000000800 */
[----:B------:R2:W-:Y:S04]  /*785f0*/  LDGSTS.E [R0+0x27780], desc[UR48][R4.64], P0 ;  /* 0x2778000004007fae */ /* 0x0005e80008121870 */
[----:B------:R-:W3:Y:S04]  /*78600*/  LDL.LU R4, [R1+0x11e8] ;  /* 0x0011e80001047983 */ /* 0x000ee80000300800 */
[----:B------:R-:W2:Y:S01]  /*78610*/  LDL.LU R5, [R1+0x11ec] ;  /* 0x0011ec0001057983 */ /* 0x000ea20000300800 */
[----:B------:R-:W-:Y:S01]  /*78620*/  IADD3.X R2, R2, UR50, RZ, P2, !PT ;  /* 0x0000003202027c10 */ /* 0x000fe200097fe4ff */
[----:B-1----:R-:W-:Y:S01]  /*78630*/  VIADD R7, R7, 0x7f ;  /* 0x0000007f07077836 */ /* 0x002fe20000000000 */
[----:B--2---:R-:W-:-:S04]  /*78640*/  IADD3 R5, P1, R5, UR6, RZ ;  /* 0x0000000605057c10 */ /* 0x004fc8000ff3e0ff */
[----:B---3--:R-:W-:Y:S01]  /*78650*/  IADD3.X R4, R4, UR50, RZ, P1, !PT ;  /* 0x0000003204047c10 */ /* 0x008fe20008ffe4ff */
        /* <DEDUP_REMOVED lines=8> */
[----:B-1----:R-:W-:-:S03]  /*786e0*/  IMAD.MOV.U32 R5, RZ, RZ, R2 ;  /* 0x000000ffff057224 */ /* 0x002fc600078e0002 */
[----:B--2---:R-:W5:Y:S01]  /*786f0*/  LDL.LU R2, [R1+0x1aa0] ;  /* 0x001aa00001027983 */ /* 0x004f620000300800 */
[----:B------:R-:W-:Y:S01]  /*78700*/  IMAD.MOV.U32 R4, RZ, RZ, R3 ;  /* 0x000000ffff047224 */ /* 0x000fe200078e0003 */
[----:B------:R-:W-:-:S04]  /*78710*/  SHF.R.S32.HI R3, RZ, 0x1f, R7 ;  /* 0x0000001fff037819 */ /* 0x000fc80000011407 */
[----:B------:R-:W-:Y:S01]  /*78720*/  LEA.HI R3, R3, R7, RZ, 0x7 ;  /* 0x0000000703037211 */ /* 0x000fe200078f38ff */
[----:B------:R-:W-:Y:S01]  /*78730*/  UIADD3 UR51, UR51, 0x1, URZ ;  /* 0x0000000133337890 */ /* 0x000fe2000fffe03f */
[----:B------:R-:W1:Y:S02]  /*78740*/  S2R R7, SR_TID.X ;  /* 0x0000000000077919 */ /* 0x000e640000002100 */
[----:B------:R-:W-:Y:S01]  /*78750*/  SHF.R.S32.HI R3, RZ, 0x7, R3 ;  /* 0x00000007ff037819 */ /* 0x000fe20000011403 */
[----:B------:R2:W-:Y:S03]  /*78760*/  LDGSTS.E [R0+0x27f80], desc[UR48][R4.64], P0 ;  /* 0x27f8000004007fae */ /* 0x0005e60008121870 */
[----:B------:R-:W-:Y:S01]  /*78770*/  ISETP.NE.U32.AND P0, PT, R3, UR51, PT ;  /* 0x0000003303007c0c */ /* 0x000fe2000bf05070 */
[----:B------:R-:W0:Y:S01]  /*78780*/  LDGDEPBAR ;  /* 0x00000000000079af */ /* 0x000e220000000000 */
[----:B--2---:R-:W-:-:S02]  /*78790*/  MOV R0, UR8 ;  /* 0x0000000800007c02 */ /* 0x004fc40008000f00 */
[----:B-1----:R-:W-:-:S04]  /*787a0*/  SHF.R.U32.HI R7, RZ, 0x6, R7 ;  /* 0x00000006ff077819 */ /* 0x002fc80000011607 */
[----:B------:R-:W-:-:S05]  /*787b0*/  SGXT.U32 R7, R7, 0x1 ;  /* 0x000000010707781a */ /* 0x000fca0000000000 */
[----:B------:R-:W-:Y:S05]  /*787c0*/  @P0 BRA `(.L_x_1) ;  /* 0xfffffe9000ac0947 */ /* 0x000fea000383ffff */
.L_x_0:
[----:B------:R-:W2:Y:S01]  /*787d0*/  LDL.LU R251, [R1+0x1998] ;  /* 0x0019980001fb7983 */ /* 0x000ea20000300800 */
[----:B------:R-:W-:-:S04]  /*787e0*/  DEPBAR.LE SB0, 0x0 ;  /* 0x000080000000791a */ /* 0x000fc80000000000 */
[----:B------:R-:W2:Y:S01]  /*787f0*/  LDL.LU R5, [R1+0x1994] ;  /* 0x0019940001057983 */ /* 0x000ea20000300800 */
[----:B------:R-:W-:Y:S01]  /*78800*/  ULDC UR5, c[0x0][0x244] ;  /* 0x0000910000057ab9 */ /* 0x000fe20000000800 */
[----:B------:R-:W-:Y:S01]  /*78810*/  ULDC.64 UR6, c[0x0][0x220] ;  /* 0x0000880000067ab9 */ /* 0x000fe20000000a00 */
[----:B------:R-:W-:Y:S01]  /*78820*/  ULDC UR8, c[0x0][0x22c] ;  /* 0x00008b0000087ab9 */ /* 0x000fe20000000800 */
[----:B-----5:R-:W-:Y:S01]  /*78830*/  STL.64 [R1+0x1f28], R150 ;  /* 0x001f289601007387 */ /* 0x020fe20000100a00 */
[----:B------:R-:W-:Y:S01]  /*78840*/  ULDC UR9, c[0x0][0x22c] ;  /* 0x00008b0000097ab9 */ /* 0x000fe20000000800 */
[----:B------:R-:W-:Y:S01]  /*78850*/  ULDC UR10, c[0x0][0x22c] ;  /* 0x00008b00000a7ab9 */ /* 0x000fe20000000800 */
[----:B------:R-:W-:Y:S01]  /*78860*/  ULDC UR11, c[0x0][0x22c] ;  /* 0x00008b00000b7ab9 */ /* 0x000fe20000000800 */
        /* <DEDUP_REMOVED lines=63> */
[----:B-1----:R-:W3:Y:S04]  /*78c60*/  LDL.LU R24, [R1] ;  /* 0x0000000001187983 */ /* 0x002ee80000300800 */
[----:B------:R-:W3:Y:S04]  /*78c70*/  LDL.LU R25, [R1+0x4] ;  /* 0x0000040001197983 */ /* 0x000ee80000300800 */
[----:B------:R-:W3:Y:S04]  /*78c80*/  LDL.LU R26, [R1+0x8] ;  /* 0x00000800011a7983 */ /* 0x000ee80000300800 */
        /* <DEDUP_REMOVED lines=52> */
[----:B------:R-:W1:Y:S03]  /*78fd0*/  S2R R0, SR_TID.X ;  /* 0x0000000000007919 */ /* 0x000e660000002100 */
        /* <DEDUP_REMOVED lines=28> */
[----:B-1----:R-:W-:-:S03]  /*791a0*/  IMAD.SHL.U32 R3, R0, 0x8, RZ ;  /* 0x0000000800037824 */ /* 0x002fc600078e00ff */
[----:B------:R-:W4:Y:S01]  /*791b0*/  LDL.LU R107, [R1+0x14c] ;  /* 0x00014c00016b7983 */ /* 0x000f220000300800 */
[C---:B------:R-:W-:Y:S01]  /*791c0*/  IMAD.SHL.U32 R4, R0.reuse, 0x80, RZ ;  /* 0x0000008000047824 */ /* 0x040fe200078e00ff */
[----:B------:R-:W-:Y:S01]  /*791d0*/  BAR.SYNC.DEFER_BLOCKING 0x0 ;  /* 0x0000000000007b1d */ /* 0x000fe20000010000 */
[----:B--2---:R-:W-:Y:S01]  /*791e0*/  ISETP.GE.AND P0, PT, R5, R251, PT ;  /* 0x000000fb0500720c */ /* 0x004fe20003f06270 */
[----:B------:R-:W-:-:S04]  /*791f0*/  IMAD.SHL.U32 R6, R0, 0x10, RZ ;  /* 0x0000001000067824 */ /* 0x000fc800078e00ff */
[----:B------:R-:W2:Y:S04]  /*79200*/  LDL.LU R108, [R1+0x150] ;  /* 0x00015000016c7983 */ /* 0x000ea80000300800 */
[----:B------:R-:W2:Y:S04]  /*79210*/  LDL.LU R109, [R1+0x154] ;  /* 0x00015400016d7983 */ /* 0x000ea80000300800 */
[----:B------:R-:W2:Y:S04]  /*79220*/  LDL.LU R110, [R1+0x158] ;  /* 0x00015800016e7983 */ /* 0x000ea80000300800 */
[----:B------:R-:W2:Y:S01]  /*79230*/  LDL.LU R111, [R1+0x15c] ;  /* 0x00015c00016f7983 */ /* 0x000ea20000300800 */
[----:B------:R-:W1:Y:S01]  /*79240*/  S2R R251, SR_TID.X ;  /* 0x0000000000fb7919 */ /* 0x000e620000002100 */
[----:B------:R-:W-:-:S02]  /*79250*/  LOP3.LUT R3, R3, 0x380, RZ, 0xc0, !PT ;  /* 0x0000038003037812 */ /* 0x000fc400078ec0ff */
[----:B------:R-:W2:Y:S01]  /*79260*/  LDL.LU R112, [R1+0x160] ;  /* 0x0001600001707983 */ /* 0x000ea20000300800 */
[----:B------:R-:W-:-:S03]  /*79270*/  LOP3.LUT R4, R4, 0x400, RZ, 0xc0, !PT ;  /* 0x0000040004047812 */ /* 0x000fc600078ec0ff */
[----:B------:R-:W2:Y:S04]  /*79280*/  LDL.LU R113, [R1+0x164] ;  /* 0x0001640001717983 */ /* 0x000ea80000300800 */
[----:B------:R-:W2:Y:S04]  /*79290*/  LDL.LU R114, [R1+0x168] ;  /* 0x0001680001727983 */ /* 0x000ea80000300800 */
[----:B------:R-:W2:Y:S01]  /*792a0*/  LDL.LU R115, [R1+0x16c] ;  /* 0x00016c0001737983 */ /* 0x000ea20000300800 */
[----:B------:R-:W-:-:S03]  /*792b0*/  IADD3 R4, R3, UR60, R4 ;  /* 0x0000003c03047c10 */ /* 0x000fc6000fffe004 */
[----:B------:R-:W2:Y:S01]  /*792c0*/  LDL.LU R116, [R1+0x170] ;  /* 0x0001700001747983 */ /* 0x000ea20000300800 */
[----:B------:R-:W-:-:S03]  /*792d0*/  LOP3.LUT R6, R6, 0x70, RZ, 0xc0, !PT ;  /* 0x0000007006067812 */ /* 0x000fc600078ec0ff */
[----:B------:R-:W2:Y:S04]  /*792e0*/  LDL.LU R117, [R1+0x174] ;  /* 0x0001740001757983 */ /* 0x000ea80000300800 */
[----:B------:R-:W2:Y:S04]  /*792f0*/  LDL.LU R118, [R1+0x178] ;  /* 0x0001780001767983 */ /* 0x000ea80000300800 */
[----:B------:R-:W2:Y:S04]  /*79300*/  LDL.LU R119, [R1+0x17c] ;  /* 0x00017c0001777983 */ /* 0x000ea80000300800 */
[----:B------:R-:W2:Y:S01]  /*79310*/  LDL.LU R120, [R1+0x180] ;  /* 0x0001800001787983 */ /* 0x000ea20000300800 */
[----:B------:R-:W-:-:S03]  /*79320*/  IMAD.IADD R4, R6, 0x1, R4 ;  /* 0x0000000106047824 */ /* 0x000fc600078e0204 */
[----:B------:R-:W2:Y:S04]  /*79330*/  LDL.LU R121, [R1+0x184] ;  /* 0x0001840001797983 */ /* 0x000ea80000300800 */
[----:B------:R-:W2:Y:S04]  /*79340*/  LDL.LU R122, [R1+0x188] ;  /* 0x00018800017a7983 */ /* 0x000ea80000300800 */
[----:B------:R-:W2:Y:S04]  /*79350*/  LDL.LU R123, [R1+0x18c] ;  /* 0x00018c00017b7983 */ /* 0x000ea80000300800 */
[----:B------:R-:W2:Y:S01]  /*79360*/  LDL.LU R124, [R1+0x190] ;  /* 0x00019000017c7983 */ /* 0x000ea20000300800 */
[----:B------:R-:W-:-:S03]  /*79370*/  IMAD R0, R5, UR5, RZ ;  /* 0x0000000505007c24 */ /* 0x000fc6000f8e02ff */
[----:B------:R-:W2:Y:S04]  /*79380*/  LDL.LU R125, [R1+0x194] ;  /* 0x00019400017d7983 */ /* 0x000ea80000300800 */
[----:B---3--:R-:W-:Y:S01]  /*79390*/  STSM.16.M88.4 [R4], R24 ;  /* 0x0000001804007844 */ /* 0x008fe20000000200 */
[----:B------:R-:W-:Y:S01]  /*793a0*/  LOP3.LUT R5, R2, R7, RZ, 0xfc, !PT ;  /* 0x0000000702057212 */ /* 0x000fe200078efcff */
[----:B------:R-:W-:Y:S02]  /*793b0*/  ULDC UR5, c[0x0][0x248] ;  /* 0x0000920000057ab9 */ /* 0x000fe40000000800 */
[----:B------:R-:W3:Y:S04]  /*793c0*/  LDL.LU R126, [R1+0x198] ;  /* 0x00019800017e7983 */ /* 0x000ee80000300800 */
[----:B------:R-:W3:Y:S04]  /*793d0*/  LDL.LU R127, [R1+0x19c] ;  /* 0x00019c00017f7983 */ /* 0x000ee80000300800 */
[----:B------:R-:W3:Y:S04]  /*793e0*/  LDL.LU R128, [R1+0x1a0] ;  /* 0x0001a00001807983 */ /* 0x000ee80000300800 */
[----:B------:R-:W3:Y:S01]  /*793f0*/  LDL.LU R129, [R1+0x1a4] ;  /* 0x0001a40001817983 */ /* 0x000ee20000300800 */
[----:B------:R-:W-:Y:S01]  /*79400*/  BAR.SYNC.DEFER_BLOCKING 0x0 ;  /* 0x0000000000007b1d */ /* 0x000fe20000010000 */
[----:B------:R-:W-:-:S05]  /*79410*/  LEA R3, P1, R0, UR6, 0x2 ;  /* 0x0000000600037c11 */ /* 0x000fca000f8210ff */
[----:B------:R-:W3:Y:S01]  /*79420*/  LDL.LU R130, [R1+0x1a8] ;  /* 0x0001a80001827983 */ /* 0x000ee20000300800 */
[----:B-1----:R-:W-:Y:S01]  /*79430*/  LOP3.LUT R251, R251, 0x7f, RZ, 0xc0, !PT ;  /* 0x0000007ffbfb7812 */ /* 0x002fe200078ec0ff */
[----:B------:R-:W-:Y:S02]  /*79440*/  ULDC UR6, c[0x0][0x22c] ;  /* 0x00008b0000067ab9 */ /* 0x000fe40000000800 */
[----:B------:R-:W3:Y:S04]  /*79450*/  LDL.LU R131, [R1+0x1ac] ;  /* 0x0001ac0001837983 */ /* 0x000ee80000300800 */
[----:B------:R-:W3:Y:S04]  /*79460*/  LDL.LU R132, [R1+0x1b0] ;  /* 0x0001b00001847983 */ /* 0x000ee80000300800 */
[----:B------:R-:W3:Y:S01]  /*79470*/  LDL.LU R133, [R1+0x1b4] ;  /* 0x0001b40001857983 */ /* 0x000ee20000300800 */
[----:B------:R-:W-:Y:S01]  /*79480*/  LEA.HI.X.SX32 R0, R0, UR7, 0x2, P1 ;  /* 0x0000000700007c11 */ /* 0x000fe200088f16ff */
[----:B------:R-:W-:-:S02]  /*79490*/  ULDC UR7, c[0x0][0x22c] ;  /* 0x00008b0000077ab9 */ /* 0x000fc40000000800 */
[----:B------:R-:W3:Y:S01]  /*794a0*/  LDL.LU R134, [R1+0x1b8] ;  /* 0x0001b80001867983 */ /* 0x000ee20000300800 */
[----:B------:R-:W-:-:S03]  /*794b0*/  ISETP.LT.AND P1, PT, R5, UR4, !P0 ;  /* 0x0000000405007c0c */ /* 0x000fc6000c721270 */
[----:B------:R-:W3:Y:S01]  /*794c0*/  LDL.LU R135, [R1+0x1bc] ;  /* 0x0001bc0001877983 */ /* 0x000ee20000300800 */
[----:B------:R-:W-:Y:S01]  /*794d0*/  IMAD R5, R5, UR5, RZ ;  /* 0x0000000505057c24 */ /* 0x000fe2000f8e02ff */
[----:B------:R-:W-:Y:S01]  /*794e0*/  LEA R6, R251, UR60, 0x4 ;  /* 0x0000003cfb067c11 */ /* 0x000fe2000f8e20ff */
[----:B------:R-:W-:Y:S01]  /*794f0*/  ULDC UR4, c[0x0][0x22c] ;  /* 0x00008b0000047ab9 */ /* 0x000fe20000000800 */
[----:B------:R-:W3:Y:S04]  /*79500*/  LDL.LU R136, [R1+0x1c0] ;  /* 0x0001c00001887983 */ /* 0x000ee80000300800 */
[----:B------:R-:W3:Y:S04]  /*79510*/  LDL.LU R137, [R1+0x1c4] ;  /* 0x0001c40001897983 */ /* 0x000ee80000300800 */
[----:B------:R-:W3:Y:S04]  /*79520*/  LDL.LU R138, [R1+0x1c8] ;  /* 0x0001c800018a7983 */ /* 0x000ee80000300800 */
[----:B------:R-:W3:Y:S04]  /*79530*/  LDL.LU R139, [R1+0x1cc] ;  /* 0x0001cc00018b7983 */ /* 0x000ee80000300800 */
[----:B------:R-:W3:Y:S01]  /*79540*/  LDL.LU R140, [R1+0x1d0] ;  /* 0x0001d000018c7983 */ /* 0x000ee20000300800 */
[----:B------:R-:W-:-:S03]  /*79550*/  LEA R8, P2, R5, R3, 0x2 ;  /* 0x0000000305087211 */ /* 0x000fc600078410ff */
[----:B------:R-:W3:Y:S04]  /*79560*/  LDL.LU R141, [R1+0x1d4] ;  /* 0x0001d400018d7983 */ /* 0x000ee80000300800 */
[----:B------:R-:W3:Y:S04]  /*79570*/  LDL.LU R142, [R1+0x1d8] ;  /* 0x0001d800018e7983 */ /* 0x000ee80000300800 */
[----:B------:R-:W3:Y:S04]  /*79580*/  LDL.LU R143, [R1+0x1dc] ;  /* 0x0001dc00018f7983 */ /* 0x000ee80000300800 */
[----:B------:R-:W3:Y:S01]  /*79590*/  LDL.LU R144, [R1+0x1e0] ;  /* 0x0001e00001907983 */ /* 0x000ee20000300800 */
[----:B------:R-:W-:-:S03]  /*795a0*/  LEA.HI.X.SX32 R9, R5, R0, 0x2, P2 ;  /* 0x0000000005097211 */ /* 0x000fc600010f16ff */
[----:B------:R-:W3:Y:S04]  /*795b0*/  LDL.LU R145, [R1+0x1e4] ;  /* 0x0001e40001917983 */ /* 0x000ee80000300800 */
[----:B------:R-:W3:Y:S04]  /*795c0*/  LDL.LU R146, [R1+0x1e8] ;  /* 0x0001e80001927983 */ /* 0x000ee80000300800 */
[----:B------:R-:W3:Y:S04]  /*795d0*/  LDL.LU R147, [R1+0x1ec] ;  /* 0x0001ec0001937983 */ /* 0x000ee80000300800 */
[----:B------:R-:W3:Y:S04]  /*795e0*/  LDL.LU R148, [R1+0x1f0] ;  /* 0x0001f00001947983 */ /* 0x000ee80000300800 */
[----:B------:R-:W3:Y:S04]  /*795f0*/  LDL.LU R149, [R1+0x1f4] ;  /* 0x0001f40001957983 */ /* 0x000ee80000300800 */
[----:B------:R-:W3:Y:S04]  /*79600*/  LDL.LU R150, [R1+0x1f8] ;  /* 0x0001f80001967983 */ /* 0x000ee80000300800 */
[----:B------:R-:W3:Y:S04]  /*79610*/  LDL.LU R151, [R1+0x1fc] ;  /* 0x0001fc0001977983 */ /* 0x000ee80000300800 */
[----:B------:R-:W-:Y:S04]  /*79620*/  STL [R1+0x228], R6 ;  /* 0x0002280601007387 */ /* 0x000fe80000100800 */
[----:B------:R-:W-:Y:S04]  /*79630*/  STL.64 [R1+0x210], R8 ;  /* 0x0002100801007387 */ /* 0x000fe80000100a00 */
[----:B------:R-:W1:Y:S01]  /*79640*/  LDS.128 R8, [R6] ;  /* 0x0000000006087984 */ /* 0x000e620000000c00 */
[----:B------:R-:W-:Y:S06]  /*79650*/  BAR.SYNC.DEFER_BLOCKING 0x0 ;  /* 0x0000000000007b1d */ /* 0x000fec0000010000 */
[----:B----4-:R-:W-:Y:S04]  /*79660*/  STSM.16.M88.4 [R4], R28 ;  /* 0x0000001c04007844 */ /* 0x010fe80000000200 */
[----:B-1----:R-:W-:Y:S01]  /*79670*/  STL [R1+0x204], R9 ;  /* 0x0002040901007387 */ /* 0x002fe20000100800 */
[----:B------:R-:W-:-:S03]  /*79680*/  IMAD.MOV.U32 R252, RZ, RZ, R8 ;  /* 0x000000fffffc7224 */ /* 0x000fc600078e0008 */
[----:B------:R-:W-:Y:S01]  /*79690*/  STL.64 [R1+0x208], R10 ;  /* 0x0002080a01007387 */ /* 0x000fe20000100a00 */
[----:B------:R-:W-:Y:S06]  /*796a0*/  BAR.SYNC.DEFER_BLOCKING 0x0 ;  /* 0x0000000000007b1d */ /* 0x000fec0000010000 */
[----:B------:R-:W1:Y:S02]  /*796b0*/  LDS.128 R8, [R6] ;  /* 0x0000000006087984 */ /* 0x000e640000000c00 */
[----:B------:R-:W-:Y:S06]  /*796c0*/  BAR.SYNC.DEFER_BLOCKING 0x0 ;  /* 0x0000000000007b1d */ /* 0x000fec0000010000 */
[----:B------:R-:W-:Y:S04]  /*796d0*/  STSM.16.M88.4 [R4], R32 ;  /* 0x0000002004007844 */ /* 0x000fe80000000200 */
[----:B-1----:R-:W-:Y:S04]  /*796e0*/  STL.64 [R1+0x10], R8 ;  /* 0x0000100801007387 */ /* 0x002fe80000100a00 */
[----:B------:R-:W-:Y:S01]  /*796f0*/  STL.64 [R1+0x18], R10 ;  /* 0x0000180a01007387 */ /* 0x000fe20000100a00 */
[----:B------:R-:W-:Y:S06]  /*79700*/  BAR.SYNC.DEFER_BLOCKING 0x0 ;  /* 0x0000000000007b1d */ /* 0x000fec0000010000 */
[----:B------:R-:W1:Y:S02]  /*79710*/  LDS.128 R8, [R6] ;  /* 0x0000000006087984 */ /* 0x000e640000000c00 */
[----:B------:R-:W-:Y:S06]  /*79720*/  BAR.SYNC.DEFER_BLOCKING 0x0 ;  /* 0x0000000000007b1d */ /* 0x000fec0000010000 */
[----:B------:R-:W-:Y:S02]  /*79730*/  STSM.16.M88.4 [R4], R36 ;  /* 0x0000002404007844 */ /* 0x000fe40000000200 */
[----:B------:R-:W-:Y:S06]  /*79740*/  BAR.SYNC.DEFER_BLOCKING 0x0 ;  /* 0x0000000000007b1d */ /* 0x000fec0000010000 */
[----:B-1----:R-:W-:Y:S04]  /*79750*/  STL.64 [R1], R8 ;  /* 0x0000000801007387 */ /* 0x002fe80000100a00 */
[----:B------:R-:W-:Y:S04]  /*79760*/  STL.64 [R1+0x8], R10 ;  /* 0x0000080a01007387 */ /* 0x000fe80000100a00 */
[----:B------:R-:W-:Y:S01]  /*79770*/  LDS.128 R248, [R6] ;  /* 0x0000000006f87984 */ /* 0x000fe20000000c00 */
[----:B------:R-:W-:Y:S06]  /*79780*/  BAR.SYNC.DEFER_BLOCKING 0x0 ;  /* 0x0000000000007b1d */ /* 0x000fec0000010000 */
[----:B------:R-:W-:Y:S02]  /*79790*/  STSM.16.M88.4 [R4], R40 ;  /* 0x0000002804007844 */ /* 0x000fe40000000200 */
[----:B------:R-:W-:Y:S06]  /*797a0*/  BAR.SYNC.DEFER_BLOCKING 0x0 ;  /* 0x0000000000007b1d */ /* 0x000fec0000010000 */
[----:B------:R-:W-:Y:S02]  /*797b0*/  LDS.128 R244, [R6] ;  /* 0x0000000006f47984 */ /* 0x000fe40000000c00 */
        /* <DEDUP_REMOVED lines=65> */
[----:B--2---:R-:W-:Y:S02]  /*79bd0*/  STSM.16.M88.4 [R4], R108 ;  /* 0x0000006c04007844 */ /* 0x004fe40000000200 */
[----:B------:R-:W-:Y:S06]  /*79be0*/  BAR.SYNC.DEFER_BLOCKING 0x0 ;  /* 0x0000000000007b1d */ /* 0x000fec0000010000 */
[----:B------:R-:W-:Y:S02]  /*79bf0*/  LDS.128 R192, [R6] ;  /* 0x0000000006c07984 */ /* 0x000fe40000000c00 */
[----:B------:R-:W-:Y:S06]  /*79c00*/  BAR.SYNC.DEFER_BLOCKING 0x0 ;  /* 0x0000000000007b1d */ /* 0x000fec0000010000 */
[----:B------:R-:W-:Y:S02]  /*79c10*/  STSM.16.M88.4 [R4], R112 ;  /* 0x0000007004007844 */ /* 0x000fe40000000200 */
[----:B------:R-:W-:Y:S06]  /*79c20*/  BAR.SYNC.DEFER_BLOCKING 0x0 ;  /* 0x0000000000007b1d */ /* 0x000fec0000010000 */
[----:B------:R-:W1:Y:S02]  /*79c30*/  LDS.128 R196, [R6] ;  /* 0x0000000006c47984 */ /* 0x000e640000000c00 */
[----:B------:R-:W-:Y:S06]  /*79c40*/  BAR.SYNC.DEFER_BLOCKING 0x0 ;  /* 0x0000000000007b1d */ /* 0x000fec0000010000 */
[----:B------:R-:W-:Y:S02]  /*79c50*/  STSM.16.M88.4 [R4], R116 ;  /* 0x0000007404007844 */ /* 0x000fe40000000200 */
[----:B------:R-:W-:Y:S06]  /*79c60*/  BAR.SYNC.DEFER_BLOCKING 0x0 ;  /* 0x0000000000007b1d */ /* 0x000fec0000010000 */
[----:B-1----:R-:W-:Y:S04]  /*79c70*/  STL [R1+0x1d28], R196 ;  /* 0x001d28c401007387 */ /* 0x002fe80000100800 */
[----:B------:R-:W-:Y:S04]  /*79c80*/  STL [R1+0x1d24], R197 ;  /* 0x001d24c501007387 */ /* 0x000fe80000100800 */
[----:B------:R-:W-:Y:S04]  /*79c90*/  STL [R1+0x1d20], R198 ;  /* 0x001d20c601007387 */ /* 0x000fe80000100800 */
[----:B------:R-:W-:Y:S04]  /*79ca0*/  STL [R1+0x1d18], R199 ;  /* 0x001d18c701007387 */ /* 0x000fe80000100800 */
[----:B------:R-:W1:Y:S01]  /*79cb0*/  LDS.128 R200, [R6] ;  /* 0x0000000006c87984 */ /* 0x000e620000000c00 */
        /* <DEDUP_REMOVED lines=9> */
[----:B---3--:R-:W-:Y:S02]  /*79d50*/  STSM.16.M88.4 [R4], R124 ;  /* 0x0000007c04007844 */ /* 0x008fe40000000200 */
        /* <DEDUP_REMOVED lines=47> */
[----:B------:R2:W-:Y:S02]  /*7a050*/  STSM.16.M88.4 [R4], R148 ;  /* 0x0000009404007844 */ /* 0x0005e40000000200 */
[----:B------:R-:W-:Y:S06]  /*7a060*/  BAR.SYNC.DEFER_BLOCKING 0x0 ;  /* 0x0000000000007b1d */ /* 0x000fec0000010000 */
[----:B-1----:R-:W-:Y:S04]  /*7a070*/  STL [R1+0x1ca8], R228 ;  /* 0x001ca8e401007387 */ /* 0x002fe80000100800 */
[----:B------:R-:W-:Y:S04]  /*7a080*/  STL [R1+0x1ca4], R229 ;  /* 0x001ca4e501007387 */ /* 0x000fe80000100800 */
[----:B------:R-:W-:Y:S04]  /*7a090*/  STL [R1+0x1ca0], R230 ;  /* 0x001ca0e601007387 */ /* 0x000fe80000100800 */
[----:B------:R-:W-:Y:S04]  /*7a0a0*/  STL [R1+0x1c9c], R231 ;  /* 0x001c9ce701007387 */ /* 0x000fe80000100800 */
[----:B--2---:R-:W2:Y:S04]  /*7a0b0*/  LDL.LU.64 R150, [R1+0x1f28] ;  /* 0x001f280001967983 */ /* 0x004ea80000300a00 */
[----:B------:R-:W2:Y:S04]  /*7a0c0*/  LDL.LU.64 R148, [R1+0x1f20] ;  /* 0x001f200001947983 */ /* 0x000ea80000300a00 */
[----:B------:R-:W3:Y:S04]  /*7a0d0*/  LDL.LU.64 R146, [R1+0x1f18] ;  /* 0x001f180001927983 */ /* 0x000ee80000300a00 */
[----:B------:R-:W3:Y:S04]  /*7a0e0*/  LDL.LU.64 R144, [R1+0x1f10] ;  /* 0x001f100001907983 */ /* 0x000ee80000300a00 */
[----:B------:R-:W4:Y:S04]  /*7a0f0*/  LDL.LU.64 R142, [R1+0x1f08] ;  /* 0x001f0800018e7983 */ /* 0x000f280000300a00 */
[----:B------:R-:W4:Y:S04]  /*7a100*/  LDL.LU.64 R140, [R1+0x1f00] ;  /* 0x001f0000018c7983 */ /* 0x000f280000300a00 */
[----:B------:R-:W2:Y:S04]  /*7a110*/  LDL.LU.64 R138, [R1+0x1ef8] ;  /* 0x001ef800018a7983 */ /* 0x000ea80000300a00 */
        /* <DEDUP_REMOVED lines=57> */
[----:B------:R-:W1:Y:S01]  /*7a4b0*/  LDS.128 R232, [R6] ;  /* 0x0000000006e87984 */ /* 0x000e620000000c00 */
[----:B------:R-:W-:Y:S06]  /*7a4c0*/  BAR.SYNC.DEFER_BLOCKING 0x0 ;  /* 0x0000000000007b1d */ /* 0x000fec0000010000 */
[----:B------:R-:W4:Y:S04]  /*7a4d0*/  LDL.LU.64 R200, [R1+0x210] ;  /* 0x0002100001c87983 */ /* 0x000f280000300a00 */
[----:B-1----:R-:W-:Y:S04]  /*7a4e0*/  STL [R1+0x1c98], R232 ;  /* 0x001c98e801007387 */ /* 0x002fe80000100800 */
[----:B------:R-:W-:Y:S04]  /*7a4f0*/  STL [R1+0x1c94], R233 ;  /* 0x001c94e901007387 */ /* 0x000fe80000100800 */
[----:B------:R-:W-:Y:S04]  /*7a500*/  STL [R1+0x1c90], R234 ;  /* 0x001c90ea01007387 */ /* 0x000fe80000100800 */
[----:B------:R-:W-:Y:S04]  /*7a510*/  STL [R1+0x1c88], R235 ;  /* 0x001c88eb01007387 */ /* 0x000fe80000100800 */
[----:B---3--:R-:W-:Y:S01]  /*7a520*/  STSM.16.M88.4 [R4], R24 ;  /* 0x0000001804007844 */ /* 0x008fe20000000200 */
[----:B------:R-:W-:Y:S06]  /*7a530*/  BAR.SYNC.DEFER_BLOCKING 0x0 ;  /* 0x0000000000007b1d */ /* 0x000fec0000010000 */
[----:B------:R-:W1:Y:S02]  /*7a540*/  LDS.128 R24, [R6] ;  /* 0x0000000006187984 */ /* 0x000e640000000c00 */
[----:B------:R-:W-:Y:S06]  /*7a550*/  BAR.SYNC.DEFER_BLOCKING 0x0 ;  /* 0x0000000000007b1d */ /* 0x000fec0000010000 */
[----:B--2---:R-:W-:Y:S02]  /*7a560*/  STSM.16.M88.4 [R4], R28 ;  /* 0x0000001c04007844 */ /* 0x004fe40000000200 */
[----:B------:R-:W-:Y:S06]  /*7a570*/  BAR.SYNC.DEFER_BLOCKING 0x0 ;  /* 0x0000000000007b1d */ /* 0x000fec0000010000 */
[----:B-1----:R-:W-:Y:S04]  /*7a580*/  STL [R1+0x1c8c], R24 ;  /* 0x001c8c1801007387 */ /* 0x002fe80000100800 */
[----:B------:R-:W-:Y:S04]  /*7a590*/  STL [R1+0x1c84], R25 ;  /* 0x001c841901007387 */ /* 0x000fe80000100800 */
[----:B------:R-:W-:Y:S04]  /*7a5a0*/  STL [R1+0x1c80], R26 ;  /* 0x001c801a01007387 */ /* 0x000fe80000100800 */
[----:B------:R-:W-:Y:S04]  /*7a5b0*/  STL [R1+0x1c7c], R27 ;  /* 0x001c7c1b01007387 */ /* 0x000fe80000100800 */
[----:B------:R-:W1:Y:S01]  /*7a5c0*/  LDS.128 R28, [R6] ;  /* 0x00000000061c7984 */ /* 0x000e620000000c00 */
[----:B------:R-:W-:Y:S06]  /*7a5d0*/  BAR.SYNC.DEFER_BLOCKING 0x0 ;  /* 0x0000000000007b1d */ /* 0x000fec0000010000 */
[----:B----4-:R-:W-:Y:S02]  /*7a5e0*/  STSM.16.M88.4 [R4], R32 ;  /* 0x0000002004007844 */ /* 0x010fe40000000200 */
        /* <DEDUP_REMOVED lines=228> */
[----:B------:R-:W2:Y:S04]  /*7b430*/  LDL.LU R196, [R1+0x204] ;  /* 0x0002040001c47983 */ /* 0x000ea80000300800 */
[----:B------:R-:W1:Y:S01]  /*7b440*/  LDS.128 R144, [R6] ;  /* 0x0000000006907984 */ /* 0x000e620000000c00 */
[----:B------:R-:W-:Y:S01]  /*7b450*/  BAR.SYNC.DEFER_BLOCKING 0x0 ;  /* 0x0000000000007b1d */ /* 0x000fe20000010000 */
[----:B------:R-:W-:-:S05]  /*7b460*/  LOP3.LUT R5, R2, 0x2, R7, 0xfe, !PT ;  /* 0x0000000202057812 */ /* 0x000fca00078efe07 */
[----:B------:R-:W3:Y:S04]  /*7b470*/  LDL.LU R198, [R1+0x208] ;  /* 0x0002080001c67983 */ /* 0x000ee80000300800 */
[----:B------:R-:W4:Y:S04]  /*7b480*/  LDL.LU R197, [R1+0x20c] ;  /* 0x00020c0001c57983 */ /* 0x000f280000300800 */
[----:B------:R1:W-:Y:S01]  /*7b490*/  STSM.16.M88.4 [R4], R148 ;  /* 0x0000009404007844 */ /* 0x0003e20000000200 */
[----:B------:R-:W-:Y:S06]  /*7b4a0*/  BAR.SYNC.DEFER_BLOCKING 0x0 ;  /* 0x0000000000007b1d */ /* 0x000fec0000010000 */
[----:B-1----:R-:W-:Y:S01]  /*7b4b0*/  STL [R1+0x1ab4], R144 ;  /* 0x001ab49001007387 */ /* 0x002fe20000100800 */
[----:B------:R-:W-:-:S03]  /*7b4c0*/  IMAD R151, R5, UR5, RZ ;  /* 0x0000000505977c24 */ /* 0x000fc6000f8e02ff */
[----:B------:R-:W-:Y:S04]  /*7b4d0*/  STL [R1+0x1aa8], R145 ;  /* 0x001aa89101007387 */ /* 0x000fe80000100800 */
[----:B------:R-:W-:Y:S01]  /*7b4e0*/  STL [R1+0x1aa4], R146 ;  /* 0x001aa49201007387 */ /* 0x000fe20000100800 */
[----:B------:R-:W-:-:S03]  /*7b4f0*/  LEA R24, P6, R151, R3, 0x2 ;  /* 0x0000000397187211 */ /* 0x000fc600078c10ff */
[----:B------:R-:W-:Y:S01]  /*7b500*/  @P1 STG.E desc[UR48][R200.64], R252 ;  /* 0x000000fcc8001986 */ /* 0x000fe2000c101930 */
[----:B------:R-:W-:Y:S01]  /*7b510*/  ISETP.LT.AND P1, PT, R5, UR4, !P0 ;  /* 0x0000000405007c0c */ /* 0x000fe2000c721270 */
[----:B------:R-:W-:Y:S02]  /*7b520*/  ULDC UR4, c[0x0][0x22c] ;  /* 0x00008b0000047ab9 */ /* 0x000fe40000000800 */
[----:B------:R-:W-:Y:S04]  /*7b530*/  STL [R1+0x1aa0], R147 ;  /* 0x001aa09301007387 */ /* 0x000fe80000100800 */
[----:B------:R-:W4:Y:S01]  /*7b540*/  LDL.LU R202, [R1+0x10] ;  /* 0x0000100001ca7983 */ /* 0x000f220000300800 */
[----:B------:R-:W-:-:S05]  /*7b550*/  LEA.HI.X.SX32 R25, R151, R0, 0x2, P6 ;  /* 0x0000000097197211 */ /* 0x000fca00030f16ff */
[----:B--2---:R1:W-:Y:S04]  /*7b560*/  @P1 STG.E desc[UR48][R24.64], R196 ;  /* 0x000000c418001986 */ /* 0x0043e8000c101930 */
[----:B-1----:R-:W2:Y:S01]  /*7b570*/  LDL.LU R196, [R1+0x14] ;  /* 0x0000140001c47983 */ /* 0x002ea20000300800 */
[C-C-:B------:R-:W-:Y:S02]  /*7b580*/  LOP3.LUT R6, R2.reuse, 0x4, R7.reuse, 0xfe, !PT ;  /* 0x0000000402067812 */ /* 0x140fe400078efe07 */
[--C-:B------:R-:W-:Y:S01]  /*7b590*/  LOP3.LUT R4, R2, 0x6, R7.reuse, 0xfe, !PT ;  /* 0x0000000602047812 */ /* 0x100fe200078efe07 */
[----:B------:R-:W2:Y:S01]  /*7b5a0*/  LDL.LU R201, [R1+0x18] ;  /* 0x0000180001c97983 */ /* 0x000ea20000300800 */
[C---:B------:R-:W-:Y:S01]  /*7b5b0*/  ISETP.LT.AND P3, PT, R6.reuse, UR6, !P0 ;  /* 0x0000000606007c0c */ /* 0x040fe2000c761270 */
[----:B------:R-:W-:Y:S01]  /*7b5c0*/  IMAD R6, R6, UR5, RZ ;  /* 0x0000000506067c24 */ /* 0x000fe2000f8e02ff */
[--C-:B------:R-:W-:Y:S01]  /*7b5d0*/  LOP3.LUT R252, R2, 0x8, R7.reuse, 0xfe, !PT ;  /* 0x0000000802fc7812 */ /* 0x100fe200078efe07 */
[C---:B------:R-:W-:Y:S01]  /*7b5e0*/  IMAD R149, R4.reuse, UR5, RZ ;  /* 0x0000000504957c24 */ /* 0x040fe2000f8e02ff */
[----:B------:R-:W-:Y:S01]  /*7b5f0*/  ISETP.LT.AND P2, PT, R4, UR7, !P0 ;  /* 0x0000000704007c0c */ /* 0x000fe2000c741270 */
[----:B------:R-:W2:Y:S01]  /*7b600*/  LDL.LU R200, [R1+0x1c] ;  /* 0x00001c0001c87983 */ /* 0x000ea20000300800 */
[-C--:B------:R-:W-:Y:S01]  /*7b610*/  LEA R150, P4, R6, R3.reuse, 0x2 ;  /* 0x0000000306967211 */ /* 0x080fe200078810ff */
[C---:B------:R-:W-:Y:S01]  /*7b620*/  IMAD R5, R252.reuse, UR5, RZ ;  /* 0x00000005fc057c24 */ /* 0x040fe2000f8e02ff */
[----:B------:R-:W-:Y:S01]  /*7b630*/  ISETP.LT.AND P6, PT, R252, UR4, !P0 ;  /* 0x00000004fc007c0c */ /* 0x000fe2000c7c1270 */
[----:B------:R-:W2:Y:S01]  /*7b640*/  LDL.LU R199, [R1] ;  /* 0x0000000001c77983 */ /* 0x000ea20000300800 */
[-C--:B------:R-:W-:Y:S01]  /*7b650*/  LEA R148, P5, R149, R3.reuse, 0x2 ;  /* 0x0000000395947211 */ /* 0x080fe200078a10ff */
[----:B------:R-:W-:Y:S01]  /*7b660*/  ULDC UR4, c[0x0][0x22c] ;  /* 0x00008b0000047ab9 */ /* 0x000fe20000000800 */
[-C--:B------:R-:W-:Y:S01]  /*7b670*/  LEA.HI.X.SX32 R151, R6, R0.reuse, 0x2, P4 ;  /* 0x0000000006977211 */ /* 0x080fe200020f16ff */
[----:B------:R-:W-:Y:S01]  /*7b680*/  ULDC UR6, c[0x0][0x22c] ;  /* 0x00008b0000067ab9 */ /* 0x000fe20000000800 */
[----:B------:R-:W-:Y:S01]  /*7b690*/  LEA R4, P4, R5, R3, 0x2 ;  /* 0x0000000305047211 */ /* 0x000fe200078810ff */
[----:B------:R-:W-:Y:S01]  /*7b6a0*/  ULDC UR7, c[0x0][0x22c] ;  /* 0x00008b0000077ab9 */ /* 0x000fe20000000800 */
[----:B------:R-:W-:Y:S01]  /*7b6b0*/  LOP3.LUT R6, R2, 0xa, R7, 0xfe, !PT ;  /* 0x0000000a02067812 */ /* 0x000fe200078efe07 */
[----:B---3--:R1:W-:Y:S01]  /*7b6c0*/  @P3 STG.E desc[UR48][R150.64], R198 ;  /* 0x000000c696003986 */ /* 0x0083e2000c101930 */
[----:B------:R-:W-:-:S02]  /*7b6d0*/  LEA.HI.X.SX32 R149, R149, R0, 0x2, P5 ;  /* 0x0000000095957211 */ /* 0x000fc400028f16ff */
[----:B------:R-:W-:Y:S02]  /*7b6e0*/  LEA.HI.X.SX32 R5, R5, R0, 0x2, P4 ;  /* 0x0000000005057211 */ /* 0x000fe400020f16ff */
[----:B------:R-:W-:Y:S01]  /*7b6f0*/  ISETP.LT.AND P1, PT, R6, UR4, !P0 ;  /* 0x0000000406007c0c */ /* 0x000fe2000c721270 */
[----:B----4-:R3:W-:Y:S01]  /*7b700*/  @P2 STG.E desc[UR48][R148.64], R197 ;  /* 0x000000c594002986 */ /* 0x0107e2000c101930 */
[----:B------:R-:W-:Y:S01]  /*7b710*/  LOP3.LUT R252, R2, 0x10, R7, 0xfe, !PT ;  /* 0x0000001002fc7812 */ /* 0x000fe200078efe07 */
[----:B------:R-:W-:Y:S01]  /*7b720*/  ULDC UR4, c[0x0][0x22c] ;  /* 0x00008b0000047ab9 */ /* 0x000fe20000000800 */
[----:B-1----:R-:W-:Y:S01]  /*7b730*/  IMAD R151, R6, UR5, RZ ;  /* 0x0000000506977c24 */ /* 0x002fe2000f8e02ff */
[----:B------:R-:W4:Y:S04]  /*7b740*/  LDL.LU R198, [R1+0x4] ;  /* 0x0000040001c67983 */ /* 0x000f280000300800 */
[----:B---3--:R-:W3:Y:S04]  /*7b750*/  LDL.LU R197, [R1+0x8] ;  /* 0x0000080001c57983 */ /* 0x008ee80000300800 */
[----:B------:R-:W-:Y:S01]  /*7b760*/  @P6 STG.E desc[UR48][R4.64], R202 ;  /* 0x000000ca04006986 */ /* 0x000fe2000c101930 */
[----:B------:R-:W-:-:S04]  /*7b770*/  LEA R24, P6, R151, R3, 0x2 ;  /* 0x0000000397187211 */ /* 0x000fc800078c10ff */
[----:B------:R-:W-:-:S05]  /*7b780*/  LEA.HI.X.SX32 R25, R151, R0, 0x2, P6 ;  /* 0x0000000097197211 */ /* 0x000fca00030f16ff */
[----:B--2---:R1:W-:Y:S04]  /*7b790*/  @P1 STG.E desc[UR48][R24.64], R196 ;  /* 0x000000c418001986 */ /* 0x0043e8000c101930 */
[----:B-1----:R-:W2:Y:S01]  /*7b7a0*/  LDL.LU R196, [R1+0xc] ;  /* 0x00000c0001c47983 */ /* 0x002ea20000300800 */
[C-C-:B------:R-:W-:Y:S02]  /*7b7b0*/  LOP3.LUT R148, R2.reuse, 0xc, R7.reuse, 0xfe, !PT ;  /* 0x0000000c02947812 */ /* 0x140fe400078efe07 */
[----:B------:R-:W-:Y:S02]  /*7b7c0*/  LOP3.LUT R4, R2, 0xe, R7, 0xfe, !PT ;  /* 0x0000000e02047812 */ /* 0x000fe400078efe07 */
[C---:B------:R-:W-:Y:S01]  /*7b7d0*/  ISETP.LT.AND P3, PT, R148.reuse, UR6, !P0 ;  /* 0x0000000694007c0c */ /* 0x040fe2000c761270 */
[----:B------:R-:W-:Y:S01]  /*7b7e0*/  IMAD R5, R148, UR5, RZ ;  /* 0x0000000594057c24 */ /* 0x000fe2000f8e02ff */
[C---:B------:R-:W-:Y:S01]  /*7b7f0*/  ISETP.LT.AND P2, PT, R4.reuse, UR7, !P0 ;  /* 0x0000000704007c0c */ /* 0x040fe2000c741270 */
[----:B------:R-:W-:Y:S01]  /*7b800*/  IMAD R149, R4, UR5, RZ ;  /* 0x0000000504957c24 */ /* 0x000fe2000f8e02ff */
[C---:B------:R-:W-:Y:S01]  /*7b810*/  ISETP.LT.AND P6, PT, R252.reuse, UR4, !P0 ;  /* 0x00000004fc007c0c */ /* 0x040fe2000c7c1270 */
[----:B------:R-:W-:Y:S01]  /*7b820*/  IMAD R6, R252, UR5, RZ ;  /* 0x00000005fc067c24 */ /* 0x000fe2000f8e02ff */
[-C--:B------:R-:W-:Y:S01]  /*7b830*/  LEA R150, P4, R5, R3.reuse, 0x2 ;  /* 0x0000000305967211 */ /* 0x080fe200078810ff */
[----:B------:R-:W-:Y:S01]  /*7b840*/  ULDC UR4, c[0x0][0x22c] ;  /* 0x00008b0000047ab9 */ /* 0x000fe20000000800 */
[----:B------:R-:W-:Y:S01]  /*7b850*/  LEA R148, P5, R149, R3, 0x2 ;  /* 0x0000000395947211 */ /* 0x000fe200078a10ff */
[----:B------:R-:W-:Y:S01]  /*7b860*/  ULDC UR7, c[0x0][0x22c] ;  /* 0x00008b0000077ab9 */ /* 0x000fe20000000800 */
[-C--:B------:R-:W-:Y:S01]  /*7b870*/  LEA.HI.X.SX32 R151, R5, R0.reuse, 0x2, P4 ;  /* 0x0000000005977211 */ /* 0x080fe200020f16ff */
[----:B------:R-:W-:Y:S01]  /*7b880*/  ULDC UR6, c[0x0][0x22c] ;  /* 0x00008b0000067ab9 */ /* 0x000fe20000000800 */
[----:B------:R-:W-:-:S02]  /*7b890*/  LEA.HI.X.SX32 R149, R149, R0, 0x2, P5 ;  /* 0x0000000095957211 */ /* 0x000fc400028f16ff */
[C---:B------:R-:W-:Y:S01]  /*7b8a0*/  LEA R4, P4, R6.reuse, R3, 0x2 ;  /* 0x0000000306047211 */ /* 0x040fe200078810ff */
[----:B------:R-:W-:Y:S03]  /*7b8b0*/  @P3 STG.E desc[UR48][R150.64], R201 ;  /* 0x000000c996003986 */ /* 0x000fe6000c101930 */
[----:B------:R-:W-:Y:S01]  /*7b8c0*/  LEA.HI.X.SX32 R5, R6, R0, 0x2, P4 ;  /* 0x0000000006057211 */ /* 0x000fe200020f16ff */
[----:B------:R1:W-:Y:S01]  /*7b8d0*/  @P2 STG.E desc[UR48][R148.64], R200 ;  /* 0x000000c894002986 */ /* 0x0003e2000c101930 */
[----:B------:R-:W-:-:S03]  /*7b8e0*/  LOP3.LUT R6, R2, 0x14, R7, 0xfe, !PT ;  /* 0x0000001402067812 */ /* 0x000fc600078efe07 */
[----:B------:R4:W-:Y:S01]  /*7b8f0*/  @P6 STG.E desc[UR48][R4.64], R199 ;  /* 0x000000c704006986 */ /* 0x0009e2000c101930 */
[C-C-:B-1----:R-:W-:Y:S02]  /*7b900*/  LOP3.LUT R148, R2.reuse, 0x12, R7.reuse, 0xfe, !PT ;  /* 0x0000001202947812 */ /* 0x142fe400078efe07 */
[----:B------:R-:W-:-:S03]  /*7b910*/  LOP3.LUT R149, R2, 0x16, R7, 0xfe, !PT ;  /* 0x0000001602957812 */ /* 0x000fc600078efe07 */
[C---:B----4-:R-:W-:Y:S01]  /*7b920*/  IMAD R5, R148.reuse, UR5, RZ ;  /* 0x0000000594057c24 */ /* 0x050fe2000f8e02ff */
[----:B------:R-:W-:Y:S01]  /*7b930*/  ISETP.LT.AND P1, PT, R148, UR4, !P0 ;  /* 0x0000000494007c0c */ /* 0x000fe2000c721270 */
[----:B------:R-:W-:Y:S01]  /*7b940*/  IMAD R4, R6, UR5, RZ ;  /* 0x0000000506047c24 */ /* 0x000fe2000f8e02ff */
[C---:B------:R-:W-:Y:S01]  /*7b950*/  ISETP.LT.AND P2, PT, R149.reuse, UR7, !P0 ;  /* 0x0000000795007c0c */ /* 0x040fe2000c741270 */
[----:B------:R-:W-:Y:S01]  /*7b960*/  IMAD R149, R149, UR5, RZ ;  /* 0x0000000595957c24 */ /* 0x000fe2000f8e02ff */
[----:B------:R-:W-:Y:S01]  /*7b970*/  LOP3.LUT R151, R2, 0x18, R7, 0xfe, !PT ;  /* 0x0000001802977812 */ /* 0x000fe200078efe07 */
[----:B------:R-:W-:Y:S01]  /*7b980*/  ULDC UR4, c[0x0][0x22c] ;  /* 0x00008b0000047ab9 */ /* 0x000fe20000000800 */
[----:B------:R-:W-:Y:S01]  /*7b990*/  ISETP.LT.AND P3, PT, R6, UR6, !P0 ;  /* 0x0000000606007c0c */ /* 0x000fe2000c761270 */
[----:B------:R-:W-:Y:S01]  /*7b9a0*/  ULDC UR7, c[0x0][0x22c] ;  /* 0x00008b0000077ab9 */ /* 0x000fe20000000800 */
[-C--:B------:R-:W-:Y:S01]  /*7b9b0*/  LEA R24, P6, R5, R3.reuse, 0x2 ;  /* 0x0000000305187211 */ /* 0x080fe200078c10ff */
[----:B------:R-:W-:Y:S01]  /*7b9c0*/  IMAD R6, R151, UR5, RZ ;  /* 0x0000000597067c24 */ /* 0x000fe2000f8e02ff */
[-C--:B------:R-:W-:Y:S01]  /*7b9d0*/  LEA R150, P4, R4, R3.reuse, 0x2 ;  /* 0x0000000304967211 */ /* 0x080fe200078810ff */
[----:B------:R-:W-:Y:S01]  /*7b9e0*/  ULDC UR6, c[0x0][0x22c] ;  /* 0x00008b0000067ab9 */ /* 0x000fe20000000800 */
[----:B------:R-:W-:-:S02]  /*7b9f0*/  LEA R148, P5, R149, R3, 0x2 ;  /* 0x0000000395947211 */ /* 0x000fc400078a10ff */
[-C--:B------:R-:W-:Y:S02]  /*7ba00*/  LEA.HI.X.SX32 R25, R5, R0.reuse, 0x2, P6 ;  /* 0x0000000005197211 */ /* 0x080fe400030f16ff */
[----:B------:R-:W-:Y:S01]  /*7ba10*/  ISETP.LT.AND P6, PT, R151, UR4, !P0 ;  /* 0x0000000497007c0c */ /* 0x000fe2000c7c1270 */
[----:B------:R-:W-:Y:S01]  /*7ba20*/  ULDC UR4, c[0x0][0x248] ;  /* 0x0000920000047ab9 */ /* 0x000fe20000000800 */
[-C--:B------:R-:W-:Y:S02]  /*7ba30*/  LEA.HI.X.SX32 R151, R4, R0.reuse, 0x2, P4 ;  /* 0x0000000004977211 */ /* 0x080fe400020f16ff */
[-C--:B------:R-:W-:Y:S02]  /*7ba40*/  LEA.HI.X.SX32 R149, R149, R0.reuse, 0x2, P5 ;  /* 0x0000000095957211 */ /* 0x080fe400028f16ff */
[C---:B------:R-:W-:Y:S01]  /*7ba50*/  LEA R4, P4, R6.reuse, R3, 0x2 ;  /* 0x0000000306047211 */ /* 0x040fe200078810ff */
[----:B------:R-:W-:Y:S03]  /*7ba60*/  @P1 STG.E desc[UR48][R24.64], R198 ;  /* 0x000000c618001986 */ /* 0x000fe6000c101930 */
[----:B------:R-:W-:Y:S01]  /*7ba70*/  LEA.HI.X.SX32 R5, R6, R0, 0x2, P4 ;  /* 0x0000000006057211 */ /* 0x000fe200020f16ff */
[----:B---3--:R1:W-:Y:S01]  /*7ba80*/  @P3 STG.E desc[UR48][R150.64], R197 ;  /* 0x000000c596003986 */ /* 0x0083e2000c101930 */
[----:B------:R-:W-:-:S02]  /*7ba90*/  LOP3.LUT R6, R2, 0x1c, R7, 0xfe, !PT ;  /* 0x0000001c02067812 */ /* 0x000fc400078efe07 */
[----:B------:R-:W-:Y:S02]  /*7baa0*/  LOP3.LUT R252, R2, 0x1e, R7, 0xfe, !PT ;  /* 0x0000001e02fc7812 */ /* 0x000fe400078efe07 */
[C---:B------:R-:W-:Y:S01]  /*7bab0*/  ISETP.LT.AND P3, PT, R6.reuse, UR7, !P0 ;  /* 0x0000000706007c0c */ /* 0x040fe2000c761270 */
[----:B------:R-:W-:Y:S01]  /*7bac0*/  IMAD R6, R6, UR5, RZ ;  /* 0x0000000506067c24 */ /* 0x000fe2000f8e02ff */
[----:B------:R-:W-:-:S04]  /*7bad0*/  ULDC UR7, c[0x0][0x248] ;  /* 0x0000920000077ab9 */ /* 0x000fc80000000800 */
[----:B-1----:R-:W-:-:S04]  /*7bae0*/  LEA R150, P4, R6, R3, 0x2 ;  /* 0x0000000306967211 */ /* 0x002fc800078810ff */
[----:B------:R-:W-:Y:S02]  /*7baf0*/  LEA.HI.X.SX32 R151, R6, R0, 0x2, P4 ;  /* 0x0000000006977211 */ /* 0x000fe400020f16ff */
[C-C-:B------:R-:W-:Y:S01]  /*7bb00*/  LOP3.LUT R6, R2.reuse, 0x28, R7.reuse, 0xfe, !PT ;  /* 0x0000002802067812 */ /* 0x140fe200078efe07 */
[----:B--2---:R1:W-:Y:S04]  /*7bb10*/  @P2 STG.E desc[UR48][R148.64], R196 ;  /* 0x000000c494002986 */ /* 0x0043e8000c101930 */
[----:B------:R2:W-:Y:S01]  /*7bb20*/  @P6 STG.E desc[UR48][R4.64], R248 ;  /* 0x000000f804006986 */ /* 0x0005e2000c101930 */
[----:B-1----:R-:W-:Y:S01]  /*7bb30*/  LOP3.LUT R148, R2, 0x1a, R7, 0xfe, !PT ;  /* 0x0000001a02947812 */ /* 0x002fe200078efe07 */
[----:B------:R-:W-:-:S04]  /*7bb40*/  IMAD R149, R252, UR5, RZ ;  /* 0x00000005fc957c24 */ /* 0x000fc8000f8e02ff */
[C---:B--2---:R-:W-:Y:S01]  /*7bb50*/  IMAD R4, R148.reuse, UR5, RZ ;  /* 0x0000000594047c24 */ /* 0x044fe2000f8e02ff */
[----:B------:R-:W-:Y:S01]  /*7bb60*/  ISETP.LT.AND P1, PT, R148, UR6, !P0 ;  /* 0x0000000694007c0c */ /* 0x000fe2000c721270 */
[----:B------:R-:W-:Y:S01]  /*7bb70*/  ULDC UR5, c[0x0][0x22c] ;  /* 0x00008b0000057ab9 */ /* 0x000fe20000000800 */
[----:B------:R-:W-:Y:S01]  /*7bb80*/  LOP3.LUT R5, R2, 0x20, R7, 0xfe, !PT ;  /* 0x0000002002057812 */ /* 0x000fe200078efe07 */
[----:B------:R-:W-:Y:S01]  /*7bb90*/  ULDC UR6, c[0x0][0x248] ;  /* 0x0000920000067ab9 */ /* 0x000fe20000000800 */
[----:B------:R-:W-:Y:S01]  /*7bba0*/  ISETP.LT.AND P2, PT, R252, UR8, !P0 ;  /* 0x00000008fc007c0c */ /* 0x000fe2000c741270 */
[----:B------:R-:W-:Y:S01]  /*7bbb0*/  ULDC UR8, c[0x0][0x22c] ;  /* 0x00008b0000087ab9 */ /* 0x000fe20000000800 */
[CC--:B------:R-:W-:Y:S01]  /*7bbc0*/  LEA R24, P6, R4.reuse, R3.reuse, 0x2 ;  /* 0x0000000304187211 */ /* 0x0c0fe200078c10ff */
[----:B------:R-:W-:Y:S01]  /*7bbd0*/  IMAD R248, R5, UR4, RZ ;  /* 0x0000000405f87c24 */ /* 0x000fe2000f8e02ff */
[----:B------:R-:W-:Y:S01]  /*7bbe0*/  LEA R148, P5, R149, R3, 0x2 ;  /* 0x0000000395947211 */ /* 0x000fe200078a10ff */
[----:B------:R-:W-:Y:S01]  /*7bbf0*/  ULDC UR4, c[0x0][0x248] ;  /* 0x0000920000047ab9 */ /* 0x000fe20000000800 */
[----:B------:R-:W-:-:S02]  /*7bc00*/  LEA.HI.X.SX32 R25, R4, R0, 0x2, P6 ;  /* 0x0000000004197211 */ /* 0x000fc400030f16ff */
[----:B------:R-:W-:Y:S01]  /*7bc10*/  ISETP.LT.AND P6, PT, R5, UR5, !P0 ;  /* 0x0000000505007c0c */ /* 0x000fe2000c7c1270 */
[----:B------:R-:W-:Y:S01]  /*7bc20*/  ULDC UR5, c[0x0][0x248] ;  /* 0x0000920000057ab9 */ /* 0x000fe20000000800 */
[-C--:B------:R-:W-:Y:S02]  /*7bc30*/  LEA.HI.X.SX32 R149, R149, R0.reuse, 0x2, P5 ;  /* 0x0000000095957211 */ /* 0x080fe400028f16ff */
[C---:B------:R-:W-:Y:S01]  /*7bc40*/  LEA R4, P4, R248.reuse, R3, 0x2 ;  /* 0x00000003f8047211 */ /* 0x040fe200078810ff */
[----:B------:R-:W-:Y:S03]  /*7bc50*/  @P1 STG.E desc[UR48][R24.64], R249 ;  /* 0x000000f918001986 */ /* 0x000fe6000c101930 */
[----:B------:R-:W-:Y:S01]  /*7bc60*/  LEA.HI.X.SX32 R5, R248, R0, 0x2, P4 ;  /* 0x00000000f8057211 */ /* 0x000fe200020f16ff */
[----:B------:R-:W-:Y:S04]  /*7bc70*/  @P3 STG.E desc[UR48][R150.64], R250 ;  /* 0x000000fa96003986 */ /* 0x000fe8000c101930 */
[----:B------:R1:W-:Y:S01]  /*7bc80*/  @P2 STG.E desc[UR48][R148.64], R251 ;  /* 0x000000fb94002986 */ /* 0x0003e2000c101930 */
[----:B------:R-:W-:-:S02]  /*7bc90*/  LOP3.LUT R252, R2, 0x24, R7, 0xfe, !PT ;  /* 0x0000002402fc7812 */ /* 0x000fc400078efe07 */
[C-C-:B------:R-:W-:Y:S01]  /*7bca0*/  LOP3.LUT R248, R2.reuse, 0x26, R7.reuse, 0xfe, !PT ;  /* 0x0000002602f87812 */ /* 0x140fe200078efe07 */
[----:B------:R2:W-:Y:S01]  /*7bcb0*/  @P6 STG.E desc[UR48][R4.64], R244 ;  /* 0x000000f404006986 */ /* 0x0005e2000c101930 */
[----:B-1----:R-:W-:-:S03]  /*7bcc0*/  LOP3.LUT R148, R2, 0x22, R7, 0xfe, !PT ;  /* 0x0000002202947812 */ /* 0x002fc600078efe07 */
[----:B------:R-:W-:Y:S01]  /*7bcd0*/  IMAD R149, R248, UR6, RZ ;  /* 0x00000006f8957c24 */ /* 0x000fe2000f8e02ff */
[----:B------:R-:W-:Y:S01]  /*7bce0*/  ISETP.LT.AND P3, PT, R252, UR9, !P0 ;  /* 0x00000009fc007c0c */ /* 0x000fe2000c761270 */
[C---:B--2---:R-:W-:Y:S01]  /*7bcf0*/  IMAD R5, R148.reuse, UR4, RZ ;  /* 0x0000000494057c24 */ /* 0x044fe2000f8e02ff */
[----:B------:R-:W-:Y:S01]  /*7bd00*/  ISETP.LT.AND P1, PT, R148, UR8, !P0 ;  /* 0x0000000894007c0c */ /* 0x000fe2000c721270 */
[----:B------:R-:W-:Y:S01]  /*7bd10*/  IMAD R252, R252, UR5, RZ ;  /* 0x00000005fcfc7c24 */ /* 0x000fe2000f8e02ff */
[----:B------:R-:W-:Y:S01]  /*7bd20*/  ISETP.LT.AND P2, PT, R248, UR10, !P0 ;  /* 0x0000000af8007c0c */ /* 0x000fe2000c741270 */
[----:B------:R-:W-:Y:S01]  /*7bd30*/  ULDC UR4, c[0x0][0x22c] ;  /* 0x00008b0000047ab9 */ /* 0x000fe20000000800 */
[CC--:B------:R-:W-:Y:S01]  /*7bd40*/  LEA R248, P6, R5.reuse, R3.reuse, 0x2 ;  /* 0x0000000305f87211 */ /* 0x0c0fe200078c10ff */
[----:B------:R-:W-:Y:S01]  /*7bd50*/  IMAD R151, R6, UR7, RZ ;  /* 0x0000000706977c24 */ /* 0x000fe2000f8e02ff */
[-C--:B------:R-:W-:Y:S01]  /*7bd60*/  LEA R4, P4, R252, R3.reuse, 0x2 ;  /* 0x00000003fc047211 */ /* 0x080fe200078810ff */
[----:B------:R-:W-:Y:S01]  /*7bd70*/  ULDC UR8, c[0x0][0x22c] ;  /* 0x00008b0000087ab9 */ /* 0x000fe20000000800 */
[-C--:B------:R-:W-:Y:S01]  /*7bd80*/  LEA.HI.X.SX32 R249, R5, R0.reuse, 0x2, P6 ;  /* 0x0000000005f97211 */ /* 0x080fe200030f16ff */
[----:B------:R-:W-:Y:S01]  /*7bd90*/  ULDC UR9, c[0x0][0x22c] ;  /* 0x00008b0000097ab9 */ /* 0x000fe20000000800 */
[----:B------:R-:W-:Y:S01]  /*7bda0*/  ISETP.LT.AND P6, PT, R6, UR4, !P0 ;  /* 0x0000000406007c0c */ /* 0x000fe2000c7c1270 */
[----:B------:R-:W-:Y:S01]  /*7bdb0*/  ULDC UR4, c[0x0][0x248] ;  /* 0x0000920000047ab9 */ /* 0x000fe20000000800 */
[-C--:B------:R-:W-:Y:S01]  /*7bdc0*/  LEA R148, P5, R149, R3.reuse, 0x2 ;  /* 0x0000000395947211 */ /* 0x080fe200078a10ff */
[----:B------:R-:W-:Y:S01]  /*7bdd0*/  ULDC UR5, c[0x0][0x248] ;  /* 0x0000920000057ab9 */ /* 0x000fe20000000800 */
[----:B------:R-:W-:Y:S01]  /*7bde0*/  LEA.HI.X.SX32 R5, R252, R0, 0x2, P4 ;  /* 0x00000000fc057211 */ /* 0x000fe200020f16ff */
[----:B------:R-:W-:Y:S01]  /*7bdf0*/  ULDC UR6, c[0x0][0x248] ;  /* 0x0000920000067ab9 */ /* 0x000fe20000000800 */
[----:B------:R-:W-:-:S02]  /*7be00*/  LEA R150, P4, R151, R3, 0x2 ;  /* 0x0000000397967211 */ /* 0x000fc400078810ff */
[C-C-:B------:R-:W-:Y:S01]  /*7be10*/  LOP3.LUT R251, R2.reuse, 0x2a, R7.reuse, 0xfe, !PT ;  /* 0x0000002a02fb7812 */ /* 0x140fe200078efe07 */
[----:B------:R-:W-:Y:S01]  /*7be20*/  @P1 STG.E desc[UR48][R248.64], R245 ;  /* 0x000000f5f8001986 */ /* 0x000fe2000c101930 */
[-C--:B------:R-:W-:Y:S01]  /*7be30*/  LEA.HI.X.SX32 R149, R149, R0.reuse, 0x2, P5 ;  /* 0x0000000095957211 */ /* 0x080fe200028f16ff */
[----:B------:R-:W-:Y:S01]  /*7be40*/  ULDC UR10, c[0x0][0x22c] ;  /* 0x00008b00000a7ab9 */ /* 0x000fe20000000800 */
[-C--:B------:R-:W-:Y:S01]  /*7be50*/  LEA.HI.X.SX32 R151, R151, R0.reuse, 0x2, P4 ;  /* 0x0000000097977211 */ /* 0x080fe200020f16ff */
[----:B------:R-:W-:Y:S01]  /*7be60*/  ULDC UR7, c[0x0][0x248] ;  /* 0x0000920000077ab9 */ /* 0x000fe20000000800 */
[C-C-:B------:R-:W-:Y:S02]  /*7be70*/  LOP3.LUT R250, R2.reuse, 0x2c, R7.reuse, 0xfe, !PT ;  /* 0x0000002c02fa7812 */ /* 0x140fe400078efe07 */
[C---:B------:R-:W-:Y:S01]  /*7be80*/  ISETP.LT.AND P1, PT, R251.reuse, UR8, !P0 ;  /* 0x00000008fb007c0c */ /* 0x040fe2000c721270 */
[----:B------:R-:W-:Y:S01]  /*7be90*/  IMAD R251, R251, UR4, RZ ;  /* 0x00000004fbfb7c24 */ /* 0x000fe2000f8e02ff */
[----:B------:R1:W-:Y:S01]  /*7bea0*/  @P3 STG.E desc[UR48][R4.64], R246 ;  /* 0x000000f604003986 */ /* 0x0003e2000c101930 */
[--C-:B------:R-:W-:Y:S01]  /*7beb0*/  LOP3.LUT R244, R2, 0x2e, R7.reuse, 0xfe, !PT ;  /* 0x0000002e02f47812 */ /* 0x100fe200078efe07 */
[----:B------:R-:W-:Y:S01]  /*7bec0*/  ULDC UR4, c[0x0][0x22c] ;  /* 0x00008b0000047ab9 */ /* 0x000fe20000000800 */
[----:B------:R-:W-:Y:S01]  /*7bed0*/  ISETP.LT.AND P3, PT, R250, UR9, !P0 ;  /* 0x00000009fa007c0c */ /* 0x000fe2000c761270 */
[----:B------:R2:W-:Y:S01]  /*7bee0*/  @P2 STG.E desc[UR48][R148.64], R247 ;  /* 0x000000f794002986 */ /* 0x0005e2000c101930 */
[--C-:B------:R-:W-:Y:S01]  /*7bef0*/  LOP3.LUT R6, R2, 0x30, R7.reuse, 0xfe, !PT ;  /* 0x0000003002067812 */ /* 0x100fe200078efe07 */
[----:B------:R-:W-:Y:S01]  /*7bf00*/  IMAD R250, R250, UR5, RZ ;  /* 0x00000005fafa7c24 */ /* 0x000fe2000f8e02ff */
[C---:B------:R-:W-:Y:S01]  /*7bf10*/  ISETP.LT.AND P2, PT, R244.reuse, UR10, !P0 ;  /* 0x0000000af4007c0c */ /* 0x040fe2000c741270 */
[----:B------:R3:W-:Y:S01]  /*7bf20*/  @P6 STG.E desc[UR48][R150.64], R240 ;  /* 0x000000f096006986 */ /* 0x0007e2000c101930 */
[----:B------:R-:W-:Y:S01]  /*7bf30*/  ULDC UR8, c[0x0][0x22c] ;  /* 0x00008b0000087ab9 */ /* 0x000fe20000000800 */
[----:B------:R-:W-:Y:S01]  /*7bf40*/  ULDC UR9, c[0x0][0x22c] ;  /* 0x00008b0000097ab9 */ /* 0x000fe20000000800 */
[----:B------:R-:W-:Y:S01]  /*7bf50*/  ULDC UR5, c[0x0][0x248] ;  /* 0x0000920000057ab9 */ /* 0x000fe20000000800 */
[----:B-1----:R-:W-:Y:S01]  /*7bf60*/  IMAD R5, R244, UR6, RZ ;  /* 0x00000006f4057c24 */ /* 0x002fe2000f8e02ff */
[----:B------:R-:W-:Y:S01]  /*7bf70*/  LOP3.LUT R246, R2, 0x34, R7, 0xfe, !PT ;  /* 0x0000003402f67812 */ /* 0x000fe200078efe07 */
[----:B------:R-:W-:Y:S01]  /*7bf80*/  ULDC UR6, c[0x0][0x248] ;  /* 0x0000920000067ab9 */ /* 0x000fe20000000800 */
[----:B------:R-:W-:Y:S01]  /*7bf90*/  ULDC UR10, c[0x0][0x22c] ;  /* 0x00008b00000a7ab9 */ /* 0x000fe20000000800 */
[CC--:B--2---:R-:W-:Y:S01]  /*7bfa0*/  LEA R148, P6, R251.reuse, R3.reuse, 0x2 ;  /* 0x00000003fb947211 */ /* 0x0c4fe200078c10ff */
[----:B---3--:R-:W-:Y:S01]  /*7bfb0*/  IMAD R240, R6, UR7, RZ ;  /* 0x0000000706f07c24 */ /* 0x008fe2000f8e02ff */
[----:B------:R-:W-:Y:S01]  /*7bfc0*/  LEA R150, P4, R250, R3, 0x2 ;  /* 0x00000003fa967211 */ /* 0x000fe200078810ff */
[----:B------:R-:W-:Y:S01]  /*7bfd0*/  ULDC UR7, c[0x0][0x248] ;  /* 0x0000920000077ab9 */ /* 0x000fe20000000800 */
[----:B------:R-:W-:-:S02]  /*7bfe0*/  LEA.HI.X.SX32 R149, R251, R0, 0x2, P6 ;  /* 0x00000000fb957211 */ /* 0x000fc400030f16ff */
[----:B------:R-:W-:Y:S01]  /*7bff0*/  ISETP.LT.AND P6, PT, R6, UR4, !P0 ;  /* 0x0000000406007c0c */ /* 0x000fe2000c7c1270 */
[----:B------:R-:W-:Y:S01]  /*7c000*/  ULDC UR4, c[0x0][0x248] ;  /* 0x0000920000047ab9 */ /* 0x000fe20000000800 */
[CC--:B------:R-:W-:Y:S02]  /*7c010*/  LEA R244, P5, R5.reuse, R3.reuse, 0x2 ;  /* 0x0000000305f47211 */ /* 0x0c0fe400078a10ff */
[-C--:B------:R-:W-:Y:S02]  /*7c020*/  LEA.HI.X.SX32 R151, R250, R0.reuse, 0x2, P4 ;  /* 0x00000000fa977211 */ /* 0x080fe400020f16ff */
[----:B------:R-:W-:Y:S02]  /*7c030*/  LEA R4, P4, R240, R3, 0x2 ;  /* 0x00000003f0047211 */ /* 0x000fe400078810ff */
[----:B------:R-:W-:Y:S01]  /*7c040*/  LOP3.LUT R247, R2, 0x32, R7, 0xfe, !PT ;  /* 0x0000003202f77812 */ /* 0x000fe200078efe07 */
[----:B------:R1:W-:Y:S01]  /*7c050*/  @P1 STG.E desc[UR48][R148.64], R241 ;  /* 0x000000f194001986 */ /* 0x0003e2000c101930 */
[----:B------:R-:W-:-:S02]  /*7c060*/  LEA.HI.X.SX32 R245, R5, R0, 0x2, P5 ;  /* 0x0000000005f57211 */ /* 0x000fc400028f16ff */
[-C--:B------:R-:W-:Y:S02]  /*7c070*/  LEA.HI.X.SX32 R5, R240, R0.reuse, 0x2, P4 ;  /* 0x00000000f0057211 */ /* 0x080fe400020f16ff */
[C---:B------:R-:W-:Y:S01]  /*7c080*/  ISETP.LT.AND P1, PT, R247.reuse, UR8, !P0 ;  /* 0x00000008f7007c0c */ /* 0x040fe2000c721270 */
[----:B------:R-:W-:Y:S01]  /*7c090*/  IMAD R247, R247, UR4, RZ ;  /* 0x00000004f7f77c24 */ /* 0x000fe2000f8e02ff */
[----:B------:R2:W-:Y:S01]  /*7c0a0*/  @P3 STG.E desc[UR48][R150.64], R242 ;  /* 0x000000f296003986 */ /* 0x0005e2000c101930 */
[--C-:B------:R-:W-:Y:S01]  /*7c0b0*/  LOP3.LUT R240, R2, 0x36, R7.reuse, 0xfe, !PT ;  /* 0x0000003602f07812 */ /* 0x100fe200078efe07 */
[----:B------:R-:W-:Y:S01]  /*7c0c0*/  ULDC UR4, c[0x0][0x22c] ;  /* 0x00008b0000047ab9 */ /* 0x000fe20000000800 */
[----:B------:R-:W-:Y:S01]  /*7c0d0*/  ISETP.LT.AND P3, PT, R246, UR9, !P0 ;  /* 0x00000009f6007c0c */ /* 0x000fe2000c761270 */
[----:B------:R-:W-:Y:S01]  /*7c0e0*/  @P2 STG.E desc[UR48][R244.64], R243 ;  /* 0x000000f3f4002986 */ /* 0x000fe2000c101930 */
[--C-:B------:R-:W-:Y:S01]  /*7c0f0*/  LOP3.LUT R6, R2, 0x38, R7.reuse, 0xfe, !PT ;  /* 0x0000003802067812 */ /* 0x100fe200078efe07 */
[----:B------:R-:W-:Y:S01]  /*7c100*/  IMAD R246, R246, UR5, RZ ;  /* 0x00000005f6f67c24 */ /* 0x000fe2000f8e02ff */
[----:B------:R-:W-:Y:S01]  /*7c110*/  ISETP.LT.AND P2, PT, R240, UR10, !P0 ;  /* 0x0000000af0007c0c */ /* 0x000fe2000c741270 */
[----:B------:R3:W-:Y:S01]  /*7c120*/  @P6 STG.E desc[UR48][R4.64], R236 ;  /* 0x000000ec04006986 */ /* 0x0007e2000c101930 */
[----:B------:R-:W-:Y:S01]  /*7c130*/  ULDC UR8, c[0x0][0x22c] ;  /* 0x00008b0000087ab9 */ /* 0x000fe20000000800 */
[----:B------:R-:W-:Y:S01]  /*7c140*/  ULDC UR9, c[0x0][0x22c] ;  /* 0x00008b0000097ab9 */ /* 0x000fe20000000800 */
[-C--:B-1----:R-:W-:Y:S01]  /*7c150*/  LEA R148, P4, R246, R3.reuse, 0x2 ;  /* 0x00000003f6947211 */ /* 0x082fe200078810ff */
[----:B--2---:R-:W-:Y:S01]  /*7c160*/  IMAD R151, R240, UR6, RZ ;  /* 0x00000006f0977c24 */ /* 0x004fe2000f8e02ff */
[----:B------:R-:W-:Y:S01]  /*7c170*/  LOP3.LUT R242, R2, 0x3c, R7, 0xfe, !PT ;  /* 0x0000003c02f27812 */ /* 0x000fe200078efe07 */
[----:B------:R-:W-:Y:S01]  /*7c180*/  ULDC UR5, c[0x0][0x248] ;  /* 0x0000920000057ab9 */ /* 0x000fe20000000800 */
[----:B------:R-:W-:Y:S01]  /*7c190*/  ULDC UR10, c[0x0][0x22c] ;  /* 0x00008b00000a7ab9 */ /* 0x000fe20000000800 */
[-C--:B---3--:R-:W-:Y:S01]  /*7c1a0*/  LEA R4, P6, R247, R3.reuse, 0x2 ;  /* 0x00000003f7047211 */ /* 0x088fe200078c10ff */
[C---:B------:R-:W-:Y:S01]  /*7c1b0*/  IMAD R236, R6.reuse, UR7, RZ ;  /* 0x0000000706ec7c24 */ /* 0x040fe2000f8e02ff */
[----:B------:R-:W-:Y:S01]  /*7c1c0*/  LEA R150, P5, R151, R3, 0x2 ;  /* 0x0000000397967211 */ /* 0x000fe200078a10ff */
[----:B------:R-:W-:Y:S01]  /*7c1d0*/  ULDC UR6, c[0x0][0x248] ;  /* 0x0000920000067ab9 */ /* 0x000fe20000000800 */
[-C--:B------:R-:W-:Y:S01]  /*7c1e0*/  LEA.HI.X.SX32 R5, R247, R0.reuse, 0x2, P6 ;  /* 0x00000000f7057211 */ /* 0x080fe200030f16ff */
[----:B------:R-:W-:Y:S01]  /*7c1f0*/  ULDC UR7, c[0x0][0x248] ;  /* 0x0000920000077ab9 */ /* 0x000fe20000000800 */
[----:B------:R-:W-:Y:S01]  /*7c200*/  ISETP.LT.AND P6, PT, R6, UR4, !P0 ;  /* 0x0000000406007c0c */ /* 0x000fe2000c7c1270 */
[----:B------:R-:W-:Y:S01]  /*7c210*/  ULDC UR4, c[0x0][0x248] ;  /* 0x0000920000047ab9 */ /* 0x000fe20000000800 */
[----:B------:R-:W-:-:S02]  /*7c220*/  LEA.HI.X.SX32 R149, R246, R0, 0x2, P4 ;  /* 0x00000000f6957211 */ /* 0x000fc400020f16ff */
[-C--:B------:R-:W-:Y:S02]  /*7c230*/  LEA R240, P4, R236, R3.reuse, 0x2 ;  /* 0x00000003ecf07211 */ /* 0x080fe400078810ff */
[--C-:B------:R-:W-:Y:S01]  /*7c240*/  LOP3.LUT R243, R2, 0x3a, R7.reuse, 0xfe, !PT ;  /* 0x0000003a02f37812 */ /* 0x100fe200078efe07 */
[----:B------:R1:W-:Y:S01]  /*7c250*/  @P1 STG.E desc[UR48][R4.64], R237 ;  /* 0x000000ed04001986 */ /* 0x0003e2000c101930 */
[-C--:B------:R-:W-:Y:S02]  /*7c260*/  LEA.HI.X.SX32 R151, R151, R0.reuse, 0x2, P5 ;  /* 0x0000000097977211 */ /* 0x080fe400028f16ff */
[-C--:B------:R-:W-:Y:S02]  /*7c270*/  LEA.HI.X.SX32 R241, R236, R0.reuse, 0x2, P4 ;  /* 0x00000000ecf17211 */ /* 0x080fe400020f16ff */
        /* <DEDUP_REMOVED lines=9> */
[----:B------:R-:W-:Y:S01]  /*7c310*/  ISETP.LT.AND P2, PT, R236, UR10, !P0 ;  /* 0x0000000aec007c0c */ /* 0x000fe2000c741270 */
[----:B------:R4:W-:Y:S01]  /*7c320*/  @P6 STG.E desc[UR48][R240.64], R8 ;  /* 0x00000008f0006986 */ /* 0x0009e2000c101930 */
[CC--:B-1----:R-:W-:Y:S01]  /*7c330*/  LEA R4, P6, R243.reuse, R3.reuse, 0x2 ;  /* 0x00000003f3047211 */ /* 0x0c2fe200078c10ff */
[----:B------:R-:W-:Y:S01]  /*7c340*/  IMAD R237, R6, UR7, RZ ;  /* 0x0000000706ed7c24 */ /* 0x000fe2000f8e02ff */
[----:B------:R-:W-:Y:S01]  /*7c350*/  ULDC UR8, c[0x0][0x22c] ;  /* 0x00008b0000087ab9 */ /* 0x000fe20000000800 */
[-C--:B--2---:R-:W-:Y:S01]  /*7c360*/  LEA R148, P4, R242, R3.reuse, 0x2 ;  /* 0x00000003f2947211 */ /* 0x084fe200078810ff */
[----:B------:R-:W-:Y:S01]  /*7c370*/  ULDC UR9, c[0x0][0x22c] ;  /* 0x00008b0000097ab9 */ /* 0x000fe20000000800 */
[-C--:B------:R-:W-:Y:S01]  /*7c380*/  LEA.HI.X.SX32 R5, R243, R0.reuse, 0x2, P6 ;  /* 0x00000000f3057211 */ /* 0x080fe200030f16ff */
[----:B------:R-:W-:Y:S01]  /*7c390*/  ULDC UR5, c[0x0][0x248] ;  /* 0x0000920000057ab9 */ /* 0x000fe20000000800 */
[----:B------:R-:W-:Y:S01]  /*7c3a0*/  ISETP.LT.AND P6, PT, R6, UR4, !P0 ;  /* 0x0000000406007c0c */ /* 0x000fe2000c7c1270 */
[----:B------:R-:W-:Y:S01]  /*7c3b0*/  ULDC UR4, c[0x0][0x248] ;  /* 0x0000920000047ab9 */ /* 0x000fe20000000800 */
[----:B---3--:R-:W-:Y:S01]  /*7c3c0*/  LOP3.LUT R239, R2, 0x42, R7, 0xfe, !PT ;  /* 0x0000004202ef7812 */ /* 0x008fe200078efe07 */
[----:B------:R-:W-:Y:S01]  /*7c3d0*/  ULDC UR10, c[0x0][0x22c] ;  /* 0x00008b00000a7ab9 */ /* 0x000fe20000000800 */
[----:B----4-:R-:W-:Y:S01]  /*7c3e0*/  IMAD R8, R236, UR6, RZ ;  /* 0x00000006ec087c24 */ /* 0x010fe2000f8e02ff */
[-C--:B------:R-:W-:Y:S01]  /*7c3f0*/  LEA.HI.X.SX32 R149, R242, R0.reuse, 0x2, P4 ;  /* 0x00000000f2957211 */ /* 0x080fe200020f16ff */
[----:B------:R1:W-:Y:S01]  /*7c400*/  @P1 STG.E desc[UR48][R4.64], R9 ;  /* 0x0000000904001986 */ /* 0x0003e2000c101930 */
[CC--:B------:R-:W-:Y:S01]  /*7c410*/  LEA R236, P4, R237.reuse, R3.reuse, 0x2 ;  /* 0x00000003edec7211 */ /* 0x0c0fe200078810ff */
[----:B------:R-:W-:Y:S01]  /*7c420*/  ULDC UR6, c[0x0][0x248] ;  /* 0x0000920000067ab9 */ /* 0x000fe20000000800 */
[----:B------:R-:W-:Y:S01]  /*7c430*/  LEA R150, P5, R8, R3, 0x2 ;  /* 0x0000000308967211 */ /* 0x000fe200078a10ff */
[----:B------:R-:W-:Y:S01]  /*7c440*/  ULDC UR7, c[0x0][0x248] ;  /* 0x0000920000077ab9 */ /* 0x000fe20000000800 */
[----:B------:R-:W-:-:S02]  /*7c450*/  LEA.HI.X.SX32 R237, R237, R0, 0x2, P4 ;  /* 0x00000000eded7211 */ /* 0x000fc400020f16ff */
[-C--:B------:R-:W-:Y:S02]  /*7c460*/  LEA.HI.X.SX32 R151, R8, R0.reuse, 0x2, P5 ;  /* 0x0000000008977211 */ /* 0x080fe400028f16ff */
[C-C-:B------:R-:W-:Y:S02]  /*7c470*/  LOP3.LUT R238, R2.reuse, 0x44, R7.reuse, 0xfe, !PT ;  /* 0x0000004402ee7812 */ /* 0x140fe400078efe07 */
[C---:B------:R-:W-:Y:S01]  /*7c480*/  ISETP.LT.AND P1, PT, R239.reuse, UR8, !P0 ;  /* 0x00000008ef007c0c */ /* 0x040fe2000c721270 */
[----:B------:R-:W-:Y:S01]  /*7c490*/  IMAD R239, R239, UR4, RZ ;  /* 0x00000004efef7c24 */ /* 0x000fe2000f8e02ff */
[----:B------:R-:W-:Y:S01]  /*7c4a0*/  @P3 STG.E desc[UR48][R148.64], R10 ;  /* 0x0000000a94003986 */ /* 0x000fe2000c101930 */
[--C-:B------:R-:W-:Y:S01]  /*7c4b0*/  LOP3.LUT R8, R2, 0x46, R7.reuse, 0xfe, !PT ;  /* 0x0000004602087812 */ /* 0x100fe200078efe07 */
[----:B------:R-:W-:Y:S01]  /*7c4c0*/  ULDC UR4, c[0x0][0x22c] ;  /* 0x00008b0000047ab9 */ /* 0x000fe20000000800 */
[----:B------:R-:W-:Y:S01]  /*7c4d0*/  ISETP.LT.AND P3, PT, R238, UR9, !P0 ;  /* 0x00000009ee007c0c */ /* 0x000fe2000c761270 */
[----:B------:R2:W-:Y:S01]  /*7c4e0*/  @P2 STG.E desc[UR48][R150.64], R11 ;  /* 0x0000000b96002986 */ /* 0x0005e2000c101930 */
[----:B------:R-:W-:Y:S01]  /*7c4f0*/  LOP3.LUT R6, R2, 0x48, R7, 0xfe, !PT ;  /* 0x0000004802067812 */ /* 0x000fe200078efe07 */
[----:B------:R-:W-:Y:S01]  /*7c500*/  IMAD R238, R238, UR5, RZ ;  /* 0x00000005eeee7c24 */ /* 0x000fe2000f8e02ff */
[C---:B------:R-:W-:Y:S01]  /*7c510*/  ISETP.LT.AND P2, PT, R8.reuse, UR10, !P0 ;  /* 0x0000000a08007c0c */ /* 0x040fe2000c741270 */
[----:B------:R3:W-:Y:S01]  /*7c520*/  @P6 STG.E desc[UR48][R236.64], R12 ;  /* 0x0000000cec006986 */ /* 0x0007e2000c101930 */
[CC--:B-1----:R-:W-:Y:S01]  /*7c530*/  LEA R4, P6, R239.reuse, R3.reuse, 0x2 ;  /* 0x00000003ef047211 */ /* 0x0c2fe200078c10ff */
[----:B------:R-:W-:Y:S01]  /*7c540*/  ULDC UR8, c[0x0][0x22c] ;  /* 0x00008b0000087ab9 */ /* 0x000fe20000000800 */
[----:B------:R-:W-:Y:S01]  /*7c550*/  ULDC UR9, c[0x0][0x22c] ;  /* 0x00008b0000097ab9 */ /* 0x000fe20000000800 */
[----:B------:R-:W-:Y:S01]  /*7c560*/  ULDC UR5, c[0x0][0x248] ;  /* 0x0000920000057ab9 */ /* 0x000fe20000000800 */
[----:B------:R-:W-:Y:S01]  /*7c570*/  LEA.HI.X.SX32 R5, R239, R0, 0x2, P6 ;  /* 0x00000000ef057211 */ /* 0x000fe200030f16ff */
[----:B------:R-:W-:Y:S01]  /*7c580*/  ULDC UR10, c[0x0][0x22c] ;  /* 0x00008b00000a7ab9 */ /* 0x000fe20000000800 */
[----:B--2---:R-:W-:Y:S01]  /*7c590*/  IMAD R11, R8, UR6, RZ ;  /* 0x00000006080b7c24 */ /* 0x004fe2000f8e02ff */
[----:B------:R-:W-:-:S02]  /*7c5a0*/  LEA R8, P4, R238, R3, 0x2 ;  /* 0x00000003ee087211 */ /* 0x000fc400078810ff */
[C---:B------:R-:W-:Y:S01]  /*7c5b0*/  ISETP.LT.AND P6, PT, R6.reuse, UR4, !P0 ;  /* 0x0000000406007c0c */ /* 0x040fe2000c7c1270 */
[----:B---3--:R-:W-:Y:S01]  /*7c5c0*/  IMAD R12, R6, UR7, RZ ;  /* 0x00000007060c7c24 */ /* 0x008fe2000f8e02ff */
[CC--:B------:R-:W-:Y:S02]  /*7c5d0*/  LEA R10, P5, R11.reuse, R3.reuse, 0x2 ;  /* 0x000000030b0a7211 */ /* 0x0c0fe400078a10ff */
[----:B------:R-:W-:Y:S01]  /*7c5e0*/  LOP3.LUT R151, R2, 0x4a, R7, 0xfe, !PT ;  /* 0x0000004a02977812 */ /* 0x000fe200078efe07 */
[----:B------:R1:W-:Y:S01]  /*7c5f0*/  @P1 STG.E desc[UR48][R4.64], R13 ;  /* 0x0000000d04001986 */ /* 0x0003e2000c101930 */
[-C--:B------:R-:W-:Y:S01]  /*7c600*/  LEA.HI.X.SX32 R9, R238, R0.reuse, 0x2, P4 ;  /* 0x00000000ee097211 */ /* 0x080fe200020f16ff */
[----:B------:R-:W-:Y:S01]  /*7c610*/  ULDC UR4, c[0x0][0x248] ;  /* 0x0000920000047ab9 */ /* 0x000fe20000000800 */
[C---:B------:R-:W-:Y:S01]  /*7c620*/  LEA R148, P4, R12.reuse, R3, 0x2 ;  /* 0x000000030c947211 */ /* 0x040fe200078810ff */
[----:B------:R-:W-:Y:S01]  /*7c630*/  ULDC UR6, c[0x0][0x248] ;  /* 0x0000920000067ab9 */ /* 0x000fe20000000800 */
[-C--:B------:R-:W-:Y:S01]  /*7c640*/  LEA.HI.X.SX32 R11, R11, R0.reuse, 0x2, P5 ;  /* 0x000000000b0b7211 */ /* 0x080fe200028f16ff */
[----:B------:R-:W-:Y:S01]  /*7c650*/  ULDC UR7, c[0x0][0x248] ;  /* 0x0000920000077ab9 */ /* 0x000fe20000000800 */
[----:B------:R-:W-:-:S02]  /*7c660*/  LEA.HI.X.SX32 R149, R12, R0, 0x2, P4 ;  /* 0x000000000c957211 */ /* 0x000fc400020f16ff */
        /* <DEDUP_REMOVED lines=8> */
[----:B------:R-:W-:Y:S01]  /*7c6f0*/  LOP3.LUT R6, R2, 0x50, R7, 0xfe, !PT ;  /* 0x0000005002067812 */ /* 0x000fe200078efe07 */
        /* <DEDUP_REMOVED lines=10> */
[----:B---3--:R-:W-:Y:S01]  /*7c7a0*/  IMAD R11, R12, UR6, RZ ;  /* 0x000000060c0b7c24 */ /* 0x008fe2000f8e02ff */
[----:B------:R-:W-:Y:S01]  /*7c7b0*/  ISETP.LT.AND P6, PT, R6, UR4, !P0 ;  /* 0x0000000406007c0c */ /* 0x000fe2000c7c1270 */
[----:B------:R-:W-:Y:S01]  /*7c7c0*/  ULDC UR4, c[0x0][0x248] ;  /* 0x0000920000047ab9 */ /* 0x000fe20000000800 */
[----:B------:R-:W-:Y:S01]  /*7c7d0*/  LEA.HI.X.SX32 R9, R150, R0, 0x2, P4 ;  /* 0x0000000096097211 */ /* 0x000fe200020f16ff */
[----:B------:R-:W-:Y:S01]  /*7c7e0*/  ULDC UR10, c[0x0][0x22c] ;  /* 0x00008b00000a7ab9 */ /* 0x000fe20000000800 */
[----:B------:R-:W-:-:S02]  /*7c7f0*/  LEA R10, P5, R11, R3, 0x2 ;  /* 0x000000030b0a7211 */ /* 0x000fc400078a10ff */
[C-C-:B----4-:R-:W-:Y:S01]  /*7c800*/  LOP3.LUT R16, R2.reuse, 0x52, R7.reuse, 0xfe, !PT ;  /* 0x0000005202107812 */ /* 0x150fe200078efe07 */
[----:B------:R1:W-:Y:S01]  /*7c810*/  @P1 STG.E desc[UR48][R4.64], R17 ;  /* 0x0000001104001986 */ /* 0x0003e2000c101930 */
[-C--:B------:R-:W-:Y:S01]  /*7c820*/  LEA R12, P4, R13, R3.reuse, 0x2 ;  /* 0x000000030d0c7211 */ /* 0x080fe200078810ff */
[----:B------:R-:W-:Y:S01]  /*7c830*/  ULDC UR6, c[0x0][0x248] ;  /* 0x0000920000067ab9 */ /* 0x000fe20000000800 */
[-C--:B------:R-:W-:Y:S01]  /*7c840*/  LEA.HI.X.SX32 R11, R11, R0.reuse, 0x2, P5 ;  /* 0x000000000b0b7211 */ /* 0x080fe200028f16ff */
[----:B------:R-:W-:Y:S01]  /*7c850*/  ULDC UR7, c[0x0][0x248] ;  /* 0x0000920000077ab9 */ /* 0x000fe20000000800 */
[-C--:B------:R-:W-:Y:S02]  /*7c860*/  LEA.HI.X.SX32 R13, R13, R0.reuse, 0x2, P4 ;  /* 0x000000000d0d7211 */ /* 0x080fe400020f16ff */
[--C-:B------:R-:W-:Y:S02]  /*7c870*/  LOP3.LUT R15, R2, 0x54, R7.reuse, 0xfe, !PT ;  /* 0x00000054020f7812 */ /* 0x100fe400078efe07 */
[C---:B------:R-:W-:Y:S01]  /*7c880*/  ISETP.LT.AND P1, PT, R16.reuse, UR8, !P0 ;  /* 0x0000000810007c0c */ /* 0x040fe2000c721270 */
[----:B------:R-:W-:Y:S01]  /*7c890*/  IMAD R16, R16, UR4, RZ ;  /* 0x0000000410107c24 */ /* 0x000fe2000f8e02ff */
[----:B------:R2:W-:Y:S01]  /*7c8a0*/  @P3 STG.E desc[UR48][R8.64], R18 ;  /* 0x0000001208003986 */ /* 0x0005e2000c101930 */
[C-C-:B------:R-:W-:Y:S01]  /*7c8b0*/  LOP3.LUT R14, R2.reuse, 0x56, R7.reuse, 0xfe, !PT ;  /* 0x00000056020e7812 */ /* 0x140fe200078efe07 */
[----:B------:R-:W-:Y:S01]  /*7c8c0*/  ULDC UR4, c[0x0][0x22c] ;  /* 0x00008b0000047ab9 */ /* 0x000fe20000000800 */
[C---:B------:R-:W-:Y:S01]  /*7c8d0*/  ISETP.LT.AND P3, PT, R15.reuse, UR9, !P0 ;  /* 0x000000090f007c0c */ /* 0x040fe2000c761270 */
[----:B------:R-:W-:Y:S01]  /*7c8e0*/  @P2 STG.E desc[UR48][R10.64], R19 ;  /* 0x000000130a002986 */ /* 0x000fe2000c101930 */
[----:B------:R-:W-:Y:S01]  /*7c8f0*/  LOP3.LUT R6, R2, 0x58, R7, 0xfe, !PT ;  /* 0x0000005802067812 */ /* 0x000fe200078efe07 */
[----:B------:R-:W-:Y:S01]  /*7c900*/  IMAD R15, R15, UR5, RZ ;  /* 0x000000050f0f7c24 */ /* 0x000fe2000f8e02ff */
[----:B------:R-:W-:Y:S01]  /*7c910*/  ISETP.LT.AND P2, PT, R14, UR10, !P0 ;  /* 0x0000000a0e007c0c */ /* 0x000fe2000c741270 */
[----:B------:R3:W-:Y:S01]  /*7c920*/  @P6 STG.E desc[UR48][R12.64], R20 ;  /* 0x000000140c006986 */ /* 0x0007e2000c101930 */
[-C--:B-1----:R-:W-:Y:S01]  /*7c930*/  LEA R4, P6, R16, R3.reuse, 0x2 ;  /* 0x0000000310047211 */ /* 0x082fe200078c10ff */
[----:B------:R-:W-:Y:S01]  /*7c940*/  IMAD R14, R14, UR6, RZ ;  /* 0x000000060e0e7c24 */ /* 0x000fe2000f8e02ff */
[----:B------:R-:W-:Y:S01]  /*7c950*/  ULDC UR8, c[0x0][0x22c] ;  /* 0x00008b0000087ab9 */ /* 0x000fe20000000800 */
[CC--:B--2---:R-:W-:Y:S01]  /*7c960*/  LEA R8, P4, R15.reuse, R3.reuse, 0x2 ;  /* 0x000000030f087211 */ /* 0x0c4fe200078810ff */
[----:B------:R-:W-:Y:S01]  /*7c970*/  ULDC UR9, c[0x0][0x22c] ;  /* 0x00008b0000097ab9 */ /* 0x000fe20000000800 */
[-C--:B------:R-:W-:Y:S01]  /*7c980*/  LEA.HI.X.SX32 R5, R16, R0.reuse, 0x2, P6 ;  /* 0x0000000010057211 */ /* 0x080fe200030f16ff */
[----:B------:R-:W-:Y:S01]  /*7c990*/  ULDC UR5, c[0x0][0x248] ;  /* 0x0000920000057ab9 */ /* 0x000fe20000000800 */
[C---:B------:R-:W-:Y:S01]  /*7c9a0*/  ISETP.LT.AND P6, PT, R6.reuse, UR4, !P0 ;  /* 0x0000000406007c0c */ /* 0x040fe2000c7c1270 */
[----:B------:R-:W-:Y:S01]  /*7c9b0*/  ULDC UR4, c[0x0][0x248] ;  /* 0x0000920000047ab9 */ /* 0x000fe20000000800 */
[----:B------:R-:W-:Y:S01]  /*7c9c0*/  ULDC UR10, c[0x0][0x22c] ;  /* 0x00008b00000a7ab9 */ /* 0x000fe20000000800 */
[----:B---3--:R-:W-:Y:S01]  /*7c9d0*/  IMAD R13, R6, UR7, RZ ;  /* 0x00000007060d7c24 */ /* 0x008fe2000f8e02ff */
[----:B------:R-:W-:Y:S01]  /*7c9e0*/  LEA R10, P5, R14, R3, 0x2 ;  /* 0x000000030e0a7211 */ /* 0x000fe200078a10ff */
[----:B------:R-:W-:Y:S01]  /*7c9f0*/  ULDC UR6, c[0x0][0x248] ;  /* 0x0000920000067ab9 */ /* 0x000fe20000000800 */
[----:B------:R-:W-:-:S02]  /*7ca00*/  LEA.HI.X.SX32 R9, R15, R0, 0x2, P4 ;  /* 0x000000000f097211 */ /* 0x000fc400020f16ff */
[C-C-:B------:R-:W-:Y:S01]  /*7ca10*/  LOP3.LUT R16, R2.reuse, 0x5a, R7.reuse, 0xfe, !PT ;  /* 0x0000005a02107812 */ /* 0x140fe200078efe07 */
[----:B------:R1:W-:Y:S01]  /*7ca20*/  @P1 STG.E desc[UR48][R4.64], R21 ;  /* 0x0000001504001986 */ /* 0x0003e2000c101930 */
[CC--:B------:R-:W-:Y:S01]  /*7ca30*/  LEA R12, P4, R13.reuse, R3.reuse, 0x2 ;  /* 0x000000030d0c7211 */ /* 0x0c0fe200078810ff */
[----:B------:R-:W-:Y:S01]  /*7ca40*/  ULDC UR7, c[0x0][0x248] ;  /* 0x0000920000077ab9 */ /* 0x000fe20000000800 */
[--C-:B------:R-:W-:Y:S01]  /*7ca50*/  LOP3.LUT R15, R2, 0x5c, R7.reuse, 0xfe, !PT ;  /* 0x0000005c020f7812 */ /* 0x100fe200078efe07 */
[----:B------:R2:W-:Y:S01]  /*7ca60*/  @P3 STG.E desc[UR48][R8.64], R22 ;  /* 0x0000001608003986 */ /* 0x0005e2000c101930 */
[-C--:B------:R-:W-:Y:S02]  /*7ca70*/  LEA.HI.X.SX32 R11, R14, R0.reuse, 0x2, P5 ;  /* 0x000000000e0b7211 */ /* 0x080fe400028f16ff */
[-C--:B------:R-:W-:Y:S02]  /*7ca80*/  LEA.HI.X.SX32 R13, R13, R0.reuse, 0x2, P4 ;  /* 0x000000000d0d7211 */ /* 0x080fe400020f16ff */
[C---:B------:R-:W-:Y:S01]  /*7ca90*/  ISETP.LT.AND P1, PT, R16.reuse, UR8, !P0 ;  /* 0x0000000810007c0c */ /* 0x040fe2000c721270 */
[----:B------:R-:W-:Y:S01]  /*7caa0*/  IMAD R16, R16, UR4, RZ ;  /* 0x0000000410107c24 */ /* 0x000fe2000f8e02ff */
[C---:B------:R-:W-:Y:S01]  /*7cab0*/  ISETP.LT.AND P3, PT, R15.reuse, UR9, !P0 ;  /* 0x000000090f007c0c */ /* 0x040fe2000c761270 */
[----:B------:R-:W-:Y:S01]  /*7cac0*/  IMAD R15, R15, UR5, RZ ;  /* 0x000000050f0f7c24 */ /* 0x000fe2000f8e02ff */
[----:B------:R-:W-:Y:S01]  /*7cad0*/  @P2 STG.E desc[UR48][R10.64], R23 ;  /* 0x000000170a002986 */ /* 0x000fe2000c101930 */
[C-C-:B------:R-:W-:Y:S01]  /*7cae0*/  LOP3.LUT R14, R2.reuse, 0x5e, R7.reuse, 0xfe, !PT ;  /* 0x0000005e020e7812 */ /* 0x140fe200078efe07 */
[----:B------:R-:W-:Y:S01]  /*7caf0*/  ULDC UR4, c[0x0][0x22c] ;  /* 0x00008b0000047ab9 */ /* 0x000fe20000000800 */
[--C-:B------:R-:W-:Y:S01]  /*7cb00*/  LOP3.LUT R6, R2, 0x60, R7.reuse, 0xfe, !PT ;  /* 0x0000006002067812 */ /* 0x100fe200078efe07 */
[----:B------:R3:W-:Y:S01]  /*7cb10*/  @P6 STG.E desc[UR48][R12.64], R152 ;  /* 0x000000980c006986 */ /* 0x0007e2000c101930 */
[-C--:B-1----:R-:W-:Y:S01]  /*7cb20*/  LEA R4, P6, R16, R3.reuse, 0x2 ;  /* 0x0000000310047211 */ /* 0x082fe200078c10ff */
[----:B------:R-:W-:Y:S01]  /*7cb30*/  ULDC UR9, c[0x0][0x22c] ;  /* 0x00008b0000097ab9 */ /* 0x000fe20000000800 */
[CC--:B--2---:R-:W-:Y:S01]  /*7cb40*/  LEA R8, P4, R15.reuse, R3.reuse, 0x2 ;  /* 0x000000030f087211 */ /* 0x0c4fe200078810ff */
[----:B------:R-:W-:Y:S01]  /*7cb50*/  ULDC UR5, c[0x0][0x248] ;  /* 0x0000920000057ab9 */ /* 0x000fe20000000800 */
[C---:B------:R-:W-:Y:S01]  /*7cb60*/  ISETP.LT.AND P2, PT, R14.reuse, UR10, !P0 ;  /* 0x0000000a0e007c0c */ /* 0x040fe2000c741270 */
[----:B------:R-:W-:Y:S01]  /*7cb70*/  IMAD R14, R14, UR6, RZ ;  /* 0x000000060e0e7c24 */ /* 0x000fe2000f8e02ff */
[-C--:B------:R-:W-:Y:S01]  /*7cb80*/  LEA.HI.X.SX32 R5, R16, R0.reuse, 0x2, P6 ;  /* 0x0000000010057211 */ /* 0x080fe200030f16ff */
[----:B------:R-:W-:Y:S01]  /*7cb90*/  ULDC UR8, c[0x0][0x22c] ;  /* 0x00008b0000087ab9 */ /* 0x000fe20000000800 */
[-C--:B------:R-:W-:Y:S01]  /*7cba0*/  LEA.HI.X.SX32 R9, R15, R0.reuse, 0x2, P4 ;  /* 0x000000000f097211 */ /* 0x080fe200020f16ff */
[----:B------:R-:W-:Y:S01]  /*7cbb0*/  ULDC UR10, c[0x0][0x22c] ;  /* 0x00008b00000a7ab9 */ /* 0x000fe20000000800 */
[C---:B------:R-:W-:Y:S01]  /*7cbc0*/  ISETP.LT.AND P6, PT, R6.reuse, UR4, !P0 ;  /* 0x0000000406007c0c */ /* 0x040fe2000c7c1270 */
[----:B---3--:R-:W-:Y:S01]  /*7cbd0*/  IMAD R13, R6, UR7, RZ ;  /* 0x00000007060d7c24 */ /* 0x008fe2000f8e02ff */
[C-C-:B------:R-:W-:Y:S01]  /*7cbe0*/  LOP3.LUT R149, R2.reuse, 0x64, R7.reuse, 0xfe, !PT ;  /* 0x0000006402957812 */ /* 0x140fe200078efe07 */
[----:B------:R1:W-:Y:S01]  /*7cbf0*/  @P1 STG.E desc[UR48][R4.64], R153 ;  /* 0x0000009904001986 */ /* 0x0003e2000c101930 */
[--C-:B------:R-:W-:Y:S01]  /*7cc00*/  LOP3.LUT R22, R2, 0x1ec, R7.reuse, 0xfe, !PT ;  /* 0x000001ec02167812 */ /* 0x100fe200078efe07 */
[----:B------:R-:W-:Y:S01]  /*7cc10*/  ULDC UR4, c[0x0][0x248] ;  /* 0x0000920000047ab9 */ /* 0x000fe20000000800 */
[-C--:B------:R-:W-:Y:S01]  /*7cc20*/  LEA R10, P5, R14, R3.reuse, 0x2 ;  /* 0x000000030e0a7211 */ /* 0x080fe200078a10ff */
[----:B------:R-:W-:Y:S01]  /*7cc30*/  @P3 STG.E desc[UR48][R8.64], R154 ;  /* 0x0000009a08003986 */ /* 0x000fe2000c101930 */
[-C--:B------:R-:W-:Y:S01]  /*7cc40*/  LEA R12, P4, R13, R3.reuse, 0x2 ;  /* 0x000000030d0c7211 */ /* 0x080fe200078810ff */
[----:B------:R-:W-:Y:S01]  /*7cc50*/  ULDC UR7, c[0x0][0x248] ;  /* 0x0000920000077ab9 */ /* 0x000fe20000000800 */
[--C-:B------:R-:W-:Y:S01]  /*7cc60*/  LOP3.LUT R23, R2, 0x62, R7.reuse, 0xfe, !PT ;  /* 0x0000006202177812 */ /* 0x100fe200078efe07 */
[----:B------:R-:W-:Y:S01]  /*7cc70*/  ULDC UR6, c[0x0][0x248] ;  /* 0x0000920000067ab9 */ /* 0x000fe20000000800 */
[C---:B------:R-:W-:Y:S01]  /*7cc80*/  ISETP.LT.AND P3, PT, R149.reuse, UR9, !P0 ;  /* 0x0000000995007c0c */ /* 0x040fe2000c761270 */
[----:B------:R-:W-:Y:S01]  /*7cc90*/  IMAD R149, R149, UR5, RZ ;  /* 0x0000000595957c24 */ /* 0x000fe2000f8e02ff */
[-C--:B------:R-:W-:Y:S01]  /*7cca0*/  LEA.HI.X.SX32 R11, R14, R0.reuse, 0x2, P5 ;  /* 0x000000000e0b7211 */ /* 0x080fe200028f16ff */
[----:B------:R2:W-:Y:S01]  /*7ccb0*/  STL [R1+0x278], R22 ;  /* 0x0002781601007387 */ /* 0x0005e20000100800 */
[C-C-:B-1----:R-:W-:Y:S01]  /*7ccc0*/  LOP3.LUT R153, R2.reuse, 0x68, R7.reuse, 0xfe, !PT ;  /* 0x0000006802997812 */ /* 0x142fe200078efe07 */
[----:B------:R-:W-:Y:S01]  /*7ccd0*/  ULDC UR5, c[0x0][0x248] ;  /* 0x0000920000057ab9 */ /* 0x000fe20000000800 */
[-C--:B------:R-:W-:Y:S01]  /*7cce0*/  LEA.HI.X.SX32 R13, R13, R0.reuse, 0x2, P4 ;  /* 0x000000000d0d7211 */ /* 0x080fe200020f16ff */
[----:B------:R-:W-:Y:S01]  /*7ccf0*/  ULDC UR9, c[0x0][0x22c] ;  /* 0x00008b0000097ab9 */ /* 0x000fe20000000800 */
[C---:B------:R-:W-:Y:S01]  /*7cd00*/  ISETP.LT.AND P1, PT, R23.reuse, UR8, !P0 ;  /* 0x0000000817007c0c */ /* 0x040fe2000c721270 */
[----:B------:R-:W-:Y:S01]  /*7cd10*/  IMAD R23, R23, UR4, RZ ;  /* 0x0000000417177c24 */ /* 0x000fe2000f8e02ff */
[C-C-:B------:R-:W-:Y:S01]  /*7cd20*/  LOP3.LUT R151, R2.reuse, 0x66, R7.reuse, 0xfe, !PT ;  /* 0x0000006602977812 */ /* 0x140fe200078efe07 */
[----:B------:R-:W-:Y:S01]  /*7cd30*/  @P2 STG.E desc[UR48][R10.64], R155 ;  /* 0x0000009b0a002986 */ /* 0x000fe2000c101930 */
[C-C-:B--2---:R-:W-:Y:S01]  /*7cd40*/  LOP3.LUT R22, R2.reuse, 0x1f8, R7.reuse, 0xfe, !PT ;  /* 0x000001f802167812 */ /* 0x144fe200078efe07 */
[----:B------:R-:W-:Y:S01]  /*7cd50*/  ULDC UR4, c[0x0][0x248] ;  /* 0x0000920000047ab9 */ /* 0x000fe20000000800 */
[C---:B------:R-:W-:Y:S01]  /*7cd60*/  ISETP.LT.AND P4, PT, R153.reuse, UR11, !P0 ;  /* 0x0000000b99007c0c */ /* 0x040fe2000c781270 */
[----:B------:R-:W-:Y:S01]  /*7cd70*/  IMAD R153, R153, UR7, RZ ;  /* 0x0000000799997c24 */ /* 0x000fe2000f8e02ff */
[-C--:B------:R-:W-:Y:S01]  /*7cd80*/  LEA R148, P5, R149, R3.reuse, 0x2 ;  /* 0x0000000395947211 */ /* 0x080fe200078a10ff */
[----:B------:R-:W-:Y:S01]  /*7cd90*/  @P6 STG.E desc[UR48][R12.64], R156 ;  /* 0x0000009c0c006986 */ /* 0x000fe2000c101930 */
[C---:B------:R-:W-:Y:S01]  /*7cda0*/  ISETP.LT.AND P2, PT, R151.reuse, UR10, !P0 ;  /* 0x0000000a97007c0c */ /* 0x040fe2000c741270 */
[----:B------:R-:W-:Y:S01]  /*7cdb0*/  IMAD R151, R151, UR6, RZ ;  /* 0x0000000697977c24 */ /* 0x000fe2000f8e02ff */
[C-C-:B------:R-:W-:Y:S01]  /*7cdc0*/  LOP3.LUT R249, R2.reuse, 0x6a, R7.reuse, 0xfe, !PT ;  /* 0x0000006a02f97812 */ /* 0x140fe200078efe07 */
[----:B------:R1:W-:Y:S01]  /*7cdd0*/  STL [R1+0x290], R22 ;  /* 0x0002901601007387 */ /* 0x0003e20000100800 */
[----:B------:R-:W-:Y:S01]  /*7cde0*/  LEA.HI.X.SX32 R149, R149, R0, 0x2, P5 ;  /* 0x0000000095957211 */ /* 0x000fe200028f16ff */
[----:B------:R-:W-:Y:S01]  /*7cdf0*/  ULDC UR6, c[0x0][0x22c] ;  /* 0x00008b0000067ab9 */ /* 0x000fe20000000800 */
[-C--:B------:R-:W-:Y:S01]  /*7ce00*/  LEA R152, P5, R153, R3.reuse, 0x2 ;  /* 0x0000000399987211 */ /* 0x080fe200078a10ff */
[----:B------:R-:W-:Y:S01]  /*7ce10*/  ULDC UR7, c[0x0][0x22c] ;  /* 0x00008b0000077ab9 */ /* 0x000fe20000000800 */
[----:B------:R-:W-:Y:S01]  /*7ce20*/  LOP3.LUT R248, R2, 0x6c, R7, 0xfe, !PT ;  /* 0x0000006c02f87812 */ /* 0x000fe200078efe07 */
[----:B------:R-:W-:Y:S01]  /*7ce30*/  ULDC UR8, c[0x0][0x22c] ;  /* 0x00008b0000087ab9 */ /* 0x000fe20000000800 */
[----:B-1----:R-:W-:-:S02]  /*7ce40*/  LEA R22, P6, R23, R3, 0x2 ;  /* 0x0000000317167211 */ /* 0x002fc400078c10ff */
[-C--:B------:R-:W-:Y:S02]  /*7ce50*/  LEA.HI.X.SX32 R153, R153, R0.reuse, 0x2, P5 ;  /* 0x0000000099997211 */ /* 0x080fe400028f16ff */
[-C--:B------:R-:W-:Y:S02]  /*7ce60*/  LEA.HI.X.SX32 R23, R23, R0.reuse, 0x2, P6 ;  /* 0x0000000017177211 */ /* 0x080fe400030f16ff */
[----:B------:R-:W-:Y:S02]  /*7ce70*/  LEA R150, P6, R151, R3, 0x2 ;  /* 0x0000000397967211 */ /* 0x000fe400078c10ff */
[C---:B------:R-:W-:Y:S01]  /*7ce80*/  ISETP.LT.AND P5, PT, R249.reuse, UR6, !P0 ;  /* 0x00000006f9007c0c */ /* 0x040fe2000c7a1270 */
[----:B------:R-:W-:Y:S01]  /*7ce90*/  IMAD R249, R249, UR4, RZ ;  /* 0x00000004f9f97c24 */ /* 0x000fe2000f8e02ff */
[----:B------:R-:W-:Y:S01]  /*7cea0*/  LEA.HI.X.SX32 R151, R151, R0, 0x2, P6 ;  /* 0x0000000097977211 */ /* 0x000fe200030f16ff */
[----:B------:R-:W-:Y:S01]  /*7ceb0*/  @P1 STG.E desc[UR48][R22.64], R157 ;  /* 0x0000009d16001986 */ /* 0x000fe2000c101930 */
[C-C-:B------:R-:W-:Y:S01]  /*7cec0*/  LOP3.LUT R247, R2.reuse, 0x70, R7.reuse, 0xfe, !PT ;  /* 0x0000007002f77812 */ /* 0x140fe200078efe07 */
[----:B------:R-:W-:Y:S01]  /*7ced0*/  ULDC UR6, c[0x0][0x248] ;  /* 0x0000920000067ab9 */ /* 0x000fe20000000800 */
[----:B------:R-:W-:Y:S01]  /*7cee0*/  LOP3.LUT R246, R2, 0x6e, R7, 0xfe, !PT ;  /* 0x0000006e02f67812 */ /* 0x000fe200078efe07 */
[----:B------:R1:W-:Y:S01]  /*7cef0*/  @P3 STG.E desc[UR48][R148.64], R158 ;  /* 0x0000009e94003986 */ /* 0x0003e2000c101930 */
[----:B------:R-:W-:-:S03]  /*7cf00*/  ULDC UR4, c[0x0][0x248] ;  /* 0x0000920000047ab9 */ /* 0x000fc60000000800 */
[----:B------:R2:W-:Y:S01]  /*7cf10*/  @P2 STG.E desc[UR48][R150.64], R159 ;  /* 0x0000009f96002986 */ /* 0x0005e2000c101930 */
[C---:B------:R-:W-:Y:S01]  /*7cf20*/  ISETP.LT.AND P2, PT, R248.reuse, UR7, !P0 ;  /* 0x00000007f8007c0c */ /* 0x040fe2000c741270 */
[----:B------:R-:W-:Y:S01]  /*7cf30*/  IMAD R248, R248, UR5, RZ ;  /* 0x00000005f8f87c24 */ /* 0x000fe2000f8e02ff */
[C---:B------:R-:W-:Y:S01]  /*7cf40*/  ISETP.LT.AND P3, PT, R246.reuse, UR8, !P0 ;  /* 0x00000008f6007c0c */ /* 0x040fe2000c761270 */
[----:B------:R3:W-:Y:S01]  /*7cf50*/  @P4 STG.E desc[UR48][R152.64], R160 ;  /* 0x000000a098004986 */ /* 0x0007e2000c101930 */
[-C--:B-1----:R-:W-:Y:S01]  /*7cf60*/  LEA R148, P1, R249, R3.reuse, 0x2 ;  /* 0x00000003f9947211 */ /* 0x082fe200078210ff */
[----:B------:R-:W-:Y:S01]  /*7cf70*/  IMAD R246, R246, UR4, RZ ;  /* 0x00000004f6f67c24 */ /* 0x000fe2000f8e02ff */
[C---:B------:R-:W-:Y:S01]  /*7cf80*/  ISETP.LT.AND P4, PT, R247.reuse, UR9, !P0 ;  /* 0x00000009f7007c0c */ /* 0x040fe2000c781270 */
[----:B------:R-:W-:Y:S01]  /*7cf90*/  IMAD R247, R247, UR6, RZ ;  /* 0x00000006f7f77c24 */ /* 0x000fe2000f8e02ff */
[-C--:B------:R-:W-:Y:S01]  /*7cfa0*/  LEA.HI.X.SX32 R149, R249, R0.reuse, 0x2, P1 ;  /* 0x00000000f9957211 */ /* 0x080fe200008f16ff */
[----:B------:R-:W-:Y:S01]  /*7cfb0*/  ULDC UR4, c[0x0][0x22c] ;  /* 0x00008b0000047ab9 */ /* 0x000fe20000000800 */
[-C--:B------:R-:W-:Y:S01]  /*7cfc0*/  LEA R22, P1, R248, R3.reuse, 0x2 ;  /* 0x00000003f8167211 */ /* 0x080fe200078210ff */
[----:B------:R-:W-:Y:S01]  /*7cfd0*/  ULDC UR5, c[0x0][0x22c] ;  /* 0x00008b0000057ab9 */ /* 0x000fe20000000800 */
[C-C-:B------:R-:W-:Y:S01]  /*7cfe0*/  LOP3.LUT R242, R2.reuse, 0x1fe, R7.reuse, 0xfe, !PT ;  /* 0x000001fe02f27812 */ /* 0x140fe200078efe07 */
[----:B------:R1:W-:Y:S01]  /*7cff0*/  @P5 STG.E desc[UR48][R148.64], R161 ;  /* 0x000000a194005986 */ /* 0x0003e2000c101930 */
[CC--:B--2---:R-:W-:Y:S01]  /*7d000*/  LEA R150, P5, R247.reuse, R3.reuse, 0x2 ;  /* 0x00000003f7967211 */ /* 0x0c4fe200078a10ff */
[----:B------:R-:W-:Y:S01]  /*7d010*/  ULDC UR6, c[0x0][0x22c] ;  /* 0x00008b0000067ab9 */ /* 0x000fe20000000800 */
[----:B------:R-:W-:Y:S01]  /*7d020*/  LOP3.LUT R243, R2, 0x72, R7, 0xfe, !PT ;  /* 0x0000007202f37812 */ /* 0x000fe200078efe07 */
[----:B------:R-:W-:Y:S01]  /*7d030*/  ULDC UR7, c[0x0][0x22c] ;  /* 0x00008b0000077ab9 */ /* 0x000fe20000000800 */
[-C--:B------:R-:W-:Y:S01]  /*7d040*/  LEA.HI.X.SX32 R23, R248, R0.reuse, 0x2, P1 ;  /* 0x00000000f8177211 */ /* 0x080fe200008f16ff */
[----:B---3--:R-:W2:Y:S01]  /*7d050*/  LDC R153, c[0x0][0x248] ;  /* 0x00009200ff997b82 */ /* 0x008ea20000000800 */
[----:B------:R-:W-:Y:S01]  /*7d060*/  ISETP.LT.AND P1, PT, R242, UR4, !P0 ;  /* 0x00000004f2007c0c */ /* 0x000fe2000c721270 */
[----:B------:R-:W-:Y:S01]  /*7d070*/  ULDC UR4, c[0x0][0x248] ;  /* 0x0000920000047ab9 */ /* 0x000fe20000000800 */
[----:B------:R-:W-:Y:S01]  /*7d080*/  LEA.HI.X.SX32 R151, R247, R0, 0x2, P5 ;  /* 0x00000000f7977211 */ /* 0x000fe200028f16ff */
[----:B------:R-:W-:Y:S01]  /*7d090*/  ULDC UR8, c[0x0][0x22c] ;  /* 0x00008b0000087ab9 */ /* 0x000fe20000000800 */
[----:B-1----:R-:W-:-:S02]  /*7d0a0*/  LEA R148, P6, R246, R3, 0x2 ;  /* 0x00000003f6947211 */ /* 0x002fc400078c10ff */
[C---:B------:R-:W-:Y:S01]  /*7d0b0*/  ISETP.LT.AND P5, PT, R243.reuse, UR5, !P0 ;  /* 0x00000005f3007c0c */ /* 0x040fe2000c7a1270 */
[----:B------:R-:W-:Y:S01]  /*7d0c0*/  IMAD R243, R243, UR4, RZ ;  /* 0x00000004f3f37c24 */ /* 0x000fe2000f8e02ff */
[-C--:B------:R-:W-:Y:S01]  /*7d0d0*/  LEA.HI.X.SX32 R149, R246, R0.reuse, 0x2, P6 ;  /* 0x00000000f6957211 */ /* 0x080fe200030f16ff */
[----:B------:R1:W-:Y:S01]  /*7d0e0*/  @P2 STG.E desc[UR48][R22.64], R162 ;  /* 0x000000a216002986 */ /* 0x0003e2000c101930 */
[C-C-:B------:R-:W-:Y:S01]  /*7d0f0*/  LOP3.LUT R239, R2.reuse, 0x74, R7.reuse, 0xfe, !PT ;  /* 0x0000007402ef7812 */ /* 0x140fe200078efe07 */
[----:B------:R-:W-:Y:S01]  /*7d100*/  ULDC UR4, c[0x0][0x248] ;  /* 0x0000920000047ab9 */ /* 0x000fe20000000800 */
[C-C-:B------:R-:W-:Y:S01]  /*7d110*/  LOP3.LUT R240, R2.reuse, 0x76, R7.reuse, 0xfe, !PT ;  /* 0x0000007602f07812 */ /* 0x140fe200078efe07 */
[----:B------:R3:W-:Y:S01]  /*7d120*/  @P3 STG.E desc[UR48][R148.64], R163 ;  /* 0x000000a394003986 */ /* 0x0007e2000c101930 */
[----:B------:R-:W-:Y:S01]  /*7d130*/  ULDC UR5, c[0x0][0x248] ;  /* 0x0000920000057ab9 */ /* 0x000fe20000000800 */
[----:B------:R-:W-:Y:S01]  /*7d140*/  ISETP.LT.AND P2, PT, R239, UR6, !P0 ;  /* 0x00000006ef007c0c */ /* 0x000fe2000c741270 */
[----:B------:R-:W4:Y:S01]  /*7d150*/  LDC R152, c[0x0][0x248] ;  /* 0x00009200ff987b82 */ /* 0x000f220000000800 */
[-C--:B-1----:R-:W-:Y:S01]  /*7d160*/  LEA R22, P3, R243, R3.reuse, 0x2 ;  /* 0x00000003f3167211 */ /* 0x082fe200078610ff */
[----:B------:R-:W-:Y:S01]  /*7d170*/  IMAD R239, R239, UR4, RZ ;  /* 0x00000004efef7c24 */ /* 0x000fe2000f8e02ff */
[----:B------:R1:W-:Y:S01]  /*7d180*/  @P4 STG.E desc[UR48][R150.64], R164 ;  /* 0x000000a496004986 */ /* 0x0003e2000c101930 */
[--C-:B------:R-:W-:Y:S01]  /*7d190*/  LOP3.LUT R238, R2, 0x78, R7.reuse, 0xfe, !PT ;  /* 0x0000007802ee7812 */ /* 0x100fe200078efe07 */
[----:B------:R-:W-:Y:S01]  /*7d1a0*/  ULDC UR4, c[0x0][0x248] ;  /* 0x0000920000047ab9 */ /* 0x000fe20000000800 */
[-C--:B------:R-:W-:Y:S01]  /*7d1b0*/  LEA.HI.X.SX32 R23, R243, R0.reuse, 0x2, P3 ;  /* 0x00000000f3177211 */ /* 0x080fe200018f16ff */
[----:B------:R-:W-:Y:S01]  /*7d1c0*/  ULDC UR6, c[0x0][0x22c] ;  /* 0x00008b0000067ab9 */ /* 0x000fe20000000800 */
[C---:B------:R-:W-:Y:S01]  /*7d1d0*/  ISETP.LT.AND P3, PT, R240.reuse, UR7, !P0 ;  /* 0x00000007f0007c0c */ /* 0x040fe2000c761270 */
[----:B------:R-:W-:Y:S01]  /*7d1e0*/  IMAD R240, R240, UR5, RZ ;  /* 0x00000005f0f07c24 */ /* 0x000fe2000f8e02ff */
[CC--:B---3--:R-:W-:Y:S01]  /*7d1f0*/  LEA R148, P6, R239.reuse, R3.reuse, 0x2 ;  /* 0x00000003ef947211 */ /* 0x0c8fe200078c10ff */
[----:B------:R3:W-:Y:S01]  /*7d200*/  @P5 STG.E desc[UR48][R22.64], R165 ;  /* 0x000000a516005986 */ /* 0x0007e2000c101930 */
[----:B------:R-:W-:Y:S01]  /*7d210*/  ULDC UR5, c[0x0][0x22c] ;  /* 0x00008b0000057ab9 */ /* 0x000fe20000000800 */
[----:B------:R-:W-:Y:S01]  /*7d220*/  LOP3.LUT R237, R2, 0x7a, R7, 0xfe, !PT ;  /* 0x0000007a02ed7812 */ /* 0x000fe200078efe07 */
[----:B------:R-:W-:Y:S01]  /*7d230*/  ULDC UR7, c[0x0][0x22c] ;  /* 0x00008b0000077ab9 */ /* 0x000fe20000000800 */
[----:B------:R-:W-:Y:S01]  /*7d240*/  LEA.HI.X.SX32 R149, R239, R0, 0x2, P6 ;  /* 0x00000000ef957211 */ /* 0x000fe200030f16ff */
[----:B-1----:R-:W1:Y:S01]  /*7d250*/  LDC R151, c[0x0][0x248] ;  /* 0x00009200ff977b82 */ /* 0x002e620000000800 */
[----:B---3--:R-:W-:-:S07]  /*7d260*/  LEA R22, P5, R240, R3, 0x2 ;  /* 0x00000003f0167211 */ /* 0x008fce00078a10ff */
[----:B------:R-:W3:Y:S01]  /*7d270*/  LDC R150, c[0x0][0x248] ;  /* 0x00009200ff967b82 */ /* 0x000ee20000000800 */
[----:B------:R-:W-:Y:S02]  /*7d280*/  LEA.HI.X.SX32 R23, R240, R0, 0x2, P5 ;  /* 0x00000000f0177211 */ /* 0x000fe400028f16ff */
[C---:B------:R-:W-:Y:S01]  /*7d290*/  ISETP.LT.AND P5, PT, R238.reuse, UR5, !P0 ;  /* 0x00000005ee007c0c */ /* 0x040fe2000c7a1270 */
[----:B------:R-:W-:Y:S01]  /*7d2a0*/  IMAD R238, R238, UR4, RZ ;  /* 0x00000004eeee7c24 */ /* 0x000fe2000f8e02ff */
[----:B------:R-:W-:Y:S01]  /*7d2b0*/  @P2 STG.E desc[UR48][R148.64], R166 ;  /* 0x000000a694002986 */ /* 0x000fe2000c101930 */
[----:B------:R-:W-:Y:S01]  /*7d2c0*/  ULDC UR4, c[0x0][0x248] ;  /* 0x0000920000047ab9 */ /* 0x000fe20000000800 */
[C-C-:B------:R-:W-:Y:S01]  /*7d2d0*/  LOP3.LUT R236, R2.reuse, 0x7c, R7.reuse, 0xfe, !PT ;  /* 0x0000007c02ec7812 */ /* 0x140fe200078efe07 */
[----:B------:R-:W-:Y:S01]  /*7d2e0*/  ULDC UR5, c[0x0][0x248] ;  /* 0x0000920000057ab9 */ /* 0x000fe20000000800 */
[----:B------:R2:W-:Y:S01]  /*7d2f0*/  @P3 STG.E desc[UR48][R22.64], R167 ;  /* 0x000000a716003986 */ /* 0x0005e2000c101930 */
[C---:B------:R-:W-:Y:S01]  /*7d300*/  ISETP.LT.AND P3, PT, R237.reuse, UR6, !P0 ;  /* 0x00000006ed007c0c */ /* 0x040fe2000c761270 */
[----:B------:R-:W-:Y:S01]  /*7d310*/  IMAD R237, R237, UR4, RZ ;  /* 0x00000004eded7c24 */ /* 0x000fe2000f8e02ff */
[C-C-:B------:R-:W-:Y:S01]  /*7d320*/  LOP3.LUT R155, R2.reuse, 0x7e, R7.reuse, 0xfe, !PT ;  /* 0x0000007e029b7812 */ /* 0x140fe200078efe07 */
[----:B------:R-:W-:Y:S01]  /*7d330*/  ULDC UR4, c[0x0][0x248] ;  /* 0x0000920000047ab9 */ /* 0x000fe20000000800 */
[C-C-:B------:R-:W-:Y:S01]  /*7d340*/  LOP3.LUT R156, R2.reuse, 0x80, R7.reuse, 0xfe, !PT ;  /* 0x00000080029c7812 */ /* 0x140fe200078efe07 */
[----:B------:R-:W-:Y:S01]  /*7d350*/  ULDC UR6, c[0x0][0x22c] ;  /* 0x00008b0000067ab9 */ /* 0x000fe20000000800 */
[----:B------:R-:W-:-:S02]  /*7d360*/  LOP3.LUT R241, R2, 0x82, R7, 0xfe, !PT ;  /* 0x0000008202f17812 */ /* 0x000fc400078efe07 */
[----:B--2---:R-:W-:Y:S02]  /*7d370*/  LEA R22, P2, R238, R3, 0x2 ;  /* 0x00000003ee167211 */ /* 0x004fe400078410ff */
[--C-:B------:R-:W-:Y:S02]  /*7d380*/  LOP3.LUT R154, R2, 0x84, R7.reuse, 0xfe, !PT ;  /* 0x00000084029a7812 */ /* 0x100fe400078efe07 */
[----:B------:R-:W-:Y:S02]  /*7d390*/  LEA.HI.X.SX32 R23, R238, R0, 0x2, P2 ;  /* 0x00000000ee177211 */ /* 0x000fe400010f16ff */
[C-C-:B------:R-:W-:Y:S02]  /*7d3a0*/  LOP3.LUT R4, R2.reuse, 0x86, R7.reuse, 0xfe, !PT ;  /* 0x0000008602047812 */ /* 0x140fe400078efe07 */
[C-C-:B------:R-:W-:Y:S02]  /*7d3b0*/  LOP3.LUT R21, R2.reuse, 0x88, R7.reuse, 0xfe, !PT ;  /* 0x0000008802157812 */ /* 0x140fe400078efe07 */
[----:B------:R-:W-:-:S02]  /*7d3c0*/  LOP3.LUT R19, R2, 0x8a, R7, 0xfe, !PT ;  /* 0x0000008a02137812 */ /* 0x000fc400078efe07 */
[C-C-:B------:R-:W-:Y:S02]  /*7d3d0*/  LOP3.LUT R20, R2.reuse, 0x8c, R7.reuse, 0xfe, !PT ;  /* 0x0000008c02147812 */ /* 0x140fe400078efe07 */
[C-C-:B------:R-:W-:Y:S02]  /*7d3e0*/  LOP3.LUT R13, R2.reuse, 0x8e, R7.reuse, 0xfe, !PT ;  /* 0x0000008e020d7812 */ /* 0x140fe400078efe07 */
[C-C-:B------:R-:W-:Y:S02]  /*7d3f0*/  LOP3.LUT R17, R2.reuse, 0x90, R7.reuse, 0xfe, !PT ;  /* 0x0000009002117812 */ /* 0x140fe400078efe07 */
        /* <DEDUP_REMOVED lines=179> */
[----:B------:R-:W-:Y:S02]  /*7df30*/  LOP3.LUT R2, R2, 0x1fc, R7, 0xfe, !PT ;  /* 0x000001fc02027812 */ /* 0x000fe400078efe07 */
[----:B------:R-:W2:Y:S01]  /*7df40*/  LDC R7, c[0x0][0x248] ;  /* 0x00009200ff077b82 */ /* 0x000ea20000000800 */
[----:B------:R4:W-:Y:S01]  /*7df50*/  @P5 STG.E desc[UR48][R22.64], R168 ;  /* 0x000000a816005986 */ /* 0x0009e2000c101930 */
[C---:B------:R-:W-:Y:S01]  /*7df60*/  ISETP.LT.AND P6, PT, R236.reuse, UR7, !P0 ;  /* 0x00000007ec007c0c */ /* 0x040fe2000c7c1270 */
[----:B------:R-:W-:Y:S01]  /*7df70*/  IMAD R236, R236, UR5, RZ ;  /* 0x00000005ecec7c24 */ /* 0x000fe2000f8e02ff */
[----:B------:R-:W-:Y:S01]  /*7df80*/  ULDC UR5, c[0x0][0x22c] ;  /* 0x00008b0000057ab9 */ /* 0x000fe20000000800 */
[----:B----4-:R-:W-:-:S04]  /*7df90*/  LEA R22, P2, R237, R3, 0x2 ;  /* 0x00000003ed167211 */ /* 0x010fc800078410ff */
[-C--:B------:R-:W-:Y:S02]  /*7dfa0*/  LEA.HI.X.SX32 R23, R237, R0.reuse, 0x2, P2 ;  /* 0x00000000ed177211 */ /* 0x080fe400010f16ff */
[C---:B------:R-:W-:Y:S01]  /*7dfb0*/  ISETP.LT.AND P2, PT, R155.reuse, UR5, !P0 ;  /* 0x000000059b007c0c */ /* 0x040fe2000c741270 */
[----:B------:R-:W-:Y:S01]  /*7dfc0*/  IMAD R155, R155, UR4, RZ ;  /* 0x000000049b9b7c24 */ /* 0x000fe2000f8e02ff */
[CC--:B------:R-:W-:Y:S01]  /*7dfd0*/  LEA R148, P5, R236.reuse, R3.reuse, 0x2 ;  /* 0x00000003ec947211 */ /* 0x0c0fe200078a10ff */
[----:B------:R4:W-:Y:S01]  /*7dfe0*/  @P3 STG.E desc[UR48][R22.64], R169 ;  /* 0x000000a916003986 */ /* 0x0009e2000c101930 */
[----:B------:R-:W-:Y:S01]  /*7dff0*/  ULDC UR5, c[0x0][0x22c] ;  /* 0x00008b0000057ab9 */ /* 0x000fe20000000800 */
[----:B------:R-:W-:Y:S01]  /*7e000*/  ULDC UR4, c[0x0][0x248] ;  /* 0x0000920000047ab9 */ /* 0x000fe20000000800 */
[----:B------:R-:W-:Y:S02]  /*7e010*/  LEA.HI.X.SX32 R149, R236, R0, 0x2, P5 ;  /* 0x00000000ec957211 */ /* 0x000fe400028f16ff */
[----:B----4-:R-:W-:-:S04]  /*7e020*/  LEA R22, P3, R155, R3, 0x2 ;  /* 0x000000039b167211 */ /* 0x010fc800078610ff */
[----:B------:R-:W-:Y:S02]  /*7e030*/  LEA.HI.X.SX32 R23, R155, R0, 0x2, P3 ;  /* 0x000000009b177211 */ /* 0x000fe400018f16ff */
[C---:B------:R-:W-:Y:S01]  /*7e040*/  ISETP.LT.AND P3, PT, R156.reuse, UR5, !P0 ;  /* 0x000000059c007c0c */ /* 0x040fe2000c761270 */
[----:B------:R-:W-:Y:S01]  /*7e050*/  IMAD R156, R156, UR4, RZ ;  /* 0x000000049c9c7c24 */ /* 0x000fe2000f8e02ff */
[----:B------:R4:W-:Y:S01]  /*7e060*/  @P6 STG.E desc[UR48][R148.64], R170 ;  /* 0x000000aa94006986 */ /* 0x0009e2000c101930 */
[----:B------:R-:W-:Y:S01]  /*7e070*/  ISETP.LT.AND P4, PT, R241, UR8, !P0 ;  /* 0x00000008f1007c0c */ /* 0x000fe2000c781270 */
[----:B------:R-:W-:Y:S01]  /*7e080*/  ULDC UR4, c[0x0][0x22c] ;  /* 0x00008b0000047ab9 */ /* 0x000fe20000000800 */
[----:B--2---:R-:W-:Y:S01]  /*7e090*/  IMAD R7, R7, 0x2, R156 ;  /* 0x0000000207077824 */ /* 0x004fe200078e029c */
[----:B------:R2:W-:Y:S01]  /*7e0a0*/  @P2 STG.E desc[UR48][R22.64], R171 ;  /* 0x000000ab16002986 */ /* 0x0005e2000c101930 */
[----:B------:R-:W-:Y:S01]  /*7e0b0*/  ISETP.LT.AND P5, PT, R154, UR6, !P0 ;  /* 0x000000069a007c0c */ /* 0x000fe2000c7a1270 */
[----:B------:R-:W-:-:S02]  /*7e0c0*/  ULDC UR5, c[0x0][0x22c] ;  /* 0x00008b0000057ab9 */ /* 0x000fc40000000800 */
[-C--:B----4-:R-:W-:Y:S02]  /*7e0d0*/  LEA R148, P6, R7, R3.reuse, 0x2 ;  /* 0x0000000307947211 */ /* 0x090fe400078c10ff */
[----:B--2---:R-:W-:-:S04]  /*7e0e0*/  LEA R22, P2, R156, R3, 0x2 ;  /* 0x000000039c167211 */ /* 0x004fc800078410ff */
[-C--:B------:R-:W-:Y:S02]  /*7e0f0*/  LEA.HI.X.SX32 R23, R156, R0.reuse, 0x2, P2 ;  /* 0x000000009c177211 */ /* 0x080fe400010f16ff */
[----:B------:R-:W-:Y:S01]  /*7e100*/  ISETP.LT.AND P2, PT, R4, UR4, !P0 ;  /* 0x0000000404007c0c */ /* 0x000fe2000c741270 */
[----:B------:R-:W-:Y:S01]  /*7e110*/  IMAD R4, R153, 0x2, R7 ;  /* 0x0000000299047824 */ /* 0x000fe200078e0207 */
[----:B------:R-:W-:Y:S01]  /*7e120*/  LEA.HI.X.SX32 R149, R7, R0, 0x2, P6 ;  /* 0x0000000007957211 */ /* 0x000fe200030f16ff */
[----:B------:R2:W-:Y:S01]  /*7e130*/  @P3 STG.E desc[UR48][R22.64], R172 ;  /* 0x000000ac16003986 */ /* 0x0005e2000c101930 */
[----:B------:R-:W-:-:S03]  /*7e140*/  ULDC UR4, c[0x0][0x22c] ;  /* 0x00008b0000047ab9 */ /* 0x000fc60000000800 */
[----:B------:R4:W-:Y:S01]  /*7e150*/  @P4 STG.E desc[UR48][R148.64], R173 ;  /* 0x000000ad94004986 */ /* 0x0009e2000c101930 */
[----:B------:R-:W-:Y:S01]  /*7e160*/  ISETP.LT.AND P3, PT, R21, UR4, !P0 ;  /* 0x0000000415007c0c */ /* 0x000fe2000c761270 */
[----:B------:R-:W-:Y:S01]  /*7e170*/  ULDC UR4, c[0x0][0x22c] ;  /* 0x00008b0000047ab9 */ /* 0x000fe20000000800 */
[C---:B--2---:R-:W-:Y:S01]  /*7e180*/  LEA R22, P6, R4.reuse, R3, 0x2 ;  /* 0x0000000304167211 */ /* 0x044fe200078c10ff */
[----:B----4-:R-:W2:Y:S03]  /*7e190*/  LDC R148, c[0x0][0x248] ;  /* 0x00009200ff947b82 */ /* 0x010ea60000000800 */
[----:B------:R-:W-:Y:S01]  /*7e1a0*/  LEA.HI.X.SX32 R23, R4, R0, 0x2, P6 ;  /* 0x0000000004177211 */ /* 0x000fe200030f16ff */
[----:B-1----:R-:W-:Y:S01]  /*7e1b0*/  IMAD R4, R151, 0x2, R4 ;  /* 0x0000000297047824 */ /* 0x002fe200078e0204 */
[----:B------:R-:W-:Y:S01]  /*7e1c0*/  ISETP.LT.AND P4, PT, R19, UR4, !P0 ;  /* 0x0000000413007c0c */ /* 0x000fe2000c781270 */
[----:B------:R-:W-:-:S02]  /*7e1d0*/  ULDC UR4, c[0x0][0x22c] ;  /* 0x00008b0000047ab9 */ /* 0x000fc40000000800 */
[----:B------:R1:W-:Y:S01]  /*7e1e0*/  @P5 STG.E desc[UR48][R22.64], R174 ;  /* 0x000000ae16005986 */ /* 0x0003e2000c101930 */
[----:B------:R-:W4:Y:S01]  /*7e1f0*/  LDC R19, c[0x0][0x248] ;  /* 0x00009200ff137b82 */ /* 0x000f220000000800 */
[----:B---3--:R-:W-:-:S07]  /*7e200*/  LEA R7, R150, R4, 0x1 ;  /* 0x0000000496077211 */ /* 0x008fce00078e08ff */
[----:B------:R-:W3:Y:S01]  /*7e210*/  LDC R149, c[0x0][0x248] ;  /* 0x00009200ff957b82 */ /* 0x000ee20000000800 */
[----:B-1----:R-:W-:-:S04]  /*7e220*/  LEA R22, P5, R4, R3, 0x2 ;  /* 0x0000000304167211 */ /* 0x002fc800078a10ff */
[-C--:B------:R-:W-:Y:S01]  /*7e230*/  LEA.HI.X.SX32 R23, R4, R0.reuse, 0x2, P5 ;  /* 0x0000000004177211 */ /* 0x080fe200028f16ff */
[----:B------:R-:W-:Y:S01]  /*7e240*/  IMAD R4, R152, 0x2, R7 ;  /* 0x0000000298047824 */ /* 0x000fe200078e0207 */
[----:B------:R-:W-:Y:S01]  /*7e250*/  ISETP.LT.AND P5, PT, R20, UR4, !P0 ;  /* 0x0000000414007c0c */ /* 0x000fe2000c7a1270 */
[----:B------:R-:W-:Y:S01]  /*7e260*/  ULDC UR4, c[0x0][0x22c] ;  /* 0x00008b0000047ab9 */ /* 0x000fe20000000800 */
[CC--:B------:R-:W-:Y:S01]  /*7e270*/  LEA R20, P6, R7.reuse, R3.reuse, 0x2 ;  /* 0x0000000307147211 */ /* 0x0c0fe200078c10ff */
[----:B------:R1:W-:Y:S03]  /*7e280*/  @P2 STG.E desc[UR48][R22.64], R175 ;  /* 0x000000af16002986 */ /* 0x0003e6000c101930 */
[----:B------:R-:W-:Y:S02]  /*7e290*/  LEA.HI.X.SX32 R21, R7, R0, 0x2, P6 ;  /* 0x0000000007157211 */ /* 0x000fe400030f16ff */
[----:B------:R-:W-:Y:S01]  /*7e2a0*/  ISETP.LT.AND P2, PT, R13, UR4, !P0 ;  /* 0x000000040d007c0c */ /* 0x000fe2000c741270 */
[----:B------:R-:W-:Y:S01]  /*7e2b0*/  ULDC UR4, c[0x0][0x22c] ;  /* 0x00008b0000047ab9 */ /* 0x000fe20000000800 */
[----:B------:R-:W3:Y:S01]  /*7e2c0*/  LDC R13, c[0x0][0x248] ;  /* 0x00009200ff0d7b82 */ /* 0x000ee20000000800 */
[----:B-1----:R-:W-:-:S04]  /*7e2d0*/  LEA R22, P6, R4, R3, 0x2 ;  /* 0x0000000304167211 */ /* 0x002fc800078c10ff */
[----:B------:R-:W-:Y:S01]  /*7e2e0*/  LEA.HI.X.SX32 R23, R4, R0, 0x2, P6 ;  /* 0x0000000004177211 */ /* 0x000fe200030f16ff */
[----:B--2---:R-:W-:Y:S01]  /*7e2f0*/  IMAD R4, R148, 0x2, R4 ;  /* 0x0000000294047824 */ /* 0x004fe200078e0204 */
[----:B------:R1:W-:Y:S01]  /*7e300*/  @P3 STG.E desc[UR48][R20.64], R176 ;  /* 0x000000b014003986 */ /* 0x0003e2000c101930 */
[----:B------:R-:W-:Y:S01]  /*7e310*/  ISETP.LT.AND P3, PT, R17, UR4, !P0 ;  /* 0x0000000411007c0c */ /* 0x000fe2000c761270 */
[----:B------:R-:W-:Y:S01]  /*7e320*/  ULDC UR4, c[0x0][0x22c] ;  /* 0x00008b0000047ab9 */ /* 0x000fe20000000800 */
[----:B------:R-:W2:Y:S01]  /*7e330*/  LDC R17, c[0x0][0x248] ;  /* 0x00009200ff117b82 */ /* 0x000ea20000000800 */
[----:B------:R3:W-:Y:S01]  /*7e340*/  @P4 STG.E desc[UR48][R22.64], R177 ;  /* 0x000000b116004986 */ /* 0x0007e2000c101930 */
[----:B----4-:R-:W-:Y:S01]  /*7e350*/  IMAD R7, R19, 0x2, R4 ;  /* 0x0000000213077824 */ /* 0x010fe200078e0204 */
[----:B-1----:R-:W-:-:S04]  /*7e360*/  LEA R20, P4, R4, R3, 0x2 ;  /* 0x0000000304147211 */ /* 0x002fc800078810ff */
[-C--:B------:R-:W-:Y:S01]  /*7e370*/  LEA.HI.X.SX32 R21, R4, R0.reuse, 0x2, P4 ;  /* 0x0000000004157211 */ /* 0x080fe200020f16ff */
[----:B---3--:R-:W1:Y:S01]  /*7e380*/  LDC R22, c[0x0][0x248] ;  /* 0x00009200ff167b82 */ /* 0x008e620000000800 */
[----:B------:R-:W-:Y:S01]  /*7e390*/  ISETP.LT.AND P4, PT, R18, UR4, !P0 ;  /* 0x0000000412007c0c */ /* 0x000fe2000c781270 */
[----:B------:R-:W-:Y:S01]  /*7e3a0*/  IMAD R4, R149, 0x2, R7 ;  /* 0x0000000295047824 */ /* 0x000fe200078e0207 */
[C---:B------:R-:W-:Y:S01]  /*7e3b0*/  LEA R18, P6, R7.reuse, R3, 0x2 ;  /* 0x0000000307127211 */ /* 0x040fe200078c10ff */
[----:B------:R3:W-:Y:S01]  /*7e3c0*/  @P5 STG.E desc[UR48][R20.64], R178 ;  /* 0x000000b214005986 */ /* 0x0007e2000c101930 */
[----:B------:R-:W-:Y:S02]  /*7e3d0*/  ULDC UR4, c[0x0][0x22c] ;  /* 0x00008b0000047ab9 */ /* 0x000fe40000000800 */
[----:B------:R-:W-:-:S05]  /*7e3e0*/  LEA.HI.X.SX32 R19, R7, R0, 0x2, P6 ;  /* 0x0000000007137211 */ /* 0x000fca00030f16ff */
[----:B------:R4:W-:Y:S01]  /*7e3f0*/  @P2 STG.E desc[UR48][R18.64], R179 ;  /* 0x000000b312002986 */ /* 0x0009e2000c101930 */
[----:B---3--:R-:W-:-:S04]  /*7e400*/  LEA R20, P6, R4, R3, 0x2 ;  /* 0x0000000304147211 */ /* 0x008fc800078c10ff */
[-C--:B------:R-:W-:Y:S01]  /*7e410*/  LEA.HI.X.SX32 R21, R4, R0.reuse, 0x2, P6 ;  /* 0x0000000004157211 */ /* 0x080fe200030f16ff */
[----:B----4-:R-:W3:Y:S01]  /*7e420*/  LDC R18, c[0x0][0x248] ;  /* 0x00009200ff127b82 */ /* 0x010ee20000000800 */
[----:B------:R-:W-:Y:S01]  /*7e430*/  IMAD R4, R13, 0x2, R4 ;  /* 0x000000020d047824 */ /* 0x000fe200078e0204 */
[----:B------:R-:W-:Y:S02]  /*7e440*/  ISETP.LT.AND P5, PT, R16, UR4, !P0 ;  /* 0x0000000410007c0c */ /* 0x000fe4000c7a1270 */
[----:B------:R4:W-:Y:S01]  /*7e450*/  @P3 STG.E desc[UR48][R20.64], R180 ;  /* 0x000000b414003986 */ /* 0x0009e2000c101930 */
[----:B------:R-:W-:Y:S01]  /*7e460*/  ULDC UR4, c[0x0][0x22c] ;  /* 0x00008b0000047ab9 */ /* 0x000fe20000000800 */
[----:B--2---:R-:W-:Y:S01]  /*7e470*/  IMAD R7, R17, 0x2, R4 ;  /* 0x0000000211077824 */ /* 0x004fe200078e0204 */
[-C--:B------:R-:W-:Y:S01]  /*7e480*/  LEA R16, P3, R4, R3.reuse, 0x2 ;  /* 0x0000000304107211 */ /* 0x080fe200078610ff */
[----:B------:R-:W2:Y:S01]  /*7e490*/  LDC R13, c[0x0][0x248] ;  /* 0x00009200ff0d7b82 */ /* 0x000ea20000000800 */
[----:B------:R-:W-:Y:S01]  /*7e4a0*/  ISETP.LT.AND P2, PT, R14, UR4, !P0 ;  /* 0x000000040e007c0c */ /* 0x000fe2000c741270 */
[----:B------:R-:W-:Y:S01]  /*7e4b0*/  ULDC UR4, c[0x0][0x22c] ;  /* 0x00008b0000047ab9 */ /* 0x000fe20000000800 */
[----:B------:R-:W-:Y:S01]  /*7e4c0*/  LEA.HI.X.SX32 R17, R4, R0, 0x2, P3 ;  /* 0x0000000004117211 */ /* 0x000fe200018f16ff */
[----:B-1----:R-:W-:Y:S01]  /*7e4d0*/  IMAD R4, R22, 0x2, R7 ;  /* 0x0000000216047824 */ /* 0x002fe200078e0207 */
[----:B------:R-:W-:-:S02]  /*7e4e0*/  LEA R14, P6, R7, R3, 0x2 ;  /* 0x00000003070e7211 */ /* 0x000fc400078c10ff */
[----:B------:R-:W-:Y:S01]  /*7e4f0*/  ISETP.LT.AND P3, PT, R15, UR4, !P0 ;  /* 0x000000040f007c0c */ /* 0x000fe2000c761270 */
[----:B------:R-:W1:Y:S01]  /*7e500*/  LDC R19, c[0x0][0x248] ;  /* 0x00009200ff137b82 */ /* 0x000e620000000800 */
[----:B------:R-:W-:Y:S01]  /*7e510*/  LEA.HI.X.SX32 R15, R7, R0, 0x2, P6 ;  /* 0x00000000070f7211 */ /* 0x000fe200030f16ff */
[----:B------:R3:W-:Y:S01]  /*7e520*/  @P4 STG.E desc[UR48][R16.64], R181 ;  /* 0x000000b510004986 */ /* 0x0007e2000c101930 */
[----:B------:R-:W-:-:S03]  /*7e530*/  ULDC UR4, c[0x0][0x22c] ;  /* 0x00008b0000047ab9 */ /* 0x000fc60000000800 */
[----:B------:R2:W-:Y:S02]  /*7e540*/  @P5 STG.E desc[UR48][R14.64], R182 ;  /* 0x000000b60e005986 */ /* 0x0005e4000c101930 */
[----:B----4-:R-:W4:Y:S01]  /*7e550*/  LDC R20, c[0x0][0x248] ;  /* 0x00009200ff147b82 */ /* 0x010f220000000800 */
[----:B---3--:R-:W-:-:S07]  /*7e560*/  LEA R16, P6, R4, R3, 0x2 ;  /* 0x0000000304107211 */ /* 0x008fce00078c10ff */
[----:B------:R-:W3:Y:S01]  /*7e570*/  LDC R21, c[0x0][0x248] ;  /* 0x00009200ff157b82 */ /* 0x000ee20000000800 */
[----:B------:R-:W-:Y:S01]  /*7e580*/  LEA.HI.X.SX32 R17, R4, R0, 0x2, P6 ;  /* 0x0000000004117211 */ /* 0x000fe200030f16ff */
[----:B------:R-:W-:Y:S01]  /*7e590*/  IMAD R4, R18, 0x2, R4 ;  /* 0x0000000212047824 */ /* 0x000fe200078e0204 */
[----:B------:R-:W-:Y:S01]  /*7e5a0*/  ISETP.LT.AND P4, PT, R6, UR4, !P0 ;  /* 0x0000000406007c0c */ /* 0x000fe2000c781270 */
[----:B------:R-:W-:-:S04]  /*7e5b0*/  ULDC UR4, c[0x0][0x22c] ;  /* 0x00008b0000047ab9 */ /* 0x000fc80000000800 */
[----:B--2---:R-:W2:Y:S01]  /*7e5c0*/  LDC R15, c[0x0][0x248] ;  /* 0x00009200ff0f7b82 */ /* 0x004ea20000000800 */
[----:B------:R1:W-:Y:S01]  /*7e5d0*/  @P2 STG.E desc[UR48][R16.64], R183 ;  /* 0x000000b710002986 */ /* 0x0003e2000c101930 */
[C---:B------:R-:W-:Y:S02]  /*7e5e0*/  LEA R6, P2, R4.reuse, R3, 0x2 ;  /* 0x0000000304067211 */ /* 0x040fe400078410ff */
[----:B------:R-:W-:Y:S01]  /*7e5f0*/  ISETP.LT.AND P5, PT, R11, UR4, !P0 ;  /* 0x000000040b007c0c */ /* 0x000fe2000c7a1270 */
[----:B------:R-:W-:Y:S01]  /*7e600*/  ULDC UR4, c[0x0][0x22c] ;  /* 0x00008b0000047ab9 */ /* 0x000fe20000000800 */
[----:B------:R-:W-:Y:S02]  /*7e610*/  LEA R11, R13, R4, 0x1 ;  /* 0x000000040d0b7211 */ /* 0x000fe400078e08ff */
[----:B------:R-:W4:Y:S01]  /*7e620*/  LDC R14, c[0x0][0x248] ;  /* 0x00009200ff0e7b82 */ /* 0x000f220000000800 */
[----:B------:R-:W-:Y:S02]  /*7e630*/  LEA.HI.X.SX32 R7, R4, R0, 0x2, P2 ;  /* 0x0000000004077211 */ /* 0x000fe400010f16ff */
[----:B------:R-:W-:-:S05]  /*7e640*/  ISETP.LT.AND P2, PT, R12, UR4, !P0 ;  /* 0x000000040c007c0c */ /* 0x000fca000c741270 */
[----:B-1----:R-:W1:Y:S01]  /*7e650*/  LDC R16, c[0x0][0x248] ;  /* 0x00009200ff107b82 */ /* 0x002e620000000800 */
[----:B------:R-:W-:Y:S01]  /*7e660*/  LEA R12, P6, R11, R3, 0x2 ;  /* 0x000000030b0c7211 */ /* 0x000fe200078c10ff */
[----:B------:R-:W-:Y:S01]  /*7e670*/  IMAD R4, R19, 0x2, R11 ;  /* 0x0000000213047824 */ /* 0x000fe200078e020b */
[----:B------:R3:W-:Y:S01]  /*7e680*/  @P3 STG.E desc[UR48][R6.64], R184 ;  /* 0x000000b806003986 */ /* 0x0007e2000c101930 */
[----:B------:R-:W-:Y:S01]  /*7e690*/  ULDC UR4, c[0x0][0x22c] ;  /* 0x00008b0000047ab9 */ /* 0x000fe20000000800 */
[----:B------:R-:W-:-:S03]  /*7e6a0*/  LEA.HI.X.SX32 R13, R11, R0, 0x2, P6 ;  /* 0x000000000b0d7211 */ /* 0x000fc600030f16ff */
[----:B------:R-:W1:Y:S02]  /*7e6b0*/  LDC R17, c[0x0][0x248] ;  /* 0x00009200ff117b82 */ /* 0x000e640000000800 */
[----:B------:R2:W-:Y:S01]  /*7e6c0*/  @P4 STG.E desc[UR48][R12.64], R185 ;  /* 0x000000b90c004986 */ /* 0x0005e2000c101930 */
[----:B---3--:R-:W-:-:S05]  /*7e6d0*/  LEA R6, P6, R4, R3, 0x2 ;  /* 0x0000000304067211 */ /* 0x008fca00078c10ff */
[----:B------:R-:W3:Y:S01]  /*7e6e0*/  LDC R19, c[0x0][0x248] ;  /* 0x00009200ff137b82 */ /* 0x000ee20000000800 */
[----:B------:R-:W-:-:S07]  /*7e6f0*/  LEA.HI.X.SX32 R7, R4, R0, 0x2, P6 ;  /* 0x0000000004077211 */ /* 0x000fce00030f16ff */
[----:B--2---:R-:W2:Y:S01]  /*7e700*/  LDC R12, c[0x0][0x248] ;  /* 0x00009200ff0c7b82 */ /* 0x004ea20000000800 */
[----:B------:R-:W-:Y:S01]  /*7e710*/  IMAD R4, R15, 0x2, R4 ;  /* 0x000000020f047824 */ /* 0x000fe200078e0204 */
[----:B------:R-:W-:Y:S01]  /*7e720*/  ISETP.LT.AND P3, PT, R10, UR4, !P0 ;  /* 0x000000040a007c0c */ /* 0x000fe2000c761270 */
[----:B------:R-:W-:Y:S02]  /*7e730*/  ULDC UR4, c[0x0][0x22c] ;  /* 0x00008b0000047ab9 */ /* 0x000fe40000000800 */
[----:B----4-:R-:W-:-:S03]  /*7e740*/  IMAD R10, R14, 0x2, R4 ;  /* 0x000000020e0a7824 */ /* 0x010fc600078e0204 */
[----:B------:R-:W4:Y:S01]  /*7e750*/  LDC R13, c[0x0][0x248] ;  /* 0x00009200ff0d7b82 */ /* 0x000f220000000800 */
[----:B------:R1:W-:Y:S01]  /*7e760*/  @P5 STG.E desc[UR48][R6.64], R186 ;  /* 0x000000ba06005986 */ /* 0x0003e2000c101930 */
[----:B------:R-:W-:Y:S01]  /*7e770*/  ISETP.LT.AND P4, PT, R8, UR4, !P0 ;  /* 0x0000000408007c0c */ /* 0x000fe2000c781270 */
[----:B-1----:R-:W-:Y:S01]  /*7e780*/  IMAD R11, R16, 0x2, R10 ;  /* 0x00000002100b7824 */ /* 0x002fe200078e020a */
[----:B------:R-:W-:Y:S01]  /*7e790*/  LEA R8, P6, R10, R3, 0x2 ;  /* 0x000000030a087211 */ /* 0x000fe200078c10ff */
[----:B------:R-:W-:-:S03]  /*7e7a0*/  ULDC UR4, c[0x0][0x22c] ;  /* 0x00008b0000047ab9 */ /* 0x000fc60000000800 */
[----:B------:R-:W1:Y:S01]  /*7e7b0*/  LDC R14, c[0x0][0x248] ;  /* 0x00009200ff0e7b82 */ /* 0x000e620000000800 */
[----:B------:R-:W-:-:S07]  /*7e7c0*/  LEA R6, P5, R4, R3, 0x2 ;  /* 0x0000000304067211 */ /* 0x000fce00078a10ff */
[----:B------:R-:W3:Y:S01]  /*7e7d0*/  LDC R16, c[0x0][0x248] ;  /* 0x00009200ff107b82 */ /* 0x000ee20000000800 */
[-C--:B------:R-:W-:Y:S02]  /*7e7e0*/  LEA.HI.X.SX32 R7, R4, R0.reuse, 0x2, P5 ;  /* 0x0000000004077211 */ /* 0x080fe400028f16ff */
[----:B------:R-:W-:Y:S01]  /*7e7f0*/  ISETP.LT.AND P5, PT, R9, UR4, !P0 ;  /* 0x0000000409007c0c */ /* 0x000fe2000c7a1270 */
[----:B------:R-:W-:Y:S01]  /*7e800*/  ULDC UR4, c[0x0][0x22c] ;  /* 0x00008b0000047ab9 */ /* 0x000fe20000000800 */
[-C--:B------:R-:W-:Y:S02]  /*7e810*/  LEA.HI.X.SX32 R9, R10, R0.reuse, 0x2, P6 ;  /* 0x000000000a097211 */ /* 0x080fe400030f16ff */
[----:B------:R-:W-:Y:S01]  /*7e820*/  LEA R4, P6, R11, R3, 0x2 ;  /* 0x000000030b047211 */ /* 0x000fe200078c10ff */
[----:B------:R4:W-:Y:S01]  /*7e830*/  @P2 STG.E desc[UR48][R6.64], R187 ;  /* 0x000000bb06002986 */ /* 0x0009e2000c101930 */
[----:B------:R-:W-:Y:S01]  /*7e840*/  ISETP.LT.AND P2, PT, R5, UR4, !P0 ;  /* 0x0000000405007c0c */ /* 0x000fe2000c741270 */
[----:B------:R-:W3:Y:S01]  /*7e850*/  LDC R10, c[0x0][0x248] ;  /* 0x00009200ff0a7b82 */ /* 0x000ee20000000800 */
[----:B------:R-:W-:Y:S01]  /*7e860*/  LEA.HI.X.SX32 R5, R11, R0, 0x2, P6 ;  /* 0x000000000b057211 */ /* 0x000fe200030f16ff */
[----:B--2---:R-:W-:Y:S01]  /*7e870*/  IMAD R11, R12, 0x2, R11 ;  /* 0x000000020c0b7824 */ /* 0x004fe200078e020b */
[----:B------:R2:W-:Y:S01]  /*7e880*/  @P3 STG.E desc[UR48][R8.64], R188 ;  /* 0x000000bc08003986 */ /* 0x0005e2000c101930 */
[----:B------:R-:W-:-:S03]  /*7e890*/  ULDC UR4, c[0x0][0x22c] ;  /* 0x00008b0000047ab9 */ /* 0x000fc60000000800 */
[----:B------:R2:W-:Y:S01]  /*7e8a0*/  @P4 STG.E desc[UR48][R4.64], R189 ;  /* 0x000000bd04004986 */ /* 0x0005e2000c101930 */
[----:B------:R-:W3:Y:S01]  /*7e8b0*/  LDC R12, c[0x0][0x248] ;  /* 0x00009200ff0c7b82 */ /* 0x000ee20000000800 */
[----:B----4-:R-:W-:-:S07]  /*7e8c0*/  IMAD R7, R13, 0x2, R11 ;  /* 0x000000020d077824 */ /* 0x010fce00078e020b */
[----:B--2---:R-:W2:Y:S01]  /*7e8d0*/  LDC R9, c[0x0][0x248] ;  /* 0x00009200ff097b82 */ /* 0x004ea20000000800 */
[----:B------:R-:W-:Y:S01]  /*7e8e0*/  LEA R4, P4, R11, R3, 0x2 ;  /* 0x000000030b047211 */ /* 0x000fe200078810ff */
[----:B-1----:R-:W-:-:S03]  /*7e8f0*/  IMAD R8, R14, 0x2, R7 ;  /* 0x000000020e087824 */ /* 0x002fc600078e0207 */
[----:B------:R-:W-:-:S03]  /*7e900*/  LEA.HI.X.SX32 R5, R11, R0, 0x2, P4 ;  /* 0x000000000b057211 */ /* 0x000fc600020f16ff */
[----:B------:R-:W1:Y:S01]  /*7e910*/  LDC R13, c[0x0][0x248] ;  /* 0x00009200ff0d7b82 */ /* 0x000e620000000800 */
[----:B------:R-:W-:Y:S02]  /*7e920*/  LEA R6, P6, R7, R3, 0x2 ;  /* 0x0000000307067211 */ /* 0x000fe400078c10ff */
[----:B------:R-:W-:-:S05]  /*7e930*/  ISETP.LT.AND P3, PT, R244, UR4, !P0 ;  /* 0x00000004f4007c0c */ /* 0x000fca000c761270 */
[----:B------:R-:W4:Y:S01]  /*7e940*/  LDC R11, c[0x0][0x248] ;  /* 0x00009200ff0b7b82 */ /* 0x000f220000000800 */
[----:B------:R-:W-:Y:S01]  /*7e950*/  LEA.HI.X.SX32 R7, R7, R0, 0x2, P6 ;  /* 0x0000000007077211 */ /* 0x000fe200030f16ff */
[----:B------:R3:W-:Y:S01]  /*7e960*/  @P5 STG.E desc[UR48][R4.64], R190 ;  /* 0x000000be04005986 */ /* 0x0007e2000c101930 */
[----:B------:R-:W-:Y:S02]  /*7e970*/  ULDC UR4, c[0x0][0x22c] ;  /* 0x00008b0000047ab9 */ /* 0x000fe40000000800 */
[----:B------:R-:W-:Y:S01]  /*7e980*/  ISETP.LT.AND P4, PT, R245, UR4, !P0 ;  /* 0x00000004f5007c0c */ /* 0x000fe2000c781270 */
[----:B------:R-:W-:Y:S02]  /*7e990*/  ULDC UR4, c[0x0][0x22c] ;  /* 0x00008b0000047ab9 */ /* 0x000fe40000000800 */
[----:B------:R-:W1:Y:S01]  /*7e9a0*/  LDC R14, c[0x0][0x248] ;  /* 0x00009200ff0e7b82 */ /* 0x000e620000000800 */
[----:B---3--:R-:W-:-:S04]  /*7e9b0*/  LEA R4, P6, R8, R3, 0x2 ;  /* 0x0000000308047211 */ /* 0x008fc800078c10ff */
[----:B------:R-:W-:Y:S01]  /*7e9c0*/  LEA.HI.X.SX32 R5, R8, R0, 0x2, P6 ;  /* 0x0000000008057211 */ /* 0x000fe200030f16ff */
[----:B------:R-:W-:Y:S01]  /*7e9d0*/  IMAD R8, R10, 0x2, R8 ;  /* 0x000000020a087824 */ /* 0x000fe200078e0208 */
[----:B------:R3:W-:Y:S01]  /*7e9e0*/  @P2 STG.E desc[UR48][R6.64], R191 ;  /* 0x000000bf06002986 */ /* 0x0007e2000c101930 */
[----:B------:R-:W-:Y:S01]  /*7e9f0*/  ISETP.LT.AND P5, PT, R250, UR4, !P0 ;  /* 0x00000004fa007c0c */ /* 0x000fe2000c7a1270 */
[----:B------:R-:W-:Y:S01]  /*7ea00*/  ULDC UR4, c[0x0][0x22c] ;  /* 0x00008b0000047ab9 */ /* 0x000fe20000000800 */
[----:B------:R-:W1:Y:S01]  /*7ea10*/  LDC R10, c[0x0][0x248] ;  /* 0x00009200ff0a7b82 */ /* 0x000e620000000800 */
[----:B------:R2:W-:Y:S01]  /*7ea20*/  @P3 STG.E desc[UR48][R4.64], R192 ;  /* 0x000000c004003986 */ /* 0x0005e2000c101930 */
[----:B------:R-:W-:Y:S01]  /*7ea30*/  ISETP.LT.AND P2, PT, R251, UR4, !P0 ;  /* 0x00000004fb007c0c */ /* 0x000fe2000c741270 */
[----:B------:R-:W-:Y:S01]  /*7ea40*/  ULDC UR4, c[0x0][0x22c] ;  /* 0x00008b0000047ab9 */ /* 0x000fe20000000800 */
[----:B---3--:R-:W-:-:S04]  /*7ea50*/  LEA R7, R12, R8, 0x1 ;  /* 0x000000080c077211 */ /* 0x008fc800078e08ff */
[----:B------:R-:W3:Y:S01]  /*7ea60*/  LDC R12, c[0x0][0x248] ;  /* 0x00009200ff0c7b82 */ /* 0x000ee20000000800 */
[CC--:B--2---:R-:W-:Y:S02]  /*7ea70*/  LEA R4, P3, R8.reuse, R3.reuse, 0x2 ;  /* 0x0000000308047211 */ /* 0x0c4fe400078610ff */
[----:B------:R-:W-:Y:S02]  /*7ea80*/  LEA R6, P6, R7, R3, 0x2 ;  /* 0x0000000307067211 */ /* 0x000fe400078c10ff */
[-C--:B------:R-:W-:Y:S01]  /*7ea90*/  LEA.HI.X.SX32 R5, R8, R0.reuse, 0x2, P3 ;  /* 0x0000000008057211 */ /* 0x080fe200018f16ff */
[----:B----4-:R-:W-:Y:S01]  /*7eaa0*/  IMAD R8, R11, 0x2, R7 ;  /* 0x000000020b087824 */ /* 0x010fe200078e0207 */
[----:B------:R-:W-:Y:S01]  /*7eab0*/  ISETP.LT.AND P3, PT, R252, UR4, !P0 ;  /* 0x00000004fc007c0c */ /* 0x000fe2000c761270 */
[----:B------:R-:W-:Y:S01]  /*7eac0*/  ULDC UR4, c[0x0][0x22c] ;  /* 0x00008b0000047ab9 */ /* 0x000fe20000000800 */
[----:B------:R-:W-:Y:S01]  /*7ead0*/  LEA.HI.X.SX32 R7, R7, R0, 0x2, P6 ;  /* 0x0000000007077211 */ /* 0x000fe200030f16ff */
[----:B------:R2:W-:Y:S01]  /*7eae0*/  @P4 STG.E desc[UR48][R4.64], R193 ;  /* 0x000000c104004986 */ /* 0x0005e2000c101930 */
[----:B------:R-:W-:Y:S01]  /*7eaf0*/  ISETP.LT.AND P4, PT, R196, UR4, !P0 ;  /* 0x00000004c4007c0c */ /* 0x000fe2000c781270 */
[----:B------:R-:W-:Y:S01]  /*7eb00*/  ULDC UR4, c[0x0][0x22c] ;  /* 0x00008b0000047ab9 */ /* 0x000fe20000000800 */
[----:B------:R-:W4:Y:S01]  /*7eb10*/  LDC R11, c[0x0][0x248] ;  /* 0x00009200ff0b7b82 */ /* 0x000f220000000800 */
[----:B------:R-:W3:Y:S04]  /*7eb20*/  LDL.LU R196, [R1+0x1d28] ;  /* 0x001d280001c47983 */ /* 0x000ee80000300800 */
[----:B------:R-:W-:Y:S01]  /*7eb30*/  @P5 STG.E desc[UR48][R6.64], R194 ;  /* 0x000000c206005986 */ /* 0x000fe2000c101930 */
[----:B------:R-:W-:Y:S01]  /*7eb40*/  ISETP.LT.AND P5, PT, R197, UR4, !P0 ;  /* 0x00000004c5007c0c */ /* 0x000fe2000c7a1270 */
[----:B------:R-:W-:-:S02]  /*7eb50*/  ULDC UR4, c[0x0][0x22c] ;  /* 0x00008b0000047ab9 */ /* 0x000fc40000000800 */
[----:B------:R-:W4:Y:S01]  /*7eb60*/  LDL.LU R197, [R1+0x1d24] ;  /* 0x001d240001c57983 */ /* 0x000f220000300800 */
[----:B--2---:R-:W-:-:S04]  /*7eb70*/  LEA R4, P6, R8, R3, 0x2 ;  /* 0x0000000308047211 */ /* 0x004fc800078c10ff */
[----:B------:R-:W-:Y:S01]  /*7eb80*/  LEA.HI.X.SX32 R5, R8, R0, 0x2, P6 ;  /* 0x0000000008057211 */ /* 0x000fe200030f16ff */
[----:B------:R-:W-:Y:S02]  /*7eb90*/  IMAD R8, R9, 0x2, R8 ;  /* 0x0000000209087824 */ /* 0x000fe400078e0208 */
[----:B------:R-:W2:Y:S02]  /*7eba0*/  LDC R9, c[0x0][0x248] ;  /* 0x00009200ff097b82 */ /* 0x000ea40000000800 */
[----:B------:R1:W-:Y:S02]  /*7ebb0*/  @P2 STG.E desc[UR48][R4.64], R195 ;  /* 0x000000c304002986 */ /* 0x0003e4000c101930 */
[----:B-1----:R-:W-:-:S04]  /*7ebc0*/  LEA R4, P2, R8, R3, 0x2 ;  /* 0x0000000308047211 */ /* 0x002fc800078410ff */
[----:B------:R-:W-:Y:S02]  /*7ebd0*/  LEA.HI.X.SX32 R5, R8, R0, 0x2, P2 ;  /* 0x0000000008057211 */ /* 0x000fe400010f16ff */
[----:B------:R-:W-:Y:S01]  /*7ebe0*/  ISETP.LT.AND P2, PT, R198, UR4, !P0 ;  /* 0x00000004c6007c0c */ /* 0x000fe2000c741270 */
[----:B------:R-:W-:Y:S01]  /*7ebf0*/  IMAD R7, R10, 0x2, R8 ;  /* 0x000000020a077824 */ /* 0x000fe200078e0208 */
[----:B------:R-:W2:Y:S01]  /*7ec00*/  LDL.LU R198, [R1+0x1d20] ;  /* 0x001d200001c67983 */ /* 0x000ea20000300800 */
[----:B------:R-:W-:Y:S01]  /*7ec10*/  ULDC UR4, c[0x0][0x22c] ;  /* 0x00008b0000047ab9 */ /* 0x000fe20000000800 */
[----:B------:R-:W1:Y:S02]  /*7ec20*/  LDC R10, c[0x0][0x248] ;  /* 0x00009200ff0a7b82 */ /* 0x000e640000000800 */
[----:B------:R-:W-:Y:S01]  /*7ec30*/  LEA R6, P6, R7, R3, 0x2 ;  /* 0x0000000307067211 */ /* 0x000fe200078c10ff */
[----:B------:R-:W-:-:S03]  /*7ec40*/  IMAD R8, R13, 0x2, R7 ;  /* 0x000000020d087824 */ /* 0x000fc600078e0207 */
[----:B------:R-:W-:Y:S02]  /*7ec50*/  LEA.HI.X.SX32 R7, R7, R0, 0x2, P6 ;  /* 0x0000000007077211 */ /* 0x000fe400030f16ff */
[----:B------:R-:W1:Y:S01]  /*7ec60*/  LDC R13, c[0x0][0x248] ;  /* 0x00009200ff0d7b82 */ /* 0x000e620000000800 */
[----:B---3--:R3:W-:Y:S01]  /*7ec70*/  @P3 STG.E desc[UR48][R4.64], R196 ;  /* 0x000000c404003986 */ /* 0x0087e2000c101930 */
[----:B------:R-:W-:Y:S01]  /*7ec80*/  ISETP.LT.AND P3, PT, R200, UR4, !P0 ;  /* 0x00000004c8007c0c */ /* 0x000fe2000c761270 */
[----:B------:R-:W-:Y:S02]  /*7ec90*/  ULDC UR4, c[0x0][0x22c] ;  /* 0x00008b0000047ab9 */ /* 0x000fe40000000800 */
[----:B------:R-:W2:Y:S04]  /*7eca0*/  LDL.LU R200, [R1+0x1d1c] ;  /* 0x001d1c0001c87983 */ /* 0x000ea80000300800 */
[----:B----4-:R-:W-:Y:S01]  /*7ecb0*/  @P4 STG.E desc[UR48][R6.64], R197 ;  /* 0x000000c506004986 */ /* 0x010fe2000c101930 */
[----:B------:R-:W-:Y:S01]  /*7ecc0*/  ISETP.LT.AND P4, PT, R199, UR4, !P0 ;  /* 0x00000004c7007c0c */ /* 0x000fe2000c781270 */
[----:B------:R-:W-:-:S02]  /*7ecd0*/  ULDC UR4, c[0x0][0x22c] ;  /* 0x00008b0000047ab9 */ /* 0x000fc40000000800 */
[----:B------:R-:W4:Y:S01]  /*7ece0*/  LDL.LU R199, [R1+0x1d18] ;  /* 0x001d180001c77983 */ /* 0x000f220000300800 */
[----:B---3--:R-:W-:-:S04]  /*7ecf0*/  LEA R4, P6, R8, R3, 0x2 ;  /* 0x0000000308047211 */ /* 0x008fc800078c10ff */
[----:B------:R-:W-:Y:S01]  /*7ed00*/  LEA.HI.X.SX32 R5, R8, R0, 0x2, P6 ;  /* 0x0000000008057211 */ /* 0x000fe200030f16ff */
[----:B--2---:R-:W-:Y:S02]  /*7ed10*/  IMAD R8, R9, 0x2, R8 ;  /* 0x0000000209087824 */ /* 0x004fe400078e0208 */
[----:B------:R-:W2:Y:S02]  /*7ed20*/  LDC R9, c[0x0][0x248] ;  /* 0x00009200ff097b82 */ /* 0x000ea40000000800 */
[----:B------:R3:W-:Y:S02]  /*7ed30*/  @P5 STG.E desc[UR48][R4.64], R198 ;  /* 0x000000c604005986 */ /* 0x0007e4000c101930 */
[----:B---3--:R-:W-:-:S04]  /*7ed40*/  LEA R4, P5, R8, R3, 0x2 ;  /* 0x0000000308047211 */ /* 0x008fc800078a10ff */
[----:B------:R-:W-:Y:S02]  /*7ed50*/  LEA.HI.X.SX32 R5, R8, R0, 0x2, P5 ;  /* 0x0000000008057211 */ /* 0x000fe400028f16ff */
[----:B------:R-:W-:Y:S01]  /*7ed60*/  ISETP.LT.AND P5, PT, R201, UR4, !P0 ;  /* 0x00000004c9007c0c */ /* 0x000fe2000c7a1270 */
[----:B------:R-:W-:Y:S01]  /*7ed70*/  IMAD R7, R11, 0x2, R8 ;  /* 0x000000020b077824 */ /* 0x000fe200078e0208 */
[----:B------:R-:W3:Y:S01]  /*7ed80*/  LDL.LU R201, [R1+0x1d14] ;  /* 0x001d140001c97983 */ /* 0x000ee20000300800 */
[----:B------:R-:W-:Y:S01]  /*7ed90*/  ULDC UR4, c[0x0][0x22c] ;  /* 0x00008b0000047ab9 */ /* 0x000fe20000000800 */
[----:B------:R-:W2:Y:S02]  /*7eda0*/  LDC R11, c[0x0][0x248] ;  /* 0x00009200ff0b7b82 */ /* 0x000ea40000000800 */
[----:B------:R-:W-:Y:S01]  /*7edb0*/  LEA R6, P6, R7, R3, 0x2 ;  /* 0x0000000307067211 */ /* 0x000fe200078c10ff */
[----:B------:R-:W-:-:S03]  /*7edc0*/  IMAD R8, R12, 0x2, R7 ;  /* 0x000000020c087824 */ /* 0x000fc600078e0207 */
[----:B------:R-:W-:Y:S02]  /*7edd0*/  LEA.HI.X.SX32 R7, R7, R0, 0x2, P6 ;  /* 0x0000000007077211 */ /* 0x000fe400030f16ff */
[----:B------:R-:W2:Y:S01]  /*7ede0*/  LDC R12, c[0x0][0x248] ;  /* 0x00009200ff0c7b82 */ /* 0x000ea20000000800 */
[----:B----4-:R4:W-:Y:S01]  /*7edf0*/  @P2 STG.E desc[UR48][R4.64], R199 ;  /* 0x000000c704002986 */ /* 0x0109e2000c101930 */
[----:B------:R-:W-:Y:S01]  /*7ee00*/  ISETP.LT.AND P2, PT, R202, UR4, !P0 ;  /* 0x00000004ca007c0c */ /* 0x000fe2000c741270 */
[----:B------:R-:W-:Y:S02]  /*7ee10*/  ULDC UR4, c[0x0][0x22c] ;  /* 0x00008b0000047ab9 */ /* 0x000fe40000000800 */
[----:B------:R-:W2:Y:S04]  /*7ee20*/  LDL.LU R202, [R1+0x1d10] ;  /* 0x001d100001ca7983 */ /* 0x000ea80000300800 */
[----:B------:R-:W-:Y:S01]  /*7ee30*/  @P3 STG.E desc[UR48][R6.64], R200 ;  /* 0x000000c806003986 */ /* 0x000fe2000c101930 */
[----:B------:R-:W-:Y:S01]  /*7ee40*/  ISETP.LT.AND P3, PT, R203, UR4, !P0 ;  /* 0x00000004cb007c0c */ /* 0x000fe2000c761270 */
[----:B------:R-:W-:-:S02]  /*7ee50*/  ULDC UR4, c[0x0][0x22c] ;  /* 0x00008b0000047ab9 */ /* 0x000fc40000000800 */
[----:B------:R-:W2:Y:S01]  /*7ee60*/  LDL.LU R203, [R1+0x1d0c] ;  /* 0x001d0c0001cb7983 */ /* 0x000ea20000300800 */
[----:B----4-:R-:W-:-:S04]  /*7ee70*/  LEA R4, P6, R8, R3, 0x2 ;  /* 0x0000000308047211 */ /* 0x010fc800078c10ff */
[----:B------:R-:W-:Y:S01]  /*7ee80*/  LEA.HI.X.SX32 R5, R8, R0, 0x2, P6 ;  /* 0x0000000008057211 */ /* 0x000fe200030f16ff */
[----:B-1----:R-:W-:Y:S02]  /*7ee90*/  IMAD R8, R10, 0x2, R8 ;  /* 0x000000020a087824 */ /* 0x002fe400078e0208 */
[----:B------:R-:W1:Y:S02]  /*7eea0*/  LDC R10, c[0x0][0x248] ;  /* 0x00009200ff0a7b82 */ /* 0x000e640000000800 */
[----:B---3--:R3:W-:Y:S02]  /*7eeb0*/  @P4 STG.E desc[UR48][R4.64], R201 ;  /* 0x000000c904004986 */ /* 0x0087e4000c101930 */
[----:B---3--:R-:W-:-:S04]  /*7eec0*/  LEA R4, P4, R8, R3, 0x2 ;  /* 0x0000000308047211 */ /* 0x008fc800078810ff */
[----:B------:R-:W-:Y:S02]  /*7eed0*/  LEA.HI.X.SX32 R5, R8, R0, 0x2, P4 ;  /* 0x0000000008057211 */ /* 0x000fe400020f16ff */
[----:B------:R-:W-:Y:S01]  /*7eee0*/  ISETP.LT.AND P4, PT, R204, UR4, !P0 ;  /* 0x00000004cc007c0c */ /* 0x000fe2000c781270 */
[----:B------:R-:W-:Y:S01]  /*7eef0*/  ULDC UR4, c[0x0][0x22c] ;  /* 0x00008b0000047ab9 */ /* 0x000fe20000000800 */
[----:B------:R-:W3:Y:S01]  /*7ef00*/  LDL.LU R204, [R1+0x1d08] ;  /* 0x001d080001cc7983 */ /* 0x000ee20000300800 */
[----:B--2---:R-:W-:Y:S02]  /*7ef10*/  LEA R7, R9, R8, 0x1 ;  /* 0x0000000809077211 */ /* 0x004fe400078e08ff */
[----:B------:R-:W2:Y:S02]  /*7ef20*/  LDC R9, c[0x0][0x248] ;  /* 0x00009200ff097b82 */ /* 0x000ea40000000800 */
[----:B------:R-:W-:Y:S01]  /*7ef30*/  LEA R6, P6, R7, R3, 0x2 ;  /* 0x0000000307067211 */ /* 0x000fe200078c10ff */
[----:B------:R-:W-:-:S03]  /*7ef40*/  IMAD R8, R13, 0x2, R7 ;  /* 0x000000020d087824 */ /* 0x000fc600078e0207 */
[----:B------:R-:W-:Y:S02]  /*7ef50*/  LEA.HI.X.SX32 R7, R7, R0, 0x2, P6 ;  /* 0x0000000007077211 */ /* 0x000fe400030f16ff */
[----:B------:R-:W4:Y:S01]  /*7ef60*/  LDC R13, c[0x0][0x248] ;  /* 0x00009200ff0d7b82 */ /* 0x000f220000000800 */
[----:B------:R1:W-:Y:S01]  /*7ef70*/  @P5 STG.E desc[UR48][R4.64], R202 ;  /* 0x000000ca04005986 */ /* 0x0003e2000c101930 */
[----:B------:R-:W-:Y:S01]  /*7ef80*/  ISETP.LT.AND P5, PT, R205, UR4, !P0 ;  /* 0x00000004cd007c0c */ /* 0x000fe2000c7a1270 */
[----:B------:R-:W-:Y:S02]  /*7ef90*/  ULDC UR4, c[0x0][0x22c] ;  /* 0x00008b0000047ab9 */ /* 0x000fe40000000800 */
[----:B------:R-:W4:Y:S04]  /*7efa0*/  LDL.LU R205, [R1+0x1d04] ;  /* 0x001d040001cd7983 */ /* 0x000f280000300800 */
[----:B------:R-:W-:Y:S01]  /*7efb0*/  @P2 STG.E desc[UR48][R6.64], R203 ;  /* 0x000000cb06002986 */ /* 0x000fe2000c101930 */
[----:B------:R-:W-:Y:S01]  /*7efc0*/  ISETP.LT.AND P2, PT, R206, UR4, !P0 ;  /* 0x00000004ce007c0c */ /* 0x000fe2000c741270 */
[----:B------:R-:W-:-:S02]  /*7efd0*/  ULDC UR4, c[0x0][0x22c] ;  /* 0x00008b0000047ab9 */ /* 0x000fc40000000800 */
[----:B------:R-:W2:Y:S01]  /*7efe0*/  LDL.LU R206, [R1+0x1d00] ;  /* 0x001d000001ce7983 */ /* 0x000ea20000300800 */
[----:B-1----:R-:W-:-:S04]  /*7eff0*/  LEA R4, P6, R8, R3, 0x2 ;  /* 0x0000000308047211 */ /* 0x002fc800078c10ff */
[----:B------:R-:W-:Y:S01]  /*7f000*/  LEA.HI.X.SX32 R5, R8, R0, 0x2, P6 ;  /* 0x0000000008057211 */ /* 0x000fe200030f16ff */
[----:B------:R-:W-:Y:S02]  /*7f010*/  IMAD R8, R10, 0x2, R8 ;  /* 0x000000020a087824 */ /* 0x000fe400078e0208 */
[----:B------:R-:W1:Y:S02]  /*7f020*/  LDC R10, c[0x0][0x248] ;  /* 0x00009200ff0a7b82 */ /* 0x000e640000000800 */
[----:B---3--:R3:W-:Y:S02]  /*7f030*/  @P3 STG.E desc[UR48][R4.64], R204 ;  /* 0x000000cc04003986 */ /* 0x0087e4000c101930 */
[----:B---3--:R-:W-:-:S04]  /*7f040*/  LEA R4, P3, R8, R3, 0x2 ;  /* 0x0000000308047211 */ /* 0x008fc800078610ff */
[----:B------:R-:W-:Y:S02]  /*7f050*/  LEA.HI.X.SX32 R5, R8, R0, 0x2, P3 ;  /* 0x0000000008057211 */ /* 0x000fe400018f16ff */
[----:B------:R-:W-:Y:S01]  /*7f060*/  ISETP.LT.AND P3, PT, R207, UR4, !P0 ;  /* 0x00000004cf007c0c */ /* 0x000fe2000c761270 */
[----:B------:R-:W-:Y:S01]  /*7f070*/  IMAD R7, R11, 0x2, R8 ;  /* 0x000000020b077824 */ /* 0x000fe200078e0208 */
[----:B------:R-:W3:Y:S01]  /*7f080*/  LDL.LU R207, [R1+0x1cfc] ;  /* 0x001cfc0001cf7983 */ /* 0x000ee20000300800 */
[----:B------:R-:W-:Y:S01]  /*7f090*/  ULDC UR4, c[0x0][0x22c] ;  /* 0x00008b0000047ab9 */ /* 0x000fe20000000800 */
[----:B------:R-:W1:Y:S02]  /*7f0a0*/  LDC R11, c[0x0][0x248] ;  /* 0x00009200ff0b7b82 */ /* 0x000e640000000800 */
[----:B------:R-:W-:Y:S01]  /*7f0b0*/  LEA R6, P6, R7, R3, 0x2 ;  /* 0x0000000307067211 */ /* 0x000fe200078c10ff */
[----:B------:R-:W-:-:S03]  /*7f0c0*/  IMAD R8, R12, 0x2, R7 ;  /* 0x000000020c087824 */ /* 0x000fc600078e0207 */
[----:B------:R-:W-:Y:S02]  /*7f0d0*/  LEA.HI.X.SX32 R7, R7, R0, 0x2, P6 ;  /* 0x0000000007077211 */ /* 0x000fe400030f16ff */
[----:B------:R-:W1:Y:S01]  /*7f0e0*/  LDC R12, c[0x0][0x248] ;  /* 0x00009200ff0c7b82 */ /* 0x000e620000000800 */
[----:B----4-:R4:W-:Y:S01]  /*7f0f0*/  @P4 STG.E desc[UR48][R4.64], R205 ;  /* 0x000000cd04004986 */ /* 0x0109e2000c101930 */
[----:B------:R-:W-:Y:S01]  /*7f100*/  ISETP.LT.AND P4, PT, R208, UR4, !P0 ;  /* 0x00000004d0007c0c */ /* 0x000fe2000c781270 */
[----:B------:R-:W-:Y:S02]  /*7f110*/  ULDC UR4, c[0x0][0x22c] ;  /* 0x00008b0000047ab9 */ /* 0x000fe40000000800 */
[----:B------:R-:W3:Y:S04]  /*7f120*/  LDL.LU R208, [R1+0x1cf8] ;  /* 0x001cf80001d07983 */ /* 0x000ee80000300800 */
[----:B--2---:R-:W-:Y:S01]  /*7f130*/  @P5 STG.E desc[UR48][R6.64], R206 ;  /* 0x000000ce06005986 */ /* 0x004fe2000c101930 */
[----:B------:R-:W-:Y:S01]  /*7f140*/  ISETP.LT.AND P5, PT, R209, UR4, !P0 ;  /* 0x00000004d1007c0c */ /* 0x000fe2000c7a1270 */
[----:B------:R-:W-:-:S02]  /*7f150*/  ULDC UR4, c[0x0][0x22c] ;  /* 0x00008b0000047ab9 */ /* 0x000fc40000000800 */
[----:B------:R-:W2:Y:S01]  /*7f160*/  LDL.LU R209, [R1+0x1cf4] ;  /* 0x001cf40001d17983 */ /* 0x000ea20000300800 */
[----:B----4-:R-:W-:-:S04]  /*7f170*/  LEA R4, P6, R8, R3, 0x2 ;  /* 0x0000000308047211 */ /* 0x010fc800078c10ff */
[----:B------:R-:W-:Y:S01]  /*7f180*/  LEA.HI.X.SX32 R5, R8, R0, 0x2, P6 ;  /* 0x0000000008057211 */ /* 0x000fe200030f16ff */
[----:B------:R-:W-:Y:S02]  /*7f190*/  IMAD R8, R9, 0x2, R8 ;  /* 0x0000000209087824 */ /* 0x000fe400078e0208 */
[----:B------:R-:W4:Y:S02]  /*7f1a0*/  LDC R9, c[0x0][0x248] ;  /* 0x00009200ff097b82 */ /* 0x000f240000000800 */
[----:B---3--:R3:W-:Y:S02]  /*7f1b0*/  @P2 STG.E desc[UR48][R4.64], R207 ;  /* 0x000000cf04002986 */ /* 0x0087e4000c101930 */
[----:B---3--:R-:W-:-:S04]  /*7f1c0*/  LEA R4, P2, R8, R3, 0x2 ;  /* 0x0000000308047211 */ /* 0x008fc800078410ff */
[----:B------:R-:W-:Y:S02]  /*7f1d0*/  LEA.HI.X.SX32 R5, R8, R0, 0x2, P2 ;  /* 0x0000000008057211 */ /* 0x000fe400010f16ff */
[----:B------:R-:W-:Y:S01]  /*7f1e0*/  ISETP.LT.AND P2, PT, R210, UR4, !P0 ;  /* 0x00000004d2007c0c */ /* 0x000fe2000c741270 */
[----:B-1----:R-:W-:Y:S01]  /*7f1f0*/  IMAD R7, R10, 0x2, R8 ;  /* 0x000000020a077824 */ /* 0x002fe200078e0208 */
[----:B------:R-:W3:Y:S01]  /*7f200*/  LDL.LU R210, [R1+0x1cf0] ;  /* 0x001cf00001d27983 */ /* 0x000ee20000300800 */
[----:B------:R-:W-:Y:S01]  /*7f210*/  ULDC UR4, c[0x0][0x22c] ;  /* 0x00008b0000047ab9 */ /* 0x000fe20000000800 */
[----:B------:R-:W1:Y:S02]  /*7f220*/  LDC R10, c[0x0][0x248] ;  /* 0x00009200ff0a7b82 */ /* 0x000e640000000800 */
[----:B------:R-:W-:Y:S01]  /*7f230*/  LEA R6, P6, R7, R3, 0x2 ;  /* 0x0000000307067211 */ /* 0x000fe200078c10ff */
[----:B------:R-:W-:-:S03]  /*7f240*/  IMAD R8, R13, 0x2, R7 ;  /* 0x000000020d087824 */ /* 0x000fc600078e0207 */
[----:B------:R-:W-:Y:S02]  /*7f250*/  LEA.HI.X.SX32 R7, R7, R0, 0x2, P6 ;  /* 0x0000000007077211 */ /* 0x000fe400030f16ff */
[----:B------:R-:W1:Y:S01]  /*7f260*/  LDC R13, c[0x0][0x248] ;  /* 0x00009200ff0d7b82 */ /* 0x000e620000000800 */
[----:B------:R4:W-:Y:S01]  /*7f270*/  @P3 STG.E desc[UR48][R4.64], R208 ;  /* 0x000000d004003986 */ /* 0x0009e2000c101930 */
        /* <DEDUP_REMOVED lines=15> */
[----:B------:R-:W-:Y:S01]  /*7f370*/  ULDC UR4, c[0x0][0x22c] ;  /* 0x00008b0000047ab9 */ /* 0x000fe20000000800 */
[----:B------:R-:W3:Y:S01]  /*7f380*/  LDL.LU R213, [R1+0x1ce4] ;  /* 0x001ce40001d57983 */ /* 0x000ee20000300800 */
[----:B------:R-:W-:Y:S02]  /*7f390*/  LEA R7, R11, R8, 0x1 ;  /* 0x000000080b077211 */ /* 0x000fe400078e08ff */
[----:B------:R-:W4:Y:S02]  /*7f3a0*/  LDC R11, c[0x0][0x248] ;  /* 0x00009200ff0b7b82 */ /* 0x000f240000000800 */
[----:B------:R-:W-:Y:S01]  /*7f3b0*/  LEA R6, P6, R7, R3, 0x2 ;  /* 0x0000000307067211 */ /* 0x000fe200078c10ff */
[----:B------:R-:W-:-:S03]  /*7f3c0*/  IMAD R8, R12, 0x2, R7 ;  /* 0x000000020c087824 */ /* 0x000fc600078e0207 */
[----:B------:R-:W-:Y:S02]  /*7f3d0*/  LEA.HI.X.SX32 R7, R7, R0, 0x2, P6 ;  /* 0x0000000007077211 */ /* 0x000fe400030f16ff */
[----:B------:R-:W4:Y:S01]  /*7f3e0*/  LDC R12, c[0x0][0x248] ;  /* 0x00009200ff0c7b82 */ /* 0x000f220000000800 */
[----:B--2---:R2:W-:Y:S01]  /*7f3f0*/  @P2 STG.E desc[UR48][R4.64], R211 ;  /* 0x000000d304002986 */ /* 0x0045e2000c101930 */
[----:B------:R-:W-:Y:S01]  /*7f400*/  ISETP.LT.AND P2, PT, R214, UR4, !P0 ;  /* 0x00000004d6007c0c */ /* 0x000fe2000c741270 */
[----:B------:R-:W-:Y:S02]  /*7f410*/  ULDC UR4, c[0x0][0x22c] ;  /* 0x00008b0000047ab9 */ /* 0x000fe40000000800 */
[----:B------:R-:W4:Y:S04]  /*7f420*/  LDL.LU R214, [R1+0x1ce0] ;  /* 0x001ce00001d67983 */ /* 0x000f280000300800 */
[----:B------:R-:W-:Y:S01]  /*7f430*/  @P3 STG.E desc[UR48][R6.64], R212 ;  /* 0x000000d406003986 */ /* 0x000fe2000c101930 */
[----:B------:R-:W-:Y:S01]  /*7f440*/  ISETP.LT.AND P3, PT, R215, UR4, !P0 ;  /* 0x00000004d7007c0c */ /* 0x000fe2000c761270 */
[----:B------:R-:W-:-:S02]  /*7f450*/  ULDC UR4, c[0x0][0x22c] ;  /* 0x00008b0000047ab9 */ /* 0x000fc40000000800 */
[----:B------:R-:W4:Y:S01]  /*7f460*/  LDL.LU R215, [R1+0x1cdc] ;  /* 0x001cdc0001d77983 */ /* 0x000f220000300800 */
[----:B--2---:R-:W-:-:S04]  /*7f470*/  LEA R4, P6, R8, R3, 0x2 ;  /* 0x0000000308047211 */ /* 0x004fc800078c10ff */
[----:B------:R-:W-:Y:S01]  /*7f480*/  LEA.HI.X.SX32 R5, R8, R0, 0x2, P6 ;  /* 0x0000000008057211 */ /* 0x000fe200030f16ff */
[----:B-1----:R-:W-:Y:S02]  /*7f490*/  IMAD R8, R10, 0x2, R8 ;  /* 0x000000020a087824 */ /* 0x002fe400078e0208 */
[----:B------:R-:W1:Y:S02]  /*7f4a0*/  LDC R10, c[0x0][0x248] ;  /* 0x00009200ff0a7b82 */ /* 0x000e640000000800 */
[----:B---3--:R2:W-:Y:S02]  /*7f4b0*/  @P4 STG.E desc[UR48][R4.64], R213 ;  /* 0x000000d504004986 */ /* 0x0085e4000c101930 */
[----:B--2---:R-:W-:-:S04]  /*7f4c0*/  LEA R4, P4, R8, R3, 0x2 ;  /* 0x0000000308047211 */ /* 0x004fc800078810ff */
[----:B------:R-:W-:Y:S02]  /*7f4d0*/  LEA.HI.X.SX32 R5, R8, R0, 0x2, P4 ;  /* 0x0000000008057211 */ /* 0x000fe400020f16ff */
[----:B------:R-:W-:Y:S01]  /*7f4e0*/  ISETP.LT.AND P4, PT, R216, UR4, !P0 ;  /* 0x00000004d8007c0c */ /* 0x000fe2000c781270 */
[----:B----4-:R-:W-:Y:S01]  /*7f4f0*/  IMAD R7, R9, 0x2, R8 ;  /* 0x0000000209077824 */ /* 0x010fe200078e0208 */
[----:B------:R-:W2:Y:S01]  /*7f500*/  LDL.LU R216, [R1+0x1cd8] ;  /* 0x001cd80001d87983 */ /* 0x000ea20000300800 */
[----:B------:R-:W-:Y:S01]  /*7f510*/  ULDC UR4, c[0x0][0x22c] ;  /* 0x00008b0000047ab9 */ /* 0x000fe20000000800 */
[----:B------:R-:W3:Y:S02]  /*7f520*/  LDC R9, c[0x0][0x248] ;  /* 0x00009200ff097b82 */ /* 0x000ee40000000800 */
[----:B------:R-:W-:Y:S01]  /*7f530*/  LEA R6, P6, R7, R3, 0x2 ;  /* 0x0000000307067211 */ /* 0x000fe200078c10ff */
[----:B------:R-:W-:-:S03]  /*7f540*/  IMAD R8, R13, 0x2, R7 ;  /* 0x000000020d087824 */ /* 0x000fc600078e0207 */
[----:B------:R-:W-:Y:S02]  /*7f550*/  LEA.HI.X.SX32 R7, R7, R0, 0x2, P6 ;  /* 0x0000000007077211 */ /* 0x000fe400030f16ff */
[----:B------:R-:W4:Y:S01]  /*7f560*/  LDC R13, c[0x0][0x248] ;  /* 0x00009200ff0d7b82 */ /* 0x000f220000000800 */
[----:B------:R1:W-:Y:S01]  /*7f570*/  @P5 STG.E desc[UR48][R4.64], R214 ;  /* 0x000000d604005986 */ /* 0x0003e2000c101930 */
[----:B------:R-:W-:Y:S01]  /*7f580*/  ISETP.LT.AND P5, PT, R217, UR4, !P0 ;  /* 0x00000004d9007c0c */ /* 0x000fe2000c7a1270 */
[----:B------:R-:W-:Y:S02]  /*7f590*/  ULDC UR4, c[0x0][0x22c] ;  /* 0x00008b0000047ab9 */ /* 0x000fe40000000800 */
[----:B------:R-:W3:Y:S04]  /*7f5a0*/  LDL.LU R217, [R1+0x1cd4] ;  /* 0x001cd40001d97983 */ /* 0x000ee80000300800 */
[----:B------:R-:W-:Y:S01]  /*7f5b0*/  @P2 STG.E desc[UR48][R6.64], R215 ;  /* 0x000000d706002986 */ /* 0x000fe2000c101930 */
[----:B------:R-:W-:Y:S01]  /*7f5c0*/  ISETP.LT.AND P2, PT, R218, UR4, !P0 ;  /* 0x00000004da007c0c */ /* 0x000fe2000c741270 */
[----:B------:R-:W-:-:S02]  /*7f5d0*/  ULDC UR4, c[0x0][0x22c] ;  /* 0x00008b0000047ab9 */ /* 0x000fc40000000800 */
[----:B------:R-:W4:Y:S01]  /*7f5e0*/  LDL.LU R218, [R1+0x1cd0] ;  /* 0x001cd00001da7983 */ /* 0x000f220000300800 */
[----:B-1----:R-:W-:-:S04]  /*7f5f0*/  LEA R4, P6, R8, R3, 0x2 ;  /* 0x0000000308047211 */ /* 0x002fc800078c10ff */
[----:B------:R-:W-:Y:S01]  /*7f600*/  LEA.HI.X.SX32 R5, R8, R0, 0x2, P6 ;  /* 0x0000000008057211 */ /* 0x000fe200030f16ff */
[----:B------:R-:W-:Y:S02]  /*7f610*/  IMAD R8, R10, 0x2, R8 ;  /* 0x000000020a087824 */ /* 0x000fe400078e0208 */
[----:B------:R-:W1:Y:S02]  /*7f620*/  LDC R10, c[0x0][0x248] ;  /* 0x00009200ff0a7b82 */ /* 0x000e640000000800 */
[----:B--2---:R2:W-:Y:S02]  /*7f630*/  @P3 STG.E desc[UR48][R4.64], R216 ;  /* 0x000000d804003986 */ /* 0x0045e4000c101930 */
[----:B--2---:R-:W-:-:S04]  /*7f640*/  LEA R4, P3, R8, R3, 0x2 ;  /* 0x0000000308047211 */ /* 0x004fc800078610ff */
        /* <DEDUP_REMOVED lines=20> */
[----:B------:R-:W-:Y:S02]  /*7f790*/  IMAD R8, R9, 0x2, R8 ;  /* 0x0000000209087824 */ /* 0x000fe400078e0208 */
[----:B------:R-:W3:Y:S02]  /*7f7a0*/  LDC R9, c[0x0][0x248] ;  /* 0x00009200ff097b82 */ /* 0x000ee40000000800 */
[----:B--2---:R2:W-:Y:S02]  /*7f7b0*/  @P2 STG.E desc[UR48][R4.64], R219 ;  /* 0x000000db04002986 */ /* 0x0045e4000c101930 */
[----:B--2---:R-:W-:-:S04]  /*7f7c0*/  LEA R4, P2, R8, R3, 0x2 ;  /* 0x0000000308047211 */ /* 0x004fc800078410ff */
[----:B------:R-:W-:Y:S02]  /*7f7d0*/  LEA.HI.X.SX32 R5, R8, R0, 0x2, P2 ;  /* 0x0000000008057211 */ /* 0x000fe400010f16ff */
[----:B------:R-:W-:Y:S01]  /*7f7e0*/  ISETP.LT.AND P2, PT, R222, UR4, !P0 ;  /* 0x00000004de007c0c */ /* 0x000fe2000c741270 */
[----:B------:R-:W-:Y:S01]  /*7f7f0*/  ULDC UR4, c[0x0][0x22c] ;  /* 0x00008b0000047ab9 */ /* 0x000fe20000000800 */
[----:B------:R-:W2:Y:S01]  /*7f800*/  LDL.LU R222, [R1+0x1cc0] ;  /* 0x001cc00001de7983 */ /* 0x000ea20000300800 */
[----:B-1----:R-:W-:Y:S02]  /*7f810*/  LEA R7, R10, R8, 0x1 ;  /* 0x000000080a077211 */ /* 0x002fe400078e08ff */
        /* <DEDUP_REMOVED lines=21> */
[----:B------:R-:W-:Y:S01]  /*7f970*/  IMAD R7, R11, 0x2, R8 ;  /* 0x000000020b077824 */ /* 0x000fe200078e0208 */
[----:B------:R-:W2:Y:S01]  /*7f980*/  LDL.LU R225, [R1+0x1cb4] ;  /* 0x001cb40001e17983 */ /* 0x000ea20000300800 */
[----:B------:R-:W-:Y:S01]  /*7f990*/  ULDC UR4, c[0x0][0x22c] ;  /* 0x00008b0000047ab9 */ /* 0x000fe20000000800 */
[----:B------:R-:W3:Y:S02]  /*7f9a0*/  LDC R11, c[0x0][0x248] ;  /* 0x00009200ff0b7b82 */ /* 0x000ee40000000800 */
[----:B------:R-:W-:Y:S01]  /*7f9b0*/  LEA R6, P6, R7, R3, 0x2 ;  /* 0x0000000307067211 */ /* 0x000fe200078c10ff */
[----:B------:R-:W-:-:S03]  /*7f9c0*/  IMAD R8, R12, 0x2, R7 ;  /* 0x000000020c087824 */ /* 0x000fc600078e0207 */
[----:B------:R-:W-:Y:S02]  /*7f9d0*/  LEA.HI.X.SX32 R7, R7, R0, 0x2, P6 ;  /* 0x0000000007077211 */ /* 0x000fe400030f16ff */
[----:B------:R-:W3:Y:S01]  /*7f9e0*/  LDC R12, c[0x0][0x248] ;  /* 0x00009200ff0c7b82 */ /* 0x000ee20000000800 */
[----:B----4-:R4:W-:Y:S01]  /*7f9f0*/  @P2 STG.E desc[UR48][R4.64], R223 ;  /* 0x000000df04002986 */ /* 0x0109e2000c101930 */
[----:B------:R-:W-:Y:S01]  /*7fa00*/  ISETP.LT.AND P2, PT, R226, UR4, !P0 ;  /* 0x00000004e2007c0c */ /* 0x000fe2000c741270 */
[----:B------:R-:W-:Y:S02]  /*7fa10*/  ULDC UR4, c[0x0][0x22c] ;  /* 0x00008b0000047ab9 */ /* 0x000fe40000000800 */
[----:B------:R-:W3:Y:S04]  /*7fa20*/  LDL.LU R226, [R1+0x1cb0] ;  /* 0x001cb00001e27983 */ /* 0x000ee80000300800 */
[----:B------:R-:W-:Y:S01]  /*7fa30*/  @P3 STG.E desc[UR48][R6.64], R224 ;  /* 0x000000e006003986 */ /* 0x000fe2000c101930 */
[----:B------:R-:W-:Y:S01]  /*7fa40*/  ISETP.LT.AND P3, PT, R227, UR4, !P0 ;  /* 0x00000004e3007c0c */ /* 0x000fe2000c761270 */
[----:B------:R-:W-:-:S02]  /*7fa50*/  ULDC UR4, c[0x0][0x22c] ;  /* 0x00008b0000047ab9 */ /* 0x000fc40000000800 */
[----:B------:R-:W3:Y:S01]  /*7fa60*/  LDL.LU R227, [R1+0x1cac] ;  /* 0x001cac0001e37983 */ /* 0x000ee20000300800 */
[----:B----4-:R-:W-:-:S04]  /*7fa70*/  LEA R4, P6, R8, R3, 0x2 ;  /* 0x0000000308047211 */ /* 0x010fc800078c10ff */
[----:B------:R-:W-:Y:S01]  /*7fa80*/  LEA.HI.X.SX32 R5, R8, R0, 0x2, P6 ;  /* 0x0000000008057211 */ /* 0x000fe200030f16ff */
[----:B-1----:R-:W-:Y:S02]  /*7fa90*/  IMAD R8, R10, 0x2, R8 ;  /* 0x000000020a087824 */ /* 0x002fe400078e0208 */
[----:B------:R-:W1:Y:S02]  /*7faa0*/  LDC R10, c[0x0][0x248] ;  /* 0x00009200ff0a7b82 */ /* 0x000e640000000800 */
[----:B--2---:R2:W-:Y:S02]  /*7fab0*/  @P4 STG.E desc[UR48][R4.64], R225 ;  /* 0x000000e104004986 */ /* 0x0045e4000c101930 */
[----:B--2---:R-:W-:-:S04]  /*7fac0*/  LEA R4, P4, R8, R3, 0x2 ;  /* 0x0000000308047211 */ /* 0x004fc800078810ff */
[----:B------:R-:W-:Y:S02]  /*7fad0*/  LEA.HI.X.SX32 R5, R8, R0, 0x2, P4 ;  /* 0x0000000008057211 */ /* 0x000fe400020f16ff */
[----:B------:R-:W-:Y:S01]  /*7fae0*/  ISETP.LT.AND P4, PT, R228, UR4, !P0 ;  /* 0x00000004e4007c0c */ /* 0x000fe2000c781270 */
[----:B---3--:R-:W-:Y:S01]  /*7faf0*/  IMAD R7, R9, 0x2, R8 ;  /* 0x0000000209077824 */ /* 0x008fe200078e0208 */
        /* <DEDUP_REMOVED lines=11> */
[----:B------:R3:W-:Y:S01]  /*7fbb0*/  @P2 STG.E desc[UR48][R6.64], R227 ;  /* 0x000000e306002986 */ /* 0x0007e2000c101930 */
[----:B------:R-:W-:Y:S01]  /*7fbc0*/  ISETP.LT.AND P2, PT, R230, UR4, !P0 ;  /* 0x00000004e6007c0c */ /* 0x000fe2000c741270 */
[----:B------:R-:W-:-:S02]  /*7fbd0*/  ULDC UR4, c[0x0][0x22c] ;  /* 0x00008b0000047ab9 */ /* 0x000fc40000000800 */
[----:B------:R-:W4:Y:S01]  /*7fbe0*/  LDL.LU R230, [R1+0x1ca0] ;  /* 0x001ca00001e67983 */ /* 0x000f220000300800 */
[----:B-1----:R-:W-:-:S04]  /*7fbf0*/  LEA R4, P6, R8, R3, 0x2 ;  /* 0x0000000308047211 */ /* 0x002fc800078c10ff */
[----:B------:R-:W-:Y:S01]  /*7fc00*/  LEA.HI.X.SX32 R5, R8, R0, 0x2, P6 ;  /* 0x0000000008057211 */ /* 0x000fe200030f16ff */
[----:B------:R-:W-:Y:S02]  /*7fc10*/  IMAD R8, R10, 0x2, R8 ;  /* 0x000000020a087824 */ /* 0x000fe400078e0208 */
[----:B------:R-:W1:Y:S03]  /*7fc20*/  LDC R10, c[0x0][0x248] ;  /* 0x00009200ff0a7b82 */ /* 0x000e660000000800 */
[----:B---3--:R-:W-:Y:S01]  /*7fc30*/  LEA R7, R11, R8, 0x1 ;  /* 0x000000080b077211 */ /* 0x008fe200078e08ff */
[----:B--2---:R2:W-:Y:S04]  /*7fc40*/  @P3 STG.E desc[UR48][R4.64], R228 ;  /* 0x000000e404003986 */ /* 0x0045e8000c101930 */
[----:B------:R-:W3:Y:S01]  /*7fc50*/  LDC R11, c[0x0][0x248] ;  /* 0x00009200ff0b7b82 */ /* 0x000ee20000000800 */
[----:B--2---:R-:W-:-:S04]  /*7fc60*/  LEA R4, P3, R8, R3, 0x2 ;  /* 0x0000000308047211 */ /* 0x004fc800078610ff */
[-C--:B------:R-:W-:Y:S02]  /*7fc70*/  LEA.HI.X.SX32 R5, R8, R0.reuse, 0x2, P3 ;  /* 0x0000000008057211 */ /* 0x080fe400018f16ff */
[----:B------:R-:W-:Y:S02]  /*7fc80*/  ISETP.LT.AND P3, PT, R231, UR4, !P0 ;  /* 0x00000004e7007c0c */ /* 0x000fe4000c761270 */
[C---:B------:R-:W-:Y:S01]  /*7fc90*/  LEA R6, P6, R7.reuse, R3, 0x2 ;  /* 0x0000000307067211 */ /* 0x040fe200078c10ff */
[----:B------:R-:W2:Y:S01]  /*7fca0*/  LDL.LU R231, [R1+0x1c9c] ;  /* 0x001c9c0001e77983 */ /* 0x000ea20000300800 */
[----:B------:R-:W-:Y:S01]  /*7fcb0*/  IMAD R8, R12, 0x2, R7 ;  /* 0x000000020c087824 */ /* 0x000fe200078e0207 */
[----:B------:R-:W-:Y:S01]  /*7fcc0*/  ULDC UR4, c[0x0][0x22c] ;  /* 0x00008b0000047ab9 */ /* 0x000fe20000000800 */
[----:B------:R-:W-:Y:S01]  /*7fcd0*/  LEA.HI.X.SX32 R7, R7, R0, 0x2, P6 ;  /* 0x0000000007077211 */ /* 0x000fe200030f16ff */
[----:B------:R-:W3:Y:S01]  /*7fce0*/  LDC R12, c[0x0][0x248] ;  /* 0x00009200ff0c7b82 */ /* 0x000ee20000000800 */
[----:B----4-:R4:W-:Y:S01]  /*7fcf0*/  @P4 STG.E desc[UR48][R4.64], R229 ;  /* 0x000000e504004986 */ /* 0x0109e2000c101930 */
[----:B------:R-:W-:Y:S01]  /*7fd00*/  ISETP.LT.AND P4, PT, R232, UR4, !P0 ;  /* 0x00000004e8007c0c */ /* 0x000fe2000c781270 */
[----:B------:R-:W-:-:S02]  /*7fd10*/  ULDC UR4, c[0x0][0x22c] ;  /* 0x00008b0000047ab9 */ /* 0x000fc40000000800 */
[----:B------:R-:W3:Y:S04]  /*7fd20*/  LDL.LU R232, [R1+0x1c98] ;  /* 0x001c980001e87983 */ /* 0x000ee80000300800 */
[----:B------:R1:W-:Y:S01]  /*7fd30*/  @P5 STG.E desc[UR48][R6.64], R230 ;  /* 0x000000e606005986 */ /* 0x0003e2000c101930 */
[----:B------:R-:W-:Y:S01]  /*7fd40*/  ISETP.LT.AND P5, PT, R233, UR4, !P0 ;  /* 0x00000004e9007c0c */ /* 0x000fe2000c7a1270 */
[----:B------:R-:W-:Y:S02]  /*7fd50*/  ULDC UR4, c[0x0][0x22c] ;  /* 0x00008b0000047ab9 */ /* 0x000fe40000000800 */
[----:B------:R-:W3:Y:S01]  /*7fd60*/  LDL.LU R233, [R1+0x1c94] ;  /* 0x001c940001e97983 */ /* 0x000ee20000300800 */
[----:B----4-:R-:W-:-:S04]  /*7fd70*/  LEA R4, P6, R8, R3, 0x2 ;  /* 0x0000000308047211 */ /* 0x010fc800078c10ff */
[----:B------:R-:W-:Y:S01]  /*7fd80*/  LEA.HI.X.SX32 R5, R8, R0, 0x2, P6 ;  /* 0x0000000008057211 */ /* 0x000fe200030f16ff */
[----:B------:R-:W-:Y:S02]  /*7fd90*/  IMAD R8, R9, 0x2, R8 ;  /* 0x0000000209087824 */ /* 0x000fe400078e0208 */
[----:B------:R-:W4:Y:S02]  /*7fda0*/  LDC R9, c[0x0][0x248] ;  /* 0x00009200ff097b82 */ /* 0x000f240000000800 */
[----:B-1----:R-:W-:-:S05]  /*7fdb0*/  IMAD R7, R10, 0x2, R8 ;  /* 0x000000020a077824 */ /* 0x002fca00078e0208 */
[-C--:B------:R-:W-:Y:S01]  /*7fdc0*/  LEA R6, P6, R7, R3.reuse, 0x2 ;  /* 0x0000000307067211 */ /* 0x080fe200078c10ff */
[----:B------:R-:W1:Y:S01]  /*7fdd0*/  LDC R10, c[0x0][0x248] ;  /* 0x00009200ff0a7b82 */ /* 0x000e620000000800 */
[----:B--2---:R2:W-:Y:S02]  /*7fde0*/  @P2 STG.E desc[UR48][R4.64], R231 ;  /* 0x000000e704002986 */ /* 0x0045e4000c101930 */
[----:B--2---:R-:W-:-:S04]  /*7fdf0*/  LEA R4, P2, R8, R3, 0x2 ;  /* 0x0000000308047211 */ /* 0x004fc800078410ff */
[-C--:B------:R-:W-:Y:S02]  /*7fe00*/  LEA.HI.X.SX32 R5, R8, R0.reuse, 0x2, P2 ;  /* 0x0000000008057211 */ /* 0x080fe400010f16ff */
[----:B------:R-:W-:Y:S01]  /*7fe10*/  ISETP.LT.AND P2, PT, R234, UR4, !P0 ;  /* 0x00000004ea007c0c */ /* 0x000fe2000c741270 */
[----:B------:R-:W-:Y:S01]  /*7fe20*/  IMAD R8, R13, 0x2, R7 ;  /* 0x000000020d087824 */ /* 0x000fe200078e0207 */
[----:B------:R-:W2:Y:S01]  /*7fe30*/  LDL.LU R234, [R1+0x1c90] ;  /* 0x001c900001ea7983 */ /* 0x000ea20000300800 */
[----:B------:R-:W-:Y:S01]  /*7fe40*/  LEA.HI.X.SX32 R7, R7, R0, 0x2, P6 ;  /* 0x0000000007077211 */ /* 0x000fe200030f16ff */
[----:B------:R-:W-:Y:S01]  /*7fe50*/  ULDC UR4, c[0x0][0x22c] ;  /* 0x00008b0000047ab9 */ /* 0x000fe20000000800 */
[----:B------:R-:W1:Y:S01]  /*7fe60*/  LDC R13, c[0x0][0x248] ;  /* 0x00009200ff0d7b82 */ /* 0x000e620000000800 */
[----:B---3--:R3:W-:Y:S01]  /*7fe70*/  @P3 STG.E desc[UR48][R4.64], R232 ;  /* 0x000000e804003986 */ /* 0x0087e2000c101930 */
[----:B------:R-:W-:Y:S01]  /*7fe80*/  ISETP.LT.AND P3, PT, R24, UR4, !P0 ;  /* 0x0000000418007c0c */ /* 0x000fe2000c761270 */
[----:B------:R-:W-:-:S02]  /*7fe90*/  ULDC UR4, c[0x0][0x22c] ;  /* 0x00008b0000047ab9 */ /* 0x000fc40000000800 */
[----:B------:R-:W2:Y:S04]  /*7fea0*/  LDL.LU R24, [R1+0x1c8c] ;  /* 0x001c8c0001187983 */ /* 0x000ea80000300800 */
[----:B------:R1:W-:Y:S01]  /*7feb0*/  @P4 STG.E desc[UR48][R6.64], R233 ;  /* 0x000000e906004986 */ /* 0x0003e2000c101930 */
[----:B------:R-:W-:Y:S01]  /*7fec0*/  ISETP.LT.AND P4, PT, R235, UR4, !P0 ;  /* 0x00000004eb007c0c */ /* 0x000fe2000c781270 */
[----:B------:R-:W-:Y:S02]  /*7fed0*/  ULDC UR4, c[0x0][0x22c] ;  /* 0x00008b0000047ab9 */ /* 0x000fe40000000800 */
[----:B------:R-:W2:Y:S01]  /*7fee0*/  LDL.LU R235, [R1+0x1c88] ;  /* 0x001c880001eb7983 */ /* 0x000ea20000300800 */
[----:B---3--:R-:W-:-:S04]  /*7fef0*/  LEA R4, P6, R8, R3, 0x2 ;  /* 0x0000000308047211 */ /* 0x008fc800078c10ff */
[----:B------:R-:W-:Y:S01]  /*7ff00*/  LEA.HI.X.SX32 R5, R8, R0, 0x2, P6 ;  /* 0x0000000008057211 */ /* 0x000fe200030f16ff */
[----:B----4-:R-:W-:Y:S02]  /*7ff10*/  IMAD R8, R9, 0x2, R8 ;  /* 0x0000000209087824 */ /* 0x010fe400078e0208 */
[----:B------:R-:W3:Y:S02]  /*7ff20*/  LDC R9, c[0x0][0x248] ;  /* 0x00009200ff097b82 */ /* 0x000ee40000000800 */
        /* <DEDUP_REMOVED lines=11> */
[----:B------:R-:W4:Y:S01]  /*7ffe0*/  LDC R12, c[0x0][0x248] ;  /* 0x00009200ff0c7b82 */ /* 0x000f220000000800 */
[----:B------:R3:W-:Y:S01]  /*7fff0*/  @P2 STG.E desc[UR48][R4.64], R235 ;  /* 0x000000eb04002986 */ /* 0x0007e2000c101930 */
[----:B------:R-:W-:Y:S01]  /*80000*/  ISETP.LT.AND P2, PT, R26, UR4, !P0 ;  /* 0x000000041a007c0c */ /* 0x000fe2000c741270 */
[----:B------:R-:W-:-:S02]  /*80010*/  ULDC UR4, c[0x0][0x22c] ;  /* 0x00008b0000047ab9 */ /* 0x000fc40000000800 */
[----:B------:R-:W4:Y:S04]  /*80020*/  LDL.LU R26, [R1+0x1c80] ;  /* 0x001c8000011a7983 */ /* 0x000f280000300800 */
[----:B------:R1:W-:Y:S01]  /*80030*/  @P3 STG.E desc[UR48][R6.64], R24 ;  /* 0x0000001806003986 */ /* 0x0003e2000c101930 */
[----:B------:R-:W-:Y:S01]  /*80040*/  ISETP.LT.AND P3, PT, R27, UR4, !P0 ;  /* 0x000000041b007c0c */ /* 0x000fe2000c761270 */
[----:B------:R-:W-:Y:S02]  /*80050*/  ULDC UR4, c[0x0][0x22c] ;  /* 0x00008b0000047ab9 */ /* 0x000fe40000000800 */
[----:B------:R-:W4:Y:S01]  /*80060*/  LDL.LU R27, [R1+0x1c7c] ;  /* 0x001c7c00011b7983 */ /* 0x000f220000300800 */
[----:B---3--:R-:W-:-:S04]  /*80070*/  LEA R4, P6, R8, R3, 0x2 ;  /* 0x0000000308047211 */ /* 0x008fc800078c10ff */
[----:B------:R-:W-:Y:S01]  /*80080*/  LEA.HI.X.SX32 R5, R8, R0, 0x2, P6 ;  /* 0x0000000008057211 */ /* 0x000fe200030f16ff */
[----:B------:R-:W-:Y:S02]  /*80090*/  IMAD R8, R10, 0x2, R8 ;  /* 0x000000020a087824 */ /* 0x000fe400078e0208 */
[----:B------:R-:W3:Y:S03]  /*800a0*/  LDC R10, c[0x0][0x248] ;  /* 0x00009200ff0a7b82 */ /* 0x000ee60000000800 */
[----:B-1----:R-:W-:-:S04]  /*800b0*/  LEA R7, R9, R8, 0x1 ;  /* 0x0000000809077211 */ /* 0x002fc800078e08ff */
        /* <DEDUP_REMOVED lines=9> */
[----:B------:R-:W-:Y:S02]  /*80150*/  ULDC UR4, c[0x0][0x22c] ;  /* 0x00008b0000047ab9 */ /* 0x000fe40000000800 */
[----:B----4-:R4:W-:Y:S01]  /*80160*/  @P5 STG.E desc[UR48][R4.64], R26 ;  /* 0x0000001a04005986 */ /* 0x0109e2000c101930 */
[----:B------:R-:W-:Y:S01]  /*80170*/  ISETP.LT.AND P5, PT, R29, UR4, !P0 ;  /* 0x000000041d007c0c */ /* 0x000fe2000c7a1270 */
[----:B------:R-:W-:-:S02]  /*80180*/  ULDC UR4, c[0x0][0x22c] ;  /* 0x00008b0000047ab9 */ /* 0x000fc40000000800 */
[----:B------:R-:W2:Y:S04]  /*80190*/  LDL.LU R29, [R1+0x1c74] ;  /* 0x001c7400011d7983 */ /* 0x000ea80000300800 */
[----:B------:R1:W-:Y:S01]  /*801a0*/  @P2 STG.E desc[UR48][R6.64], R27 ;  /* 0x0000001b06002986 */ /* 0x0003e2000c101930 */
[----:B------:R-:W-:Y:S01]  /*801b0*/  ISETP.LT.AND P2, PT, R30, UR4, !P0 ;  /* 0x000000041e007c0c */ /* 0x000fe2000c741270 */
[----:B------:R-:W-:Y:S02]  /*801c0*/  ULDC UR4, c[0x0][0x22c] ;  /* 0x00008b0000047ab9 */ /* 0x000fe40000000800 */
[----:B------:R-:W2:Y:S01]  /*801d0*/  LDL.LU R30, [R1+0x1c70] ;  /* 0x001c7000011e7983 */ /* 0x000ea20000300800 */
[----:B----4-:R-:W-:-:S04]  /*801e0*/  LEA R4, P6, R8, R3, 0x2 ;  /* 0x0000000308047211 */ /* 0x010fc800078c10ff */
[----:B------:R-:W-:Y:S01]  /*801f0*/  LEA.HI.X.SX32 R5, R8, R0, 0x2, P6 ;  /* 0x0000000008057211 */ /* 0x000fe200030f16ff */
[----:B---3--:R-:W-:Y:S02]  /*80200*/  IMAD R8, R10, 0x2, R8 ;  /* 0x000000020a087824 */ /* 0x008fe400078e0208 */
[----:B------:R-:W3:Y:S02]  /*80210*/  LDC R10, c[0x0][0x248] ;  /* 0x00009200ff0a7b82 */ /* 0x000ee40000000800 */
[----:B------:R-:W-:-:S05]  /*80220*/  IMAD R11, R11, 0x2, R8 ;  /* 0x000000020b0b7824 */ /* 0x000fca00078e0208 */
[----:B-1----:R-:W-:-:S04]  /*80230*/  LEA R6, P6, R11, R3, 0x2 ;  /* 0x000000030b067211 */ /* 0x002fc800078c10ff */
[----:B------:R-:W-:Y:S01]  /*80240*/  LEA.HI.X.SX32 R7, R11, R0, 0x2, P6 ;  /* 0x000000000b077211 */ /* 0x000fe200030f16ff */
[----:B--2---:R1:W-:Y:S02]  /*80250*/  @P3 STG.E desc[UR48][R4.64], R28 ;  /* 0x0000001c04003986 */ /* 0x0043e4000c101930 */
[----:B-1----:R-:W-:-:S04]  /*80260*/  LEA R4, P3, R8, R3, 0x2 ;  /* 0x0000000308047211 */ /* 0x002fc800078610ff */
[----:B------:R-:W-:Y:S02]  /*80270*/  LEA.HI.X.SX32 R5, R8, R0, 0x2, P3 ;  /* 0x0000000008057211 */ /* 0x000fe400018f16ff */
[----:B------:R-:W-:Y:S01]  /*80280*/  ISETP.LT.AND P3, PT, R31, UR4, !P0 ;  /* 0x000000041f007c0c */ /* 0x000fe2000c761270 */
[----:B------:R-:W-:Y:S01]  /*80290*/  ULDC UR4, c[0x0][0x22c] ;  /* 0x00008b0000047ab9 */ /* 0x000fe20000000800 */
[----:B------:R-:W2:Y:S01]  /*802a0*/  LDL.LU R31, [R1+0x1c6c] ;  /* 0x001c6c00011f7983 */ /* 0x000ea20000300800 */
[----:B------:R-:W-:Y:S01]  /*802b0*/  IMAD R12, R12, 0x2, R11 ;  /* 0x000000020c0c7824 */ /* 0x000fe200078e020b */
[----:B------:R-:W1:Y:S02]  /*802c0*/  LDC R8, c[0x0][0x248] ;  /* 0x00009200ff087b82 */ /* 0x000e640000000800 */
[----:B------:R4:W-:Y:S01]  /*802d0*/  @P4 STG.E desc[UR48][R4.64], R29 ;  /* 0x0000001d04004986 */ /* 0x0009e2000c101930 */
[----:B------:R-:W-:Y:S01]  /*802e0*/  ISETP.LT.AND P4, PT, R32, UR4, !P0 ;  /* 0x0000000420007c0c */ /* 0x000fe2000c781270 */
[----:B------:R-:W-:-:S04]  /*802f0*/  ULDC UR4, c[0x0][0x22c] ;  /* 0x00008b0000047ab9 */ /* 0x000fc80000000800 */
[----:B------:R-:W1:Y:S01]  /*80300*/  LDC R11, c[0x0][0x248] ;  /* 0x00009200ff0b7b82 */ /* 0x000e620000000800 */
[----:B------:R-:W2:Y:S04]  /*80310*/  LDL.LU R32, [R1+0x1c68] ;  /* 0x001c680001207983 */ /* 0x000ea80000300800 */
[----:B------:R3:W-:Y:S01]  /*80320*/  @P5 STG.E desc[UR48][R6.64], R30 ;  /* 0x0000001e06005986 */ /* 0x0007e2000c101930 */
[----:B------:R-:W-:Y:S01]  /*80330*/  ISETP.LT.AND P5, PT, R33, UR4, !P0 ;  /* 0x0000000421007c0c */ /* 0x000fe2000c7a1270 */
[----:B------:R-:W-:Y:S01]  /*80340*/  IMAD R13, R9, 0x2, R12 ;  /* 0x00000002090d7824 */ /* 0x000fe200078e020c */
[----:B------:R-:W-:Y:S01]  /*80350*/  ULDC UR4, c[0x0][0x22c] ;  /* 0x00008b0000047ab9 */ /* 0x000fe20000000800 */
[----:B------:R-:W2:Y:S01]  /*80360*/  LDL.LU R33, [R1+0x1c64] ;  /* 0x001c640001217983 */ /* 0x000ea20000300800 */
[C---:B----4-:R-:W-:Y:S01]  /*80370*/  LEA R4, P6, R12.reuse, R3, 0x2 ;  /* 0x000000030c047211 */ /* 0x050fe200078c10ff */
[----:B------:R-:W4:Y:S03]  /*80380*/  LDC R9, c[0x0][0x248] ;  /* 0x00009200ff097b82 */ /* 0x000f260000000800 */
[----:B------:R-:W-:Y:S01]  /*80390*/  LEA.HI.X.SX32 R5, R12, R0, 0x2, P6 ;  /* 0x000000000c057211 */ /* 0x000fe200030f16ff */
[----:B---3--:R-:W-:-:S04]  /*803a0*/  IMAD R15, R10, 0x2, R13 ;  /* 0x000000020a0f7824 */ /* 0x008fc800078e020d */
[----:B------:R-:W3:Y:S01]  /*803b0*/  LDC R10, c[0x0][0x248] ;  /* 0x00009200ff0a7b82 */ /* 0x000ee20000000800 */
[----:B------:R-:W-:-:S04]  /*803c0*/  LEA R6, P6, R15, R3, 0x2 ;  /* 0x000000030f067211 */ /* 0x000fc800078c10ff */
[----:B------:R-:W-:-:S03]  /*803d0*/  LEA.HI.X.SX32 R7, R15, R0, 0x2, P6 ;  /* 0x000000000f077211 */ /* 0x000fc600030f16ff */
[----:B------:R-:W3:Y:S01]  /*803e0*/  LDC R12, c[0x0][0x248] ;  /* 0x00009200ff0c7b82 */ /* 0x000ee20000000800 */
[----:B--2---:R2:W-:Y:S02]  /*803f0*/  @P2 STG.E desc[UR48][R4.64], R31 ;  /* 0x0000001f04002986 */ /* 0x0045e4000c101930 */
[----:B--2---:R-:W-:-:S04]  /*80400*/  LEA R4, P2, R13, R3, 0x2 ;  /* 0x000000030d047211 */ /* 0x004fc800078410ff */
[----:B------:R-:W-:Y:S02]  /*80410*/  LEA.HI.X.SX32 R5, R13, R0, 0x2, P2 ;  /* 0x000000000d057211 */ /* 0x000fe400010f16ff */
[----:B------:R-:W-:Y:S01]  /*80420*/  ISETP.LT.AND P2, PT, R34, UR4, !P0 ;  /* 0x0000000422007c0c */ /* 0x000fe2000c741270 */
[----:B------:R-:W-:Y:S01]  /*80430*/  ULDC UR4, c[0x0][0x22c] ;  /* 0x00008b0000047ab9 */ /* 0x000fe20000000800 */
[----:B------:R-:W2:Y:S01]  /*80440*/  LDL.LU R34, [R1+0x1c60] ;  /* 0x001c600001227983 */ /* 0x000ea20000300800 */
[----:B-1----:R-:W-:Y:S01]  /*80450*/  IMAD R8, R8, 0x2, R15 ;  /* 0x0000000208087824 */ /* 0x002fe200078e020f */
[----:B------:R-:W1:Y:S08]  /*80460*/  LDC R13, c[0x0][0x248] ;  /* 0x00009200ff0d7b82 */ /* 0x000e700000000800 */
[----:B------:R-:W1:Y:S01]  /*80470*/  LDC R15, c[0x0][0x248] ;  /* 0x00009200ff0f7b82 */ /* 0x000e620000000800 */
[----:B------:R4:W-:Y:S01]  /*80480*/  @P3 STG.E desc[UR48][R4.64], R32 ;  /* 0x0000002004003986 */ /* 0x0009e2000c101930 */
        /* <DEDUP_REMOVED lines=10> */
[----:B------:R-:W4:Y:S03]  /*80530*/  LDC R9, c[0x0][0x248] ;  /* 0x00009200ff097b82 */ /* 0x000f260000000800 */
[----:B------:R-:W-:-:S04]  /*80540*/  LEA R11, R11, R8, 0x1 ;  /* 0x000000080b0b7211 */ /* 0x000fc800078e08ff */
[----:B-1----:R-:W-:-:S04]  /*80550*/  LEA R6, P6, R11, R3, 0x2 ;  /* 0x000000030b067211 */ /* 0x002fc800078c10ff */
[----:B------:R-:W-:Y:S01]  /*80560*/  LEA.HI.X.SX32 R7, R11, R0, 0x2, P6 ;  /* 0x000000000b077211 */ /* 0x000fe200030f16ff */
[----:B--2---:R1:W-:Y:S02]  /*80570*/  @P5 STG.E desc[UR48][R4.64], R34 ;  /* 0x0000002204005986 */ /* 0x0043e4000c101930 */
[----:B-1----:R-:W-:-:S04]  /*80580*/  LEA R4, P5, R8, R3, 0x2 ;  /* 0x0000000308047211 */ /* 0x002fc800078a10ff */
[----:B------:R-:W-:Y:S02]  /*80590*/  LEA.HI.X.SX32 R5, R8, R0, 0x2, P5 ;  /* 0x0000000008057211 */ /* 0x000fe400028f16ff */
[----:B------:R-:W-:Y:S01]  /*805a0*/  ISETP.LT.AND P5, PT, R37, UR4, !P0 ;  /* 0x0000000425007c0c */ /* 0x000fe2000c7a1270 */
[----:B------:R-:W-:Y:S01]  /*805b0*/  ULDC UR4, c[0x0][0x22c] ;  /* 0x00008b0000047ab9 */ /* 0x000fe20000000800 */
[----:B------:R-:W2:Y:S04]  /*805c0*/  LDL.LU R37, [R1+0x1c54] ;  /* 0x001c540001257983 */ /* 0x000ea80000300800 */
[----:B---3--:R1:W-:Y:S01]  /*805d0*/  @P2 STG.E desc[UR48][R4.64], R35 ;  /* 0x0000002304002986 */ /* 0x0083e2000c101930 */
[----:B------:R-:W-:Y:S01]  /*805e0*/  ISETP.LT.AND P2, PT, R38, UR4, !P0 ;  /* 0x0000000426007c0c */ /* 0x000fe2000c741270 */
[----:B------:R-:W-:-:S02]  /*805f0*/  ULDC UR4, c[0x0][0x22c] ;  /* 0x00008b0000047ab9 */ /* 0x000fc40000000800 */
[----:B------:R-:W3:Y:S04]  /*80600*/  LDL.LU R38, [R1+0x1c50] ;  /* 0x001c500001267983 */ /* 0x000ee80000300800 */
[----:B------:R4:W-:Y:S01]  /*80610*/  @P3 STG.E desc[UR48][R6.64], R36 ;  /* 0x0000002406003986 */ /* 0x0009e2000c101930 */
[----:B------:R-:W-:Y:S01]  /*80620*/  ISETP.LT.AND P3, PT, R39, UR4, !P0 ;  /* 0x0000000427007c0c */ /* 0x000fe2000c761270 */
[----:B------:R-:W-:Y:S01]  /*80630*/  IMAD R10, R10, 0x2, R11 ;  /* 0x000000020a0a7824 */ /* 0x000fe200078e020b */
[----:B------:R-:W-:Y:S01]  /*80640*/  ULDC UR4, c[0x0][0x22c] ;  /* 0x00008b0000047ab9 */ /* 0x000fe20000000800 */
[----:B------:R-:W3:Y:S01]  /*80650*/  LDL.LU R39, [R1+0x1c4c] ;  /* 0x001c4c0001277983 */ /* 0x000ee20000300800 */
[----:B------:R-:W3:Y:S02]  /*80660*/  LDC R11, c[0x0][0x248] ;  /* 0x00009200ff0b7b82 */ /* 0x000ee40000000800 */
[----:B-1----:R-:W-:-:S04]  /*80670*/  LEA R4, P6, R10, R3, 0x2 ;  /* 0x000000030a047211 */ /* 0x002fc800078c10ff */
[----:B------:R-:W-:Y:S01]  /*80680*/  LEA.HI.X.SX32 R5, R10, R0, 0x2, P6 ;  /* 0x000000000a057211 */ /* 0x000fe200030f16ff */
[----:B------:R-:W-:Y:S02]  /*80690*/  IMAD R10, R13, 0x2, R10 ;  /* 0x000000020d0a7824 */ /* 0x000fe400078e020a */
[----:B------:R-:W1:Y:S02]  /*806a0*/  LDC R13, c[0x0][0x248] ;  /* 0x00009200ff0d7b82 */ /* 0x000e640000000800 */
[----:B----4-:R-:W-:-:S05]  /*806b0*/  IMAD R8, R9, 0x2, R10 ;  /* 0x0000000209087824 */ /* 0x010fca00078e020a */
[----:B------:R-:W-:-:S04]  /*806c0*/  LEA R6, P6, R8, R3, 0x2 ;  /* 0x0000000308067211 */ /* 0x000fc800078c10ff */
[----:B------:R-:W-:Y:S01]  /*806d0*/  LEA.HI.X.SX32 R7, R8, R0, 0x2, P6 ;  /* 0x0000000008077211 */ /* 0x000fe200030f16ff */
[----:B--2---:R2:W-:Y:S02]  /*806e0*/  @P4 STG.E desc[UR48][R4.64], R37 ;  /* 0x0000002504004986 */ /* 0x0045e4000c101930 */
[----:B--2---:R-:W-:-:S04]  /*806f0*/  LEA R4, P4, R10, R3, 0x2 ;  /* 0x000000030a047211 */ /* 0x004fc800078810ff */
[----:B------:R-:W-:Y:S02]  /*80700*/  LEA.HI.X.SX32 R5, R10, R0, 0x2, P4 ;  /* 0x000000000a057211 */ /* 0x000fe400020f16ff */
[----:B------:R-:W-:Y:S01]  /*80710*/  ISETP.LT.AND P4, PT, R40, UR4, !P0 ;  /* 0x0000000428007c0c */ /* 0x000fe2000c781270 */
[----:B------:R-:W-:Y:S01]  /*80720*/  ULDC UR4, c[0x0][0x22c] ;  /* 0x00008b0000047ab9 */ /* 0x000fe20000000800 */
[----:B------:R-:W2:Y:S01]  /*80730*/  LDL.LU R40, [R1+0x1c48] ;  /* 0x001c480001287983 */ /* 0x000ea20000300800 */
[----:B------:R-:W-:Y:S01]  /*80740*/  IMAD R9, R15, 0x2, R8 ;  /* 0x000000020f097824 */ /* 0x000fe200078e0208 */
[----:B------:R-:W4:Y:S08]  /*80750*/  LDC R10, c[0x0][0x248] ;  /* 0x00009200ff0a7b82 */ /* 0x000f300000000800 */
[----:B------:R-:W1:Y:S01]  /*80760*/  LDC R15, c[0x0][0x248] ;  /* 0x00009200ff0f7b82 */ /* 0x000e620000000800 */
[----:B---3--:R3:W-:Y:S01]  /*80770*/  @P5 STG.E desc[UR48][R4.64], R38 ;  /* 0x0000002604005986 */ /* 0x0087e2000c101930 */
        /* <DEDUP_REMOVED lines=10> */
[----:B------:R-:W3:Y:S02]  /*80820*/  LDC R12, c[0x0][0x248] ;  /* 0x00009200ff0c7b82 */ /* 0x000ee40000000800 */
[----:B------:R-:W-:-:S05]  /*80830*/  IMAD R8, R14, 0x2, R9 ;  /* 0x000000020e087824 */ /* 0x000fca00078e0209 */
[CC--:B------:R-:W-:Y:S01]  /*80840*/  LEA R6, P6, R8.reuse, R3.reuse, 0x2 ;  /* 0x0000000308067211 */ /* 0x0c0fe200078c10ff */
[----:B------:R-:W1:Y:S03]  /*80850*/  LDC R14, c[0x0][0x248] ;  /* 0x00009200ff0e7b82 */ /* 0x000e660000000800 */
[----:B------:R-:W-:Y:S01]  /*80860*/  LEA.HI.X.SX32 R7, R8, R0, 0x2, P6 ;  /* 0x0000000008077211 */ /* 0x000fe200030f16ff */
[----:B--2---:R2:W-:Y:S02]  /*80870*/  @P3 STG.E desc[UR48][R4.64], R40 ;  /* 0x0000002804003986 */ /* 0x0045e4000c101930 */
[----:B--2---:R-:W-:-:S04]  /*80880*/  LEA R4, P3, R9, R3, 0x2 ;  /* 0x0000000309047211 */ /* 0x004fc800078610ff */
[----:B------:R-:W-:Y:S02]  /*80890*/  LEA.HI.X.SX32 R5, R9, R0, 0x2, P3 ;  /* 0x0000000009057211 */ /* 0x000fe400018f16ff */
[----:B------:R-:W-:Y:S01]  /*808a0*/  ISETP.LT.AND P3, PT, R43, UR4, !P0 ;  /* 0x000000042b007c0c */ /* 0x000fe2000c761270 */
[----:B------:R-:W-:Y:S01]  /*808b0*/  ULDC UR4, c[0x0][0x22c] ;  /* 0x00008b0000047ab9 */ /* 0x000fe20000000800 */
[----:B------:R-:W2:Y:S04]  /*808c0*/  LDL.LU R43, [R1+0x1c3c] ;  /* 0x001c3c00012b7983 */ /* 0x000ea80000300800 */
[----:B----4-:R4:W-:Y:S01]  /*808d0*/  @P4 STG.E desc[UR48][R4.64], R41 ;  /* 0x0000002904004986 */ /* 0x0109e2000c101930 */
[----:B------:R-:W-:Y:S01]  /*808e0*/  ISETP.LT.AND P4, PT, R44, UR4, !P0 ;  /* 0x000000042c007c0c */ /* 0x000fe2000c781270 */
[----:B------:R-:W-:-:S02]  /*808f0*/  ULDC UR4, c[0x0][0x22c] ;  /* 0x00008b0000047ab9 */ /* 0x000fc40000000800 */
[----:B------:R-:W2:Y:S04]  /*80900*/  LDL.LU R44, [R1+0x1c38] ;  /* 0x001c3800012c7983 */ /* 0x000ea80000300800 */
[----:B------:R1:W-:Y:S01]  /*80910*/  @P5 STG.E desc[UR48][R6.64], R42 ;  /* 0x0000002a06005986 */ /* 0x0003e2000c101930 */
[----:B------:R-:W-:Y:S01]  /*80920*/  ISETP.LT.AND P5, PT, R45, UR4, !P0 ;  /* 0x000000042d007c0c */ /* 0x000fe2000c7a1270 */
[----:B------:R-:W-:Y:S01]  /*80930*/  IMAD R9, R11, 0x2, R8 ;  /* 0x000000020b097824 */ /* 0x000fe200078e0208 */
[----:B------:R-:W-:Y:S01]  /*80940*/  ULDC UR4, c[0x0][0x22c] ;  /* 0x00008b0000047ab9 */ /* 0x000fe20000000800 */
[----:B------:R-:W2:Y:S01]  /*80950*/  LDL.LU R45, [R1+0x1c34] ;  /* 0x001c3400012d7983 */ /* 0x000ea20000300800 */
[----:B------:R-:W2:Y:S02]  /*80960*/  LDC R11, c[0x0][0x248] ;  /* 0x00009200ff0b7b82 */ /* 0x000ea40000000800 */
[----:B----4-:R-:W-:-:S04]  /*80970*/  LEA R4, P6, R9, R3, 0x2 ;  /* 0x0000000309047211 */ /* 0x010fc800078c10ff */
[----:B------:R-:W-:Y:S01]  /*80980*/  LEA.HI.X.SX32 R5, R9, R0, 0x2, P6 ;  /* 0x0000000009057211 */ /* 0x000fe200030f16ff */
[----:B------:R-:W-:Y:S02]  /*80990*/  IMAD R9, R10, 0x2, R9 ;  /* 0x000000020a097824 */ /* 0x000fe400078e0209 */
[----:B------:R-:W4:Y:S03]  /*809a0*/  LDC R10, c[0x0][0x248] ;  /* 0x00009200ff0a7b82 */ /* 0x000f260000000800 */
[----:B---3--:R-:W-:-:S04]  /*809b0*/  LEA R8, R12, R9, 0x1 ;  /* 0x000000090c087211 */ /* 0x008fc800078e08ff */
[CC--:B-1----:R-:W-:Y:S01]  /*809c0*/  LEA R6, P6, R8.reuse, R3.reuse, 0x2 ;  /* 0x0000000308067211 */ /* 0x0c2fe200078c10ff */
        /* <DEDUP_REMOVED lines=8> */
[----:B------:R3:W-:Y:S01]  /*80a50*/  @P3 STG.E desc[UR48][R4.64], R44 ;  /* 0x0000002c04003986 */ /* 0x0007e2000c101930 */
[----:B------:R-:W-:Y:S01]  /*80a60*/  ISETP.LT.AND P3, PT, R48, UR4, !P0 ;  /* 0x0000000430007c0c */ /* 0x000fe2000c761270 */
[----:B------:R-:W-:-:S02]  /*80a70*/  ULDC UR4, c[0x0][0x22c] ;  /* 0x00008b0000047ab9 */ /* 0x000fc40000000800 */
[----:B------:R1:W-:Y:S01]  /*80a80*/  @P4 STG.E desc[UR48][R6.64], R45 ;  /* 0x0000002d06004986 */ /* 0x0003e2000c101930 */
[----:B------:R-:W-:Y:S01]  /*80a90*/  ISETP.LT.AND P4, PT, R47, UR4, !P0 ;  /* 0x000000042f007c0c */ /* 0x000fe2000c781270 */
[----:B------:R-:W-:Y:S01]  /*80aa0*/  IMAD R9, R13, 0x2, R8 ;  /* 0x000000020d097824 */ /* 0x000fe200078e0208 */
[----:B------:R-:W-:Y:S01]  /*80ab0*/  ULDC UR4, c[0x0][0x22c] ;  /* 0x00008b0000047ab9 */ /* 0x000fe20000000800 */
[----:B------:R-:W2:Y:S01]  /*80ac0*/  LDL.LU R48, [R1+0x1c2c] ;  /* 0x001c2c0001307983 */ /* 0x000ea20000300800 */
[----:B------:R-:W2:Y:S03]  /*80ad0*/  LDC R13, c[0x0][0x248] ;  /* 0x00009200ff0d7b82 */ /* 0x000ea60000000800 */
[----:B------:R-:W2:Y:S01]  /*80ae0*/  LDL.LU R47, [R1+0x1c28] ;  /* 0x001c2800012f7983 */ /* 0x000ea20000300800 */
[----:B---3--:R-:W-:-:S04]  /*80af0*/  LEA R4, P6, R9, R3, 0x2 ;  /* 0x0000000309047211 */ /* 0x008fc800078c10ff */
[----:B------:R-:W-:Y:S01]  /*80b00*/  LEA.HI.X.SX32 R5, R9, R0, 0x2, P6 ;  /* 0x0000000009057211 */ /* 0x000fe200030f16ff */
[----:B----4-:R-:W-:Y:S02]  /*80b10*/  IMAD R9, R10, 0x2, R9 ;  /* 0x000000020a097824 */ /* 0x010fe400078e0209 */
[----:B------:R-:W3:Y:S02]  /*80b20*/  LDC R10, c[0x0][0x248] ;  /* 0x00009200ff0a7b82 */ /* 0x000ee40000000800 */
[----:B------:R-:W-:-:S05]  /*80b30*/  IMAD R8, R14, 0x2, R9 ;  /* 0x000000020e087824 */ /* 0x000fca00078e0209 */
        /* <DEDUP_REMOVED lines=22> */
[----:B------:R-:W4:Y:S02]  /*80ca0*/  LDC R12, c[0x0][0x248] ;  /* 0x00009200ff0c7b82 */ /* 0x000f240000000800 */
[----:B---3--:R-:W-:-:S05]  /*80cb0*/  IMAD R8, R10, 0x2, R9 ;  /* 0x000000020a087824 */ /* 0x008fca00078e0209 */
        /* <DEDUP_REMOVED lines=19> */
[----:B---3--:R-:W-:-:S04]  /*80df0*/  LEA R4, P6, R9, R3, 0x2 ;  /* 0x0000000309047211 */ /* 0x008fc800078c10ff */
[----:B------:R-:W-:Y:S01]  /*80e00*/  LEA.HI.X.SX32 R5, R9, R0, 0x2, P6 ;  /* 0x0000000009057211 */ /* 0x000fe200030f16ff */
[----:B----4-:R-:W-:Y:S02]  /*80e10*/  IMAD R9, R12, 0x2, R9 ;  /* 0x000000020c097824 */ /* 0x010fe400078e0209 */
[----:B------:R-:W3:Y:S03]  /*80e20*/  LDC R12, c[0x0][0x248] ;  /* 0x00009200ff0c7b82 */ /* 0x000ee60000000800 */
[----:B------:R-:W-:-:S04]  /*80e30*/  LEA R8, R14, R9, 0x1 ;  /* 0x000000090e087211 */ /* 0x000fc800078e08ff */
        /* <DEDUP_REMOVED lines=113> */
[----:B------:R-:W2:Y:S03]  /*81550*/  LDL.LU R69, [R1+0x1bd4] ;  /* 0x001bd40001457983 */ /* 0x000ea60000300800 */
[----:B----4-:R-:W-:-:S04]  /*81560*/  LEA R4, P6, R9, R3, 0x2 ;  /* 0x0000000309047211 */ /* 0x010fc800078c10ff */
[----:B------:R-:W-:Y:S01]  /*81570*/  LEA.HI.X.SX32 R5, R9, R0, 0x2, P6 ;  /* 0x0000000009057211 */ /* 0x000fe200030f16ff */
[----:B------:R-:W-:-:S04]  /*81580*/  IMAD R9, R10, 0x2, R9 ;  /* 0x000000020a097824 */ /* 0x000fc800078e0209 */
[----:B---3--:R-:W-:Y:S02]  /*81590*/  IMAD R10, R12, 0x2, R9 ;  /* 0x000000020c0a7824 */ /* 0x008fe400078e0209 */
[----:B------:R-:W3:Y:S03]  /*815a0*/  LDC R12, c[0x0][0x248] ;  /* 0x00009200ff0c7b82 */ /* 0x000ee60000000800 */
[----:B-1----:R-:W-:-:S04]  /*815b0*/  LEA R6, P6, R10, R3, 0x2 ;  /* 0x000000030a067211 */ /* 0x002fc800078c10ff */
[----:B------:R-:W-:Y:S01]  /*815c0*/  LEA.HI.X.SX32 R7, R10, R0, 0x2, P6 ;  /* 0x000000000a077211 */ /* 0x000fe200030f16ff */
[----:B--2---:R1:W-:Y:S01]  /*815d0*/  @P2 STG.E desc[UR48][R4.64], R67 ;  /* 0x0000004304002986 */ /* 0x0043e2000c101930 */
[----:B------:R-:W-:-:S04]  /*815e0*/  LEA R8, P2, R9, R3, 0x2 ;  /* 0x0000000309087211 */ /* 0x000fc800078410ff */
[----:B------:R-:W-:Y:S02]  /*815f0*/  LEA.HI.X.SX32 R9, R9, R0, 0x2, P2 ;  /* 0x0000000009097211 */ /* 0x000fe400010f16ff */
[----:B------:R-:W-:Y:S01]  /*81600*/  ISETP.LT.AND P2, PT, R70, UR4, !P0 ;  /* 0x0000000446007c0c */ /* 0x000fe2000c741270 */
[----:B------:R-:W-:Y:S01]  /*81610*/  ULDC UR4, c[0x0][0x22c] ;  /* 0x00008b0000047ab9 */ /* 0x000fe20000000800 */
[----:B------:R-:W2:Y:S04]  /*81620*/  LDL.LU R70, [R1+0x1bd0] ;  /* 0x001bd00001467983 */ /* 0x000ea80000300800 */
[----:B------:R-:W-:Y:S01]  /*81630*/  @P3 STG.E desc[UR48][R8.64], R68 ;  /* 0x0000004408003986 */ /* 0x000fe2000c101930 */
[----:B------:R-:W-:Y:S01]  /*81640*/  ISETP.LT.AND P3, PT, R72, UR4, !P0 ;  /* 0x0000000448007c0c */ /* 0x000fe2000c761270 */
[----:B------:R-:W-:-:S02]  /*81650*/  ULDC UR4, c[0x0][0x22c] ;  /* 0x00008b0000047ab9 */ /* 0x000fc40000000800 */
[----:B------:R4:W-:Y:S01]  /*81660*/  @P4 STG.E desc[UR48][R6.64], R69 ;  /* 0x0000004506004986 */ /* 0x0009e2000c101930 */
[----:B------:R-:W-:Y:S01]  /*81670*/  ISETP.LT.AND P4, PT, R71, UR4, !P0 ;  /* 0x0000000447007c0c */ /* 0x000fe2000c781270 */
[----:B------:R-:W-:Y:S01]  /*81680*/  IMAD R11, R13, 0x2, R10 ;  /* 0x000000020d0b7824 */ /* 0x000fe200078e020a */
[----:B------:R-:W-:Y:S01]  /*81690*/  ULDC UR4, c[0x0][0x22c] ;  /* 0x00008b0000047ab9 */ /* 0x000fe20000000800 */
[----:B------:R-:W3:Y:S01]  /*816a0*/  LDL.LU R72, [R1+0x1bcc] ;  /* 0x001bcc0001487983 */ /* 0x000ee20000300800 */
[----:B------:R-:W3:Y:S03]  /*816b0*/  LDC R13, c[0x0][0x248] ;  /* 0x00009200ff0d7b82 */ /* 0x000ee60000000800 */
[----:B------:R-:W3:Y:S01]  /*816c0*/  LDL.LU R71, [R1+0x1bc8] ;  /* 0x001bc80001477983 */ /* 0x000ee20000300800 */
[----:B-1----:R-:W-:-:S04]  /*816d0*/  LEA R4, P6, R11, R3, 0x2 ;  /* 0x000000030b047211 */ /* 0x002fc800078c10ff */
[----:B------:R-:W-:Y:S01]  /*816e0*/  LEA.HI.X.SX32 R5, R11, R0, 0x2, P6 ;  /* 0x000000000b057211 */ /* 0x000fe200030f16ff */
[----:B------:R-:W-:Y:S02]  /*816f0*/  IMAD R11, R14, 0x2, R11 ;  /* 0x000000020e0b7824 */ /* 0x000fe400078e020b */
[----:B------:R-:W1:Y:S03]  /*81700*/  LDC R14, c[0x0][0x248] ;  /* 0x00009200ff0e7b82 */ /* 0x000e660000000800 */
[----:B------:R-:W-:-:S04]  /*81710*/  LEA R10, R16, R11, 0x1 ;  /* 0x0000000b100a7211 */ /* 0x000fc800078e08ff */
[CC--:B----4-:R-:W-:Y:S01]  /*81720*/  LEA R6, P6, R10.reuse, R3.reuse, 0x2 ;  /* 0x000000030a067211 */ /* 0x0d0fe200078c10ff */
[----:B------:R-:W4:Y:S03]  /*81730*/  LDC R16, c[0x0][0x248] ;  /* 0x00009200ff107b82 */ /* 0x000f260000000800 */
[----:B------:R-:W-:Y:S01]  /*81740*/  LEA.HI.X.SX32 R7, R10, R0, 0x2, P6 ;  /* 0x000000000a077211 */ /* 0x000fe200030f16ff */
[----:B--2---:R2:W-:Y:S01]  /*81750*/  @P5 STG.E desc[UR48][R4.64], R70 ;  /* 0x0000004604005986 */ /* 0x0045e2000c101930 */
[----:B------:R-:W-:-:S04]  /*81760*/  LEA R8, P5, R11, R3, 0x2 ;  /* 0x000000030b087211 */ /* 0x000fc800078a10ff */
[----:B------:R-:W-:Y:S02]  /*81770*/  LEA.HI.X.SX32 R9, R11, R0, 0x2, P5 ;  /* 0x000000000b097211 */ /* 0x000fe400028f16ff */
[----:B------:R-:W-:Y:S01]  /*81780*/  ISETP.LT.AND P5, PT, R73, UR4, !P0 ;  /* 0x0000000449007c0c */ /* 0x000fe2000c7a1270 */
[----:B------:R-:W-:Y:S01]  /*81790*/  ULDC UR4, c[0x0][0x22c] ;  /* 0x00008b0000047ab9 */ /* 0x000fe20000000800 */
[----:B------:R-:W4:Y:S04]  /*817a0*/  LDL.LU R73, [R1+0x1bc4] ;  /* 0x001bc40001497983 */ /* 0x000f280000300800 */
[----:B---3--:R-:W-:Y:S01]  /*817b0*/  @P2 STG.E desc[UR48][R8.64], R71 ;  /* 0x0000004708002986 */ /* 0x008fe2000c101930 */
        /* <DEDUP_REMOVED lines=9> */
[----:B--2---:R-:W-:-:S04]  /*81850*/  LEA R4, P6, R11, R3, 0x2 ;  /* 0x000000030b047211 */ /* 0x004fc800078c10ff */
[----:B------:R-:W-:Y:S01]  /*81860*/  LEA.HI.X.SX32 R5, R11, R0, 0x2, P6 ;  /* 0x000000000b057211 */ /* 0x000fe200030f16ff */
[----:B------:R-:W-:Y:S02]  /*81870*/  IMAD R11, R12, 0x2, R11 ;  /* 0x000000020c0b7824 */ /* 0x000fe400078e020b */
[----:B------:R-:W2:Y:S02]  /*81880*/  LDC R12, c[0x0][0x248] ;  /* 0x00009200ff0c7b82 */ /* 0x000ea40000000800 */
[----:B-1----:R-:W-:-:S05]  /*81890*/  IMAD R10, R14, 0x2, R11 ;  /* 0x000000020e0a7824 */ /* 0x002fca00078e020b */
[CC--:B------:R-:W-:Y:S01]  /*818a0*/  LEA R6, P6, R10.reuse, R3.reuse, 0x2 ;  /* 0x000000030a067211 */ /* 0x0c0fe200078c10ff */
[----:B------:R-:W1:Y:S03]  /*818b0*/  LDC R14, c[0x0][0x248] ;  /* 0x00009200ff0e7b82 */ /* 0x000e660000000800 */
[----:B------:R-:W-:Y:S01]  /*818c0*/  LEA.HI.X.SX32 R7, R10, R0, 0x2, P6 ;  /* 0x000000000a077211 */ /* 0x000fe200030f16ff */
[----:B----4-:R4:W-:Y:S01]  /*818d0*/  @P4 STG.E desc[UR48][R4.64], R73 ;  /* 0x0000004904004986 */ /* 0x0109e2000c101930 */
[----:B------:R-:W-:-:S04]  /*818e0*/  LEA R8, P4, R11, R3, 0x2 ;  /* 0x000000030b087211 */ /* 0x000fc800078810ff */
[----:B------:R-:W-:Y:S02]  /*818f0*/  LEA.HI.X.SX32 R9, R11, R0, 0x2, P4 ;  /* 0x000000000b097211 */ /* 0x000fe400020f16ff */
[----:B------:R-:W-:Y:S01]  /*81900*/  ISETP.LT.AND P4, PT, R76, UR4, !P0 ;  /* 0x000000044c007c0c */ /* 0x000fe2000c781270 */
[----:B------:R-:W-:Y:S01]  /*81910*/  ULDC UR4, c[0x0][0x22c] ;  /* 0x00008b0000047ab9 */ /* 0x000fe20000000800 */
[----:B------:R-:W2:Y:S04]  /*81920*/  LDL.LU R76, [R1+0x1bb8] ;  /* 0x001bb800014c7983 */ /* 0x000ea80000300800 */
        /* <DEDUP_REMOVED lines=10> */
[----:B----4-:R-:W-:-:S04]  /*819d0*/  LEA R4, P6, R11, R3, 0x2 ;  /* 0x000000030b047211 */ /* 0x010fc800078c10ff */
[----:B------:R-:W-:Y:S01]  /*819e0*/  LEA.HI.X.SX32 R5, R11, R0, 0x2, P6 ;  /* 0x000000000b057211 */ /* 0x000fe200030f16ff */
[----:B--2---:R-:W-:Y:S02]  /*819f0*/  IMAD R11, R12, 0x2, R11 ;  /* 0x000000020c0b7824 */ /* 0x004fe400078e020b */
[----:B------:R-:W2:Y:S02]  /*81a00*/  LDC R12, c[0x0][0x248] ;  /* 0x00009200ff0c7b82 */ /* 0x000ea40000000800 */
[----:B------:R-:W-:-:S05]  /*81a10*/  IMAD R10, R16, 0x2, R11 ;  /* 0x00000002100a7824 */ /* 0x000fca00078e020b */
[CC--:B-1----:R-:W-:Y:S01]  /*81a20*/  LEA R6, P6, R10.reuse, R3.reuse, 0x2 ;  /* 0x000000030a067211 */ /* 0x0c2fe200078c10ff */
[----:B------:R-:W1:Y:S03]  /*81a30*/  LDC R16, c[0x0][0x248] ;  /* 0x00009200ff107b82 */ /* 0x000e660000000800 */
[----:B------:R-:W-:Y:S01]  /*81a40*/  LEA.HI.X.SX32 R7, R10, R0, 0x2, P6 ;  /* 0x000000000a077211 */ /* 0x000fe200030f16ff */
[----:B------:R4:W-:Y:S01]  /*81a50*/  @P3 STG.E desc[UR48][R4.64], R76 ;  /* 0x0000004c04003986 */ /* 0x0009e2000c101930 */
        /* <DEDUP_REMOVED lines=17> */
[----:B------:R-:W-:Y:S02]  /*81b70*/  IMAD R11, R14, 0x2, R11 ;  /* 0x000000020e0b7824 */ /* 0x000fe400078e020b */
[----:B------:R-:W4:Y:S03]  /*81b80*/  LDC R14, c[0x0][0x248] ;  /* 0x00009200ff0e7b82 */ /* 0x000f260000000800 */
[----:B--2---:R-:W-:-:S04]  /*81b90*/  LEA R10, R12, R11, 0x1 ;  /* 0x0000000b0c0a7211 */ /* 0x004fc800078e08ff */
        /* <DEDUP_REMOVED lines=12> */
[----:B------:R3:W-:Y:S01]  /*81c60*/  @P4 STG.E desc[UR48][R6.64], R81 ;  /* 0x0000005106004986 */ /* 0x0007e2000c101930 */
[----:B------:R-:W-:Y:S01]  /*81c70*/  ISETP.LT.AND P4, PT, R83, UR4, !P0 ;  /* 0x0000000453007c0c */ /* 0x000fe2000c781270 */
[----:B------:R-:W-:Y:S01]  /*81c80*/  IMAD R11, R13, 0x2, R10 ;  /* 0x000000020d0b7824 */ /* 0x000fe200078e020a */
[----:B------:R-:W-:Y:S01]  /*81c90*/  ULDC UR4, c[0x0][0x22c] ;  /* 0x00008b0000047ab9 */ /* 0x000fe20000000800 */
[----:B------:R-:W3:Y:S01]  /*81ca0*/  LDL.LU R84, [R1+0x1b9c] ;  /* 0x001b9c0001547983 */ /* 0x000ee20000300800 */
[----:B------:R-:W1:Y:S03]  /*81cb0*/  LDC R13, c[0x0][0x248] ;  /* 0x00009200ff0d7b82 */ /* 0x000e660000000800 */
[----:B------:R-:W3:Y:S01]  /*81cc0*/  LDL.LU R83, [R1+0x1b98] ;  /* 0x001b980001537983 */ /* 0x000ee20000300800 */
[----:B--2---:R-:W-:-:S04]  /*81cd0*/  LEA R4, P6, R11, R3, 0x2 ;  /* 0x000000030b047211 */ /* 0x004fc800078c10ff */
[----:B------:R-:W-:Y:S01]  /*81ce0*/  LEA.HI.X.SX32 R5, R11, R0, 0x2, P6 ;  /* 0x000000000b057211 */ /* 0x000fe200030f16ff */
[----:B----4-:R-:W-:Y:S02]  /*81cf0*/  IMAD R11, R14, 0x2, R11 ;  /* 0x000000020e0b7824 */ /* 0x010fe400078e020b */
[----:B------:R-:W2:Y:S02]  /*81d00*/  LDC R14, c[0x0][0x248] ;  /* 0x00009200ff0e7b82 */ /* 0x000ea40000000800 */
[----:B------:R-:W-:-:S05]  /*81d10*/  IMAD R10, R16, 0x2, R11 ;  /* 0x00000002100a7824 */ /* 0x000fca00078e020b */
[CC--:B---3--:R-:W-:Y:S01]  /*81d20*/  LEA R6, P6, R10.reuse, R3.reuse, 0x2 ;  /* 0x000000030a067211 */ /* 0x0c8fe200078c10ff */
[----:B------:R-:W3:Y:S03]  /*81d30*/  LDC R16, c[0x0][0x248] ;  /* 0x00009200ff107b82 */ /* 0x000ee60000000800 */
[----:B------:R-:W-:Y:S01]  /*81d40*/  LEA.HI.X.SX32 R7, R10, R0, 0x2, P6 ;  /* 0x000000000a077211 */ /* 0x000fe200030f16ff */
[----:B------:R4:W-:Y:S01]  /*81d50*/  @P5 STG.E desc[UR48][R4.64], R82 ;  /* 0x0000005204005986 */ /* 0x0009e2000c101930 */
[----:B------:R-:W-:-:S04]  /*81d60*/  LEA R8, P5, R11, R3, 0x2 ;  /* 0x000000030b087211 */ /* 0x000fc800078a10ff */
[----:B------:R-:W-:Y:S02]  /*81d70*/  LEA.HI.X.SX32 R9, R11, R0, 0x2, P5 ;  /* 0x000000000b097211 */ /* 0x000fe400028f16ff */
[----:B------:R-:W-:Y:S01]  /*81d80*/  ISETP.LT.AND P5, PT, R85, UR4, !P0 ;  /* 0x0000000455007c0c */ /* 0x000fe2000c7a1270 */
[----:B------:R-:W-:Y:S01]  /*81d90*/  ULDC UR4, c[0x0][0x22c] ;  /* 0x00008b0000047ab9 */ /* 0x000fe20000000800 */
[----:B------:R-:W3:Y:S04]  /*81da0*/  LDL.LU R85, [R1+0x1b94] ;  /* 0x001b940001557983 */ /* 0x000ee80000300800 */
[----:B------:R-:W-:Y:S01]  /*81db0*/  @P2 STG.E desc[UR48][R8.64], R83 ;  /* 0x0000005308002986 */ /* 0x000fe2000c101930 */
        /* <DEDUP_REMOVED lines=11> */
[----:B-1----:R-:W-:Y:S02]  /*81e70*/  IMAD R11, R12, 0x2, R11 ;  /* 0x000000020c0b7824 */ /* 0x002fe400078e020b */
[----:B------:R-:W1:Y:S02]  /*81e80*/  LDC R12, c[0x0][0x248] ;  /* 0x00009200ff0c7b82 */ /* 0x000e640000000800 */
[----:B--2---:R-:W-:-:S05]  /*81e90*/  IMAD R10, R14, 0x2, R11 ;  /* 0x000000020e0a7824 */ /* 0x004fca00078e020b */
[CC--:B------:R-:W-:Y:S01]  /*81ea0*/  LEA R6, P6, R10.reuse, R3.reuse, 0x2 ;  /* 0x000000030a067211 */ /* 0x0c0fe200078c10ff */
[----:B------:R-:W2:Y:S03]  /*81eb0*/  LDC R14, c[0x0][0x248] ;  /* 0x00009200ff0e7b82 */ /* 0x000ea60000000800 */
[----:B------:R-:W-:Y:S01]  /*81ec0*/  LEA.HI.X.SX32 R7, R10, R0, 0x2, P6 ;  /* 0x000000000a077211 */ /* 0x000fe200030f16ff */
[----:B---3--:R3:W-:Y:S01]  /*81ed0*/  @P4 STG.E desc[UR48][R4.64], R85 ;  /* 0x0000005504004986 */ /* 0x0087e2000c101930 */
[----:B------:R-:W-:-:S04]  /*81ee0*/  LEA R8, P4, R11, R3, 0x2 ;  /* 0x000000030b087211 */ /* 0x000fc800078810ff */
[----:B------:R-:W-:Y:S02]  /*81ef0*/  LEA.HI.X.SX32 R9, R11, R0, 0x2, P4 ;  /* 0x000000000b097211 */ /* 0x000fe400020f16ff */
[----:B------:R-:W-:Y:S01]  /*81f00*/  ISETP.LT.AND P4, PT, R88, UR4, !P0 ;  /* 0x0000000458007c0c */ /* 0x000fe2000c781270 */
[----:B------:R-:W-:Y:S01]  /*81f10*/  ULDC UR4, c[0x0][0x22c] ;  /* 0x00008b0000047ab9 */ /* 0x000fe20000000800 */
[----:B------:R-:W4:Y:S04]  /*81f20*/  LDL.LU R88, [R1+0x1b88] ;  /* 0x001b880001587983 */ /* 0x000f280000300800 */
[----:B------:R-:W-:Y:S01]  /*81f30*/  @P5 STG.E desc[UR48][R8.64], R86 ;  /* 0x0000005608005986 */ /* 0x000fe2000c101930 */
        /* <DEDUP_REMOVED lines=11> */
[----:B-1----:R-:W-:Y:S02]  /*81ff0*/  IMAD R11, R12, 0x2, R11 ;  /* 0x000000020c0b7824 */ /* 0x002fe400078e020b */
[----:B------:R-:W1:Y:S03]  /*82000*/  LDC R12, c[0x0][0x248] ;  /* 0x00009200ff0c7b82 */ /* 0x000e660000000800 */
[----:B------:R-:W-:-:S04]  /*82010*/  LEA R10, R16, R11, 0x1 ;  /* 0x0000000b100a7211 */ /* 0x000fc800078e08ff */
[CC--:B------:R-:W-:Y:S01]  /*82020*/  LEA R6, P6, R10.reuse, R3.reuse, 0x2 ;  /* 0x000000030a067211 */ /* 0x0c0fe200078c10ff */
[----:B------:R-:W3:Y:S03]  /*82030*/  LDC R16, c[0x0][0x248] ;  /* 0x00009200ff107b82 */ /* 0x000ee60000000800 */
[----:B------:R-:W-:Y:S01]  /*82040*/  LEA.HI.X.SX32 R7, R10, R0, 0x2, P6 ;  /* 0x000000000a077211 */ /* 0x000fe200030f16ff */
[----:B----4-:R4:W-:Y:S01]  /*82050*/  @P3 STG.E desc[UR48][R4.64], R88 ;  /* 0x0000005804003986 */ /* 0x0109e2000c101930 */
[----:B------:R-:W-:-:S04]  /*82060*/  LEA R8, P3, R11, R3, 0x2 ;  /* 0x000000030b087211 */ /* 0x000fc800078610ff */
[----:B------:R-:W-:Y:S02]  /*82070*/  LEA.HI.X.SX32 R9, R11, R0, 0x2, P3 ;  /* 0x000000000b097211 */ /* 0x000fe400018f16ff */
[----:B------:R-:W-:Y:S01]  /*82080*/  ISETP.LT.AND P3, PT, R91, UR4, !P0 ;  /* 0x000000045b007c0c */ /* 0x000fe2000c761270 */
[----:B------:R-:W-:Y:S01]  /*82090*/  ULDC UR4, c[0x0][0x22c] ;  /* 0x00008b0000047ab9 */ /* 0x000fe20000000800 */
[----:B------:R-:W3:Y:S04]  /*820a0*/  LDL.LU R91, [R1+0x1b7c] ;  /* 0x001b7c00015b7983 */ /* 0x000ee80000300800 */
[----:B--2---:R-:W-:Y:S01]  /*820b0*/  @P4 STG.E desc[UR48][R8.64], R89 ;  /* 0x0000005908004986 */ /* 0x004fe2000c101930 */
        /* <DEDUP_REMOVED lines=13> */
[----:B-1----:R-:W-:-:S05]  /*82190*/  IMAD R10, R12, 0x2, R11 ;  /* 0x000000020c0a7824 */ /* 0x002fca00078e020b */
[CC--:B------:R-:W-:Y:S01]  /*821a0*/  LEA R6, P6, R10.reuse, R3.reuse, 0x2 ;  /* 0x000000030a067211 */ /* 0x0c0fe200078c10ff */
[----:B------:R-:W1:Y:S03]  /*821b0*/  LDC R12, c[0x0][0x248] ;  /* 0x00009200ff0c7b82 */ /* 0x000e660000000800 */
[----:B------:R-:W-:Y:S01]  /*821c0*/  LEA.HI.X.SX32 R7, R10, R0, 0x2, P6 ;  /* 0x000000000a077211 */ /* 0x000fe200030f16ff */
[----:B---3--:R3:W-:Y:S01]  /*821d0*/  @P2 STG.E desc[UR48][R4.64], R91 ;  /* 0x0000005b04002986 */ /* 0x0087e2000c101930 */
[----:B------:R-:W-:-:S04]  /*821e0*/  LEA R8, P2, R11, R3, 0x2 ;  /* 0x000000030b087211 */ /* 0x000fc800078410ff */
[----:B------:R-:W-:Y:S02]  /*821f0*/  LEA.HI.X.SX32 R9, R11, R0, 0x2, P2 ;  /* 0x000000000b097211 */ /* 0x000fe400010f16ff */
[----:B------:R-:W-:Y:S01]  /*82200*/  ISETP.LT.AND P2, PT, R94, UR4, !P0 ;  /* 0x000000045e007c0c */ /* 0x000fe2000c741270 */
[----:B------:R-:W-:Y:S01]  /*82210*/  ULDC UR4, c[0x0][0x22c] ;  /* 0x00008b0000047ab9 */ /* 0x000fe20000000800 */
[----:B------:R-:W4:Y:S04]  /*82220*/  LDL.LU R94, [R1+0x1b70] ;  /* 0x001b7000015e7983 */ /* 0x000f280000300800 */
[----:B--2---:R-:W-:Y:S01]  /*82230*/  @P3 STG.E desc[UR48][R8.64], R92 ;  /* 0x0000005c08003986 */ /* 0x004fe2000c101930 */
[----:B------:R-:W-:Y:S01]  /*82240*/  ISETP.LT.AND P3, PT, R96, UR4, !P0 ;  /* 0x0000000460007c0c */ /* 0x000fe2000c761270 */
[----:B------:R-:W-:-:S02]  /*82250*/  ULDC UR4, c[0x0][0x22c] ;  /* 0x00008b0000047ab9 */ /* 0x000fc40000000800 */
[----:B------:R2:W-:Y:S01]  /*82260*/  @P4 STG.E desc[UR48][R6.64], R93 ;  /* 0x0000005d06004986 */ /* 0x0005e2000c101930 */
[----:B------:R-:W-:Y:S01]  /*82270*/  ISETP.LT.AND P4, PT, R95, UR4, !P0 ;  /* 0x000000045f007c0c */ /* 0x000fe2000c781270 */
[----:B------:R-:W-:Y:S01]  /*82280*/  IMAD R11, R13, 0x2, R10 ;  /* 0x000000020d0b7824 */ /* 0x000fe200078e020a */
[----:B------:R-:W-:Y:S01]  /*82290*/  ULDC UR4, c[0x0][0x22c] ;  /* 0x00008b0000047ab9 */ /* 0x000fe20000000800 */
[----:B------:R-:W2:Y:S01]  /*822a0*/  LDL.LU R96, [R1+0x1b6c] ;  /* 0x001b6c0001607983 */ /* 0x000ea20000300800 */
[----:B------:R-:W1:Y:S03]  /*822b0*/  LDC R13, c[0x0][0x248] ;  /* 0x00009200ff0d7b82 */ /* 0x000e660000000800 */
[----:B------:R-:W2:Y:S01]  /*822c0*/  LDL.LU R95, [R1+0x1b68] ;  /* 0x001b6800015f7983 */ /* 0x000ea20000300800 */
[----:B---3--:R-:W-:-:S04]  /*822d0*/  LEA R4, P6, R11, R3, 0x2 ;  /* 0x000000030b047211 */ /* 0x008fc800078c10ff */
[----:B------:R-:W-:Y:S01]  /*822e0*/  LEA.HI.X.SX32 R5, R11, R0, 0x2, P6 ;  /* 0x000000000b057211 */ /* 0x000fe200030f16ff */
[----:B----4-:R-:W-:Y:S02]  /*822f0*/  IMAD R11, R14, 0x2, R11 ;  /* 0x000000020e0b7824 */ /* 0x010fe400078e020b */
[----:B------:R-:W3:Y:S02]  /*82300*/  LDC R14, c[0x0][0x248] ;  /* 0x00009200ff0e7b82 */ /* 0x000ee40000000800 */
[----:B------:R-:W-:-:S05]  /*82310*/  IMAD R10, R16, 0x2, R11 ;  /* 0x00000002100a7824 */ /* 0x000fca00078e020b */
[CC--:B--2---:R-:W-:Y:S01]  /*82320*/  LEA R6, P6, R10.reuse, R3.reuse, 0x2 ;  /* 0x000000030a067211 */ /* 0x0c4fe200078c10ff */
[----:B------:R-:W2:Y:S03]  /*82330*/  LDC R16, c[0x0][0x248] ;  /* 0x00009200ff107b82 */ /* 0x000ea60000000800 */
[----:B------:R-:W-:Y:S01]  /*82340*/  LEA.HI.X.SX32 R7, R10, R0, 0x2, P6 ;  /* 0x000000000a077211 */ /* 0x000fe200030f16ff */
[----:B------:R4:W-:Y:S01]  /*82350*/  @P5 STG.E desc[UR48][R4.64], R94 ;  /* 0x0000005e04005986 */ /* 0x0009e2000c101930 */
        /* <DEDUP_REMOVED lines=17> */
[----:B-1----:R-:W-:Y:S02]  /*82470*/  IMAD R11, R12, 0x2, R11 ;  /* 0x000000020c0b7824 */ /* 0x002fe400078e020b */
[----:B------:R-:W1:Y:S03]  /*82480*/  LDC R12, c[0x0][0x248] ;  /* 0x00009200ff0c7b82 */ /* 0x000e660000000800 */
[----:B---3--:R-:W-:-:S04]  /*82490*/  LEA R10, R14, R11, 0x1 ;  /* 0x0000000b0e0a7211 */ /* 0x008fc800078e08ff */
[CC--:B------:R-:W-:Y:S01]  /*824a0*/  LEA R6, P6, R10.reuse, R3.reuse, 0x2 ;  /* 0x000000030a067211 */ /* 0x0c0fe200078c10ff */
[----:B------:R-:W3:Y:S03]  /*824b0*/  LDC R14, c[0x0][0x248] ;  /* 0x00009200ff0e7b82 */ /* 0x000ee60000000800 */
[----:B------:R-:W-:Y:S01]  /*824c0*/  LEA.HI.X.SX32 R7, R10, R0, 0x2, P6 ;  /* 0x000000000a077211 */ /* 0x000fe200030f16ff */
[----:B--2---:R2:W-:Y:S01]  /*824d0*/  @P4 STG.E desc[UR48][R4.64], R97 ;  /* 0x0000006104004986 */ /* 0x0045e2000c101930 */
        /* <DEDUP_REMOVED lines=17> */
[----:B-1----:R-:W-:Y:S02]  /*825f0*/  IMAD R11, R12, 0x2, R11 ;  /* 0x000000020c0b7824 */ /* 0x002fe400078e020b */
[----:B------:R-:W1:Y:S02]  /*82600*/  LDC R12, c[0x0][0x248] ;  /* 0x00009200ff0c7b82 */ /* 0x000e640000000800 */
[----:B------:R-:W-:-:S05]  /*82610*/  IMAD R10, R16, 0x2, R11 ;  /* 0x00000002100a7824 */ /* 0x000fca00078e020b */
[CC--:B------:R-:W-:Y:S01]  /*82620*/  LEA R6, P6, R10.reuse, R3.reuse, 0x2 ;  /* 0x000000030a067211 */ /* 0x0c0fe200078c10ff */
[----:B------:R-:W2:Y:S03]  /*82630*/  LDC R16, c[0x0][0x248] ;  /* 0x00009200ff107b82 */ /* 0x000ea60000000800 */
        /* <DEDUP_REMOVED lines=44> */
[----:B------:R-:W2:Y:S03]  /*82900*/  LDC R14, c[0x0][0x248] ;  /* 0x00009200ff0e7b82 */ /* 0x000ea60000000800 */
[----:B------:R-:W-:-:S04]  /*82910*/  LEA R10, R16, R11, 0x1 ;  /* 0x0000000b100a7211 */ /* 0x000fc800078e08ff */
        /* <DEDUP_REMOVED lines=46> */
[----:B------:R-:W1:Y:S02]  /*82c00*/  LDC R12, c[0x0][0x248] ;  /* 0x00009200ff0c7b82 */ /* 0x000e640000000800 */
[----:B------:R-:W-:-:S05]  /*82c10*/  IMAD R10, R16, 0x2, R11 ;  /* 0x00000002100a7824 */ /* 0x000fca00078e020b */
        /* <DEDUP_REMOVED lines=23> */
[----:B-1----:R-:W-:-:S04]  /*82d90*/  LEA R10, R12, R11, 0x1 ;  /* 0x0000000b0c0a7211 */ /* 0x002fc800078e08ff */
        /* <DEDUP_REMOVED lines=32> */
[----:B------:R-:W3:Y:S04]  /*82fa0*/  LDL.LU R121, [R1+0x1b04] ;  /* 0x001b040001797983 */ /* 0x000ee80000300800 */
        /* <DEDUP_REMOVED lines=10> */
[----:B----4-:R-:W-:-:S04]  /*83050*/  LEA R4, P6, R11, R3, 0x2 ;  /* 0x000000030b047211 */ /* 0x010fc800078c10ff */
[----:B------:R-:W-:Y:S01]  /*83060*/  LEA.HI.X.SX32 R5, R11, R0, 0x2, P6 ;  /* 0x000000000b057211 */ /* 0x000fe200030f16ff */
[----:B-1----:R-:W-:Y:S02]  /*83070*/  IMAD R11, R12, 0x2, R11 ;  /* 0x000000020c0b7824 */ /* 0x002fe400078e020b */
[----:B------:R-:W1:Y:S02]  /*83080*/  LDC R12, c[0x0][0x248] ;  /* 0x00009200ff0c7b82 */ /* 0x000e640000000800 */
[----:B---3--:R3:W-:Y:S01]  /*83090*/  @P4 STG.E desc[UR48][R4.64], R121 ;  /* 0x0000007904004986 */ /* 0x0087e2000c101930 */
[----:B--2---:R-:W-:-:S04]  /*830a0*/  LEA R8, P4, R11, R3, 0x2 ;  /* 0x000000030b087211 */ /* 0x004fc800078810ff */
[----:B------:R-:W-:Y:S02]  /*830b0*/  LEA.HI.X.SX32 R9, R11, R0, 0x2, P4 ;  /* 0x000000000b097211 */ /* 0x000fe400020f16ff */
[----:B------:R-:W-:Y:S01]  /*830c0*/  ISETP.LT.AND P4, PT, R123, UR4, !P0 ;  /* 0x000000047b007c0c */ /* 0x000fe2000c781270 */
[----:B------:R-:W-:Y:S01]  /*830d0*/  ULDC UR4, c[0x0][0x22c] ;  /* 0x00008b0000047ab9 */ /* 0x000fe20000000800 */
[----:B------:R-:W2:Y:S04]  /*830e0*/  LDL.LU R123, [R1+0x1af8] ;  /* 0x001af800017b7983 */ /* 0x000ea80000300800 */
[----:B------:R4:W-:Y:S01]  /*830f0*/  @P5 STG.E desc[UR48][R8.64], R122 ;  /* 0x0000007a08005986 */ /* 0x0009e2000c101930 */
[----:B------:R-:W-:Y:S01]  /*83100*/  ISETP.LT.AND P5, PT, R125, UR4, !P0 ;  /* 0x000000047d007c0c */ /* 0x000fe2000c7a1270 */
[----:B------:R-:W-:Y:S01]  /*83110*/  IMAD R10, R14, 0x2, R11 ;  /* 0x000000020e0a7824 */ /* 0x000fe200078e020b */
[----:B------:R-:W-:Y:S01]  /*83120*/  ULDC UR4, c[0x0][0x22c] ;  /* 0x00008b0000047ab9 */ /* 0x000fe20000000800 */
[----:B------:R-:W4:Y:S01]  /*83130*/  LDL.LU R125, [R1+0x1af4] ;  /* 0x001af400017d7983 */ /* 0x000f220000300800 */
[----:B------:R-:W4:Y:S01]  /*83140*/  LDC R14, c[0x0][0x248] ;  /* 0x00009200ff0e7b82 */ /* 0x000f220000000800 */
[----:B------:R-:W-:Y:S01]  /*83150*/  IMAD R11, R13, 0x2, R10 ;  /* 0x000000020d0b7824 */ /* 0x000fe200078e020a */
[----:B------:R-:W-:-:S04]  /*83160*/  LEA R6, P6, R10, R3, 0x2 ;  /* 0x000000030a067211 */ /* 0x000fc800078c10ff */
[-C--:B------:R-:W-:Y:S02]  /*83170*/  LEA.HI.X.SX32 R7, R10, R0.reuse, 0x2, P6 ;  /* 0x000000000a077211 */ /* 0x080fe400030f16ff */
[C---:B---3--:R-:W-:Y:S01]  /*83180*/  LEA R4, P6, R11.reuse, R3, 0x2 ;  /* 0x000000030b047211 */ /* 0x048fe200078c10ff */
[----:B------:R-:W3:Y:S03]  /*83190*/  LDC R13, c[0x0][0x248] ;  /* 0x00009200ff0d7b82 */ /* 0x000ee60000000800 */
[----:B------:R-:W-:Y:S01]  /*831a0*/  LEA.HI.X.SX32 R5, R11, R0, 0x2, P6 ;  /* 0x000000000b057211 */ /* 0x000fe200030f16ff */
[----:B-1----:R-:W-:-:S04]  /*831b0*/  IMAD R11, R12, 0x2, R11 ;  /* 0x000000020c0b7824 */ /* 0x002fc800078e020b */
[----:B------:R-:W1:Y:S01]  /*831c0*/  LDC R12, c[0x0][0x248] ;  /* 0x00009200ff0c7b82 */ /* 0x000e620000000800 */
[----:B--2---:R2:W-:Y:S04]  /*831d0*/  @P2 STG.E desc[UR48][R6.64], R123 ;  /* 0x0000007b06002986 */ /* 0x0045e8000c101930 */
[----:B------:R3:W-:Y:S01]  /*831e0*/  @P3 STG.E desc[UR48][R4.64], R124 ;  /* 0x0000007c04003986 */ /* 0x0007e2000c101930 */
[C---:B----4-:R-:W-:Y:S02]  /*831f0*/  LEA R8, P3, R11.reuse, R3, 0x2 ;  /* 0x000000030b087211 */ /* 0x050fe400078610ff */
[----:B------:R-:W-:Y:S01]  /*83200*/  ISETP.LT.AND P2, PT, R126, UR4, !P0 ;  /* 0x000000047e007c0c */ /* 0x000fe2000c741270 */
[----:B------:R-:W-:Y:S01]  /*83210*/  ULDC UR4, c[0x0][0x22c] ;  /* 0x00008b0000047ab9 */ /* 0x000fe20000000800 */
[----:B------:R-:W-:Y:S01]  /*83220*/  LEA.HI.X.SX32 R9, R11, R0, 0x2, P3 ;  /* 0x000000000b097211 */ /* 0x000fe200018f16ff */
[----:B------:R-:W4:Y:S01]  /*83230*/  LDL.LU R126, [R1+0x1af0] ;  /* 0x001af000017e7983 */ /* 0x000f220000300800 */
[----:B------:R-:W-:Y:S01]  /*83240*/  ISETP.LT.AND P3, PT, R127, UR4, !P0 ;  /* 0x000000047f007c0c */ /* 0x000fe2000c761270 */
[----:B------:R-:W-:-:S02]  /*83250*/  ULDC UR4, c[0x0][0x22c] ;  /* 0x00008b0000047ab9 */ /* 0x000fc40000000800 */
[----:B------:R-:W4:Y:S04]  /*83260*/  LDL.LU R127, [R1+0x1aec] ;  /* 0x001aec00017f7983 */ /* 0x000f280000300800 */
[----:B------:R1:W-:Y:S01]  /*83270*/  @P4 STG.E desc[UR48][R8.64], R125 ;  /* 0x0000007d08004986 */ /* 0x0003e2000c101930 */
[----:B------:R-:W-:Y:S01]  /*83280*/  ISETP.LT.AND P4, PT, R128, UR4, !P0 ;  /* 0x0000000480007c0c */ /* 0x000fe2000c781270 */
[----:B------:R-:W-:Y:S02]  /*83290*/  ULDC UR4, c[0x0][0x22c] ;  /* 0x00008b0000047ab9 */ /* 0x000fe40000000800 */
[----:B------:R-:W4:Y:S01]  /*832a0*/  LDL.LU R128, [R1+0x1ae8] ;  /* 0x001ae80001807983 */ /* 0x000f220000300800 */
[----:B------:R-:W-:Y:S02]  /*832b0*/  LEA R10, R16, R11, 0x1 ;  /* 0x0000000b100a7211 */ /* 0x000fe400078e08ff */
[----:B------:R-:W4:Y:S02]  /*832c0*/  LDC R16, c[0x0][0x248] ;  /* 0x00009200ff107b82 */ /* 0x000f240000000800 */
[----:B--2---:R-:W-:Y:S01]  /*832d0*/  LEA R6, P6, R10, R3, 0x2 ;  /* 0x000000030a067211 */ /* 0x004fe200078c10ff */
[----:B------:R-:W-:-:S03]  /*832e0*/  IMAD R11, R15, 0x2, R10 ;  /* 0x000000020f0b7824 */ /* 0x000fc600078e020a */
[-C--:B------:R-:W-:Y:S02]  /*832f0*/  LEA.HI.X.SX32 R7, R10, R0.reuse, 0x2, P6 ;  /* 0x000000000a077211 */ /* 0x080fe400030f16ff */
[C---:B---3--:R-:W-:Y:S01]  /*83300*/  LEA R4, P6, R11.reuse, R3, 0x2 ;  /* 0x000000030b047211 */ /* 0x048fe200078c10ff */
[----:B------:R-:W2:Y:S03]  /*83310*/  LDC R15, c[0x0][0x248] ;  /* 0x00009200ff0f7b82 */ /* 0x000ea60000000800 */
[----:B------:R-:W-:Y:S01]  /*83320*/  LEA.HI.X.SX32 R5, R11, R0, 0x2, P6 ;  /* 0x000000000b057211 */ /* 0x000fe200030f16ff */
[----:B-1----:R-:W-:-:S05]  /*83330*/  IMAD R11, R12, 0x2, R11 ;  /* 0x000000020c0b7824 */ /* 0x002fca00078e020b */
[----:B------:R-:W-:-:S04]  /*83340*/  LEA R8, P6, R11, R3, 0x2 ;  /* 0x000000030b087211 */ /* 0x000fc800078c10ff */
[----:B------:R-:W-:Y:S01]  /*83350*/  LEA.HI.X.SX32 R9, R11, R0, 0x2, P6 ;  /* 0x000000000b097211 */ /* 0x000fe200030f16ff */
[----:B----4-:R1:W-:Y:S01]  /*83360*/  @P5 STG.E desc[UR48][R6.64], R126 ;  /* 0x0000007e06005986 */ /* 0x0103e2000c101930 */
[----:B------:R-:W-:Y:S01]  /*83370*/  ISETP.LT.AND P5, PT, R129, UR4, !P0 ;  /* 0x0000000481007c0c */ /* 0x000fe2000c7a1270 */
[----:B------:R-:W-:Y:S02]  /*83380*/  ULDC UR4, c[0x0][0x22c] ;  /* 0x00008b0000047ab9 */ /* 0x000fe40000000800 */
[----:B------:R3:W-:Y:S01]  /*83390*/  @P2 STG.E desc[UR48][R4.64], R127 ;  /* 0x0000007f04002986 */ /* 0x0007e2000c101930 */
[----:B------:R-:W-:Y:S01]  /*833a0*/  ISETP.LT.AND P2, PT, R130, UR4, !P0 ;  /* 0x0000000482007c0c */ /* 0x000fe2000c741270 */
[----:B------:R-:W-:Y:S02]  /*833b0*/  ULDC UR4, c[0x0][0x22c] ;  /* 0x00008b0000047ab9 */ /* 0x000fe40000000800 */
[----:B------:R-:W4:Y:S04]  /*833c0*/  LDL.LU R129, [R1+0x1ae4] ;  /* 0x001ae40001817983 */ /* 0x000f280000300800 */
[----:B------:R4:W-:Y:S01]  /*833d0*/  @P3 STG.E desc[UR48][R8.64], R128 ;  /* 0x0000008008003986 */ /* 0x0009e2000c101930 */
[----:B------:R-:W-:Y:S01]  /*833e0*/  ISETP.LT.AND P3, PT, R131, UR4, !P0 ;  /* 0x0000000483007c0c */ /* 0x000fe2000c761270 */
[----:B------:R-:W-:Y:S01]  /*833f0*/  IMAD R12, R14, 0x2, R11 ;  /* 0x000000020e0c7824 */ /* 0x000fe200078e020b */
[----:B------:R-:W-:Y:S01]  /*83400*/  ULDC UR4, c[0x0][0x22c] ;  /* 0x00008b0000047ab9 */ /* 0x000fe20000000800 */
[----:B------:R-:W4:Y:S01]  /*83410*/  LDL.LU R130, [R1+0x1ae0] ;  /* 0x001ae00001827983 */ /* 0x000f220000300800 */
[----:B------:R-:W4:Y:S03]  /*83420*/  LDC R14, c[0x0][0x248] ;  /* 0x00009200ff0e7b82 */ /* 0x000f260000000800 */
[----:B------:R-:W4:Y:S01]  /*83430*/  LDL.LU R131, [R1+0x1adc] ;  /* 0x001adc0001837983 */ /* 0x000f220000300800 */
[----:B------:R-:W-:Y:S01]  /*83440*/  LEA R10, P6, R12, R3, 0x2 ;  /* 0x000000030c0a7211 */ /* 0x000fe200078c10ff */
[----:B-1----:R-:W-:-:S03]  /*83450*/  IMAD R6, R13, 0x2, R12 ;  /* 0x000000020d067824 */ /* 0x002fc600078e020c */
[-C--:B------:R-:W-:Y:S01]  /*83460*/  LEA.HI.X.SX32 R11, R12, R0.reuse, 0x2, P6 ;  /* 0x000000000c0b7211 */ /* 0x080fe200030f16ff */
[----:B--2---:R-:W-:Y:S01]  /*83470*/  IMAD R12, R15, 0x2, R6 ;  /* 0x000000020f0c7824 */ /* 0x004fe200078e0206 */
[CC--:B---3--:R-:W-:Y:S01]  /*83480*/  LEA R4, P6, R6.reuse, R3.reuse, 0x2 ;  /* 0x0000000306047211 */ /* 0x0c8fe200078c10ff */
[----:B------:R-:W1:Y:S03]  /*83490*/  LDC R13, c[0x0][0x248] ;  /* 0x00009200ff0d7b82 */ /* 0x000e660000000800 */
[----:B------:R-:W-:Y:S02]  /*834a0*/  LEA.HI.X.SX32 R5, R6, R0, 0x2, P6 ;  /* 0x0000000006057211 */ /* 0x000fe400030f16ff */
[----:B------:R-:W-:-:S03]  /*834b0*/  LEA R6, P6, R12, R3, 0x2 ;  /* 0x000000030c067211 */ /* 0x000fc600078c10ff */
[----:B------:R-:W2:Y:S01]  /*834c0*/  LDC R15, c[0x0][0x248] ;  /* 0x00009200ff0f7b82 */ /* 0x000ea20000000800 */
[----:B------:R-:W-:Y:S01]  /*834d0*/  LEA.HI.X.SX32 R7, R12, R0, 0x2, P6 ;  /* 0x000000000c077211 */ /* 0x000fe200030f16ff */
[----:B------:R-:W-:-:S06]  /*834e0*/  IMAD R12, R17, 0x2, R12 ;  /* 0x00000002110c7824 */ /* 0x000fcc00078e020c */
[----:B------:R-:W3:Y:S01]  /*834f0*/  LDC R17, c[0x0][0x248] ;  /* 0x00009200ff117b82 */ /* 0x000ee20000000800 */
[----:B----4-:R4:W-:Y:S01]  /*83500*/  @P4 STG.E desc[UR48][R10.64], R129 ;  /* 0x000000810a004986 */ /* 0x0109e2000c101930 */
[----:B------:R-:W-:Y:S01]  /*83510*/  ISETP.LT.AND P4, PT, R137, UR4, !P0 ;  /* 0x0000000489007c0c */ /* 0x000fe2000c781270 */
[----:B------:R-:W-:Y:S02]  /*83520*/  ULDC UR4, c[0x0][0x22c] ;  /* 0x00008b0000047ab9 */ /* 0x000fe40000000800 */
[----:B------:R-:W2:Y:S04]  /*83530*/  LDL.LU R137, [R1+0x1ad8] ;  /* 0x001ad80001897983 */ /* 0x000ea80000300800 */
[----:B------:R1:W-:Y:S01]  /*83540*/  @P5 STG.E desc[UR48][R4.64], R130 ;  /* 0x0000008204005986 */ /* 0x0003e2000c101930 */
[----:B------:R-:W-:Y:S01]  /*83550*/  ISETP.LT.AND P5, PT, R132, UR4, !P0 ;  /* 0x0000000484007c0c */ /* 0x000fe2000c7a1270 */
[----:B------:R-:W-:-:S02]  /*83560*/  ULDC UR4, c[0x0][0x22c] ;  /* 0x00008b0000047ab9 */ /* 0x000fc40000000800 */
[----:B------:R3:W-:Y:S01]  /*83570*/  @P2 STG.E desc[UR48][R6.64], R131 ;  /* 0x0000008306002986 */ /* 0x0007e2000c101930 */
[CC--:B------:R-:W-:Y:S01]  /*83580*/  LEA R8, P2, R12.reuse, R3.reuse, 0x2 ;  /* 0x000000030c087211 */ /* 0x0c0fe200078410ff */
[----:B----4-:R-:W4:Y:S02]  /*83590*/  LDC R11, c[0x0][0x248] ;  /* 0x00009200ff0b7b82 */ /* 0x010f240000000800 */
[----:B------:R-:W4:Y:S01]  /*835a0*/  LDL.LU R132, [R1+0x1ad4] ;  /* 0x001ad40001847983 */ /* 0x000f220000300800 */
[----:B------:R-:W-:Y:S02]  /*835b0*/  LEA.HI.X.SX32 R9, R12, R0, 0x2, P2 ;  /* 0x000000000c097211 */ /* 0x000fe400010f16ff */
[----:B------:R-:W-:Y:S01]  /*835c0*/  ISETP.LT.AND P2, PT, R133, UR4, !P0 ;  /* 0x0000000485007c0c */ /* 0x000fe2000c741270 */
[----:B------:R-:W-:Y:S01]  /*835d0*/  IMAD R10, R19, 0x2, R12 ;  /* 0x00000002130a7824 */ /* 0x000fe200078e020c */
[----:B------:R-:W2:Y:S01]  /*835e0*/  LDL.LU R133, [R1+0x1ad0] ;  /* 0x001ad00001857983 */ /* 0x000ea20000300800 */
[----:B------:R-:W-:Y:S01]  /*835f0*/  ULDC UR4, c[0x0][0x22c] ;  /* 0x00008b0000047ab9 */ /* 0x000fe20000000800 */
[----:B------:R-:W2:Y:S02]  /*83600*/  LDC R12, c[0x0][0x248] ;  /* 0x00009200ff0c7b82 */ /* 0x000ea40000000800 */
[----:B-1----:R-:W-:-:S04]  /*83610*/  LEA R4, P6, R10, R3, 0x2 ;  /* 0x000000030a047211 */ /* 0x002fc800078c10ff */
[----:B------:R-:W-:Y:S01]  /*83620*/  LEA.HI.X.SX32 R5, R10, R0, 0x2, P6 ;  /* 0x000000000a057211 */ /* 0x000fe200030f16ff */
[----:B---3--:R-:W-:Y:S01]  /*83630*/  IMAD R7, R13, 0x2, R10 ;  /* 0x000000020d077824 */ /* 0x008fe200078e020a */
[----:B------:R-:W1:Y:S01]  /*83640*/  LDC R19, c[0x0][0x248] ;  /* 0x00009200ff137b82 */ /* 0x000e620000000800 */
[----:B----4-:R3:W-:Y:S01]  /*83650*/  @P3 STG.E desc[UR48][R8.64], R132 ;  /* 0x0000008408003986 */ /* 0x0107e2000c101930 */
[----:B------:R-:W-:Y:S01]  /*83660*/  ISETP.LT.AND P3, PT, R134, UR4, !P0 ;  /* 0x0000000486007c0c */ /* 0x000fe2000c761270 */
[----:B------:R-:W-:-:S05]  /*83670*/  ULDC UR4, c[0x0][0x22c] ;  /* 0x00008b0000047ab9 */ /* 0x000fca0000000800 */
[----:B------:R-:W4:Y:S01]  /*83680*/  LDC R13, c[0x0][0x248] ;  /* 0x00009200ff0d7b82 */ /* 0x000f220000000800 */
[----:B------:R-:W4:Y:S04]  /*83690*/  LDL.LU R134, [R1+0x1acc] ;  /* 0x001acc0001867983 */ /* 0x000f280000300800 */
[----:B--2---:R2:W-:Y:S01]  /*836a0*/  @P4 STG.E desc[UR48][R4.64], R133 ;  /* 0x0000008504004986 */ /* 0x0045e2000c101930 */
[----:B------:R-:W-:Y:S01]  /*836b0*/  ISETP.LT.AND P4, PT, R135, UR4, !P0 ;  /* 0x0000000487007c0c */ /* 0x000fe2000c781270 */
[----:B------:R-:W-:Y:S02]  /*836c0*/  ULDC UR4, c[0x0][0x22c] ;  /* 0x00008b0000047ab9 */ /* 0x000fe40000000800 */
[----:B------:R-:W2:Y:S01]  /*836d0*/  LDL.LU R135, [R1+0x1ac8] ;  /* 0x001ac80001877983 */ /* 0x000ea20000300800 */
[----:B------:R-:W-:-:S02]  /*836e0*/  LEA R6, P6, R7, R3, 0x2 ;  /* 0x0000000307067211 */ /* 0x000fc400078c10ff */
[----:B------:R-:W-:Y:S02]  /*836f0*/  LEA R10, R14, R7, 0x1 ;  /* 0x000000070e0a7211 */ /* 0x000fe400078e08ff */
[----:B------:R-:W-:Y:S01]  /*83700*/  LEA.HI.X.SX32 R7, R7, R0, 0x2, P6 ;  /* 0x0000000007077211 */ /* 0x000fe200030f16ff */
[----:B------:R-:W1:Y:S01]  /*83710*/  LDC R14, c[0x0][0x248] ;  /* 0x00009200ff0e7b82 */ /* 0x000e620000000800 */
[----:B---3--:R-:W-:Y:S01]  /*83720*/  LEA R8, P6, R10, R3, 0x2 ;  /* 0x000000030a087211 */ /* 0x008fe200078c10ff */
[----:B------:R-:W-:-:S03]  /*83730*/  IMAD R11, R11, 0x2, R10 ;  /* 0x000000020b0b7824 */ /* 0x000fc600078e020a */
[----:B------:R-:W-:Y:S01]  /*83740*/  LEA.HI.X.SX32 R9, R10, R0, 0x2, P6 ;  /* 0x000000000a097211 */ /* 0x000fe200030f16ff */
[----:B------:R-:W-:-:S05]  /*83750*/  IMAD R12, R12, 0x2, R11 ;  /* 0x000000020c0c7824 */ /* 0x000fca00078e020b */
[-C--:B------:R-:W-:Y:S01]  /*83760*/  LEA R10, P6, R12, R3.reuse, 0x2 ;  /* 0x000000030c0a7211 */ /* 0x080fe200078c10ff */
[----:B----4-:R3:W-:Y:S01]  /*83770*/  @P5 STG.E desc[UR48][R6.64], R134 ;  /* 0x0000008606005986 */ /* 0x0107e2000c101930 */
[----:B------:R-:W-:Y:S01]  /*83780*/  ISETP.LT.AND P5, PT, R138, UR4, !P0 ;  /* 0x000000048a007c0c */ /* 0x000fe2000c7a1270 */
[----:B------:R-:W-:Y:S02]  /*83790*/  ULDC UR4, c[0x0][0x22c] ;  /* 0x00008b0000047ab9 */ /* 0x000fe40000000800 */
[----:B------:R-:W4:Y:S04]  /*837a0*/  LDL.LU R138, [R1+0x1ac4] ;  /* 0x001ac400018a7983 */ /* 0x000f280000300800 */
[----:B--2---:R2:W-:Y:S01]  /*837b0*/  @P2 STG.E desc[UR48][R8.64], R135 ;  /* 0x0000008708002986 */ /* 0x0045e2000c101930 */
[----:B------:R-:W-:-:S03]  /*837c0*/  LEA R4, P2, R11, R3, 0x2 ;  /* 0x000000030b047211 */ /* 0x000fc600078410ff */
[----:B------:R-:W4:Y:S01]  /*837d0*/  LDL.LU R157, [R1+0x278] ;  /* 0x00027800019d7983 */ /* 0x000f220000300800 */
[-C--:B------:R-:W-:Y:S02]  /*837e0*/  LEA.HI.X.SX32 R5, R11, R0.reuse, 0x2, P2 ;  /* 0x000000000b057211 */ /* 0x080fe400010f16ff */
[----:B------:R-:W-:Y:S01]  /*837f0*/  ISETP.LT.AND P2, PT, R139, UR4, !P0 ;  /* 0x000000048b007c0c */ /* 0x000fe2000c741270 */
[----:B------:R-:W-:Y:S01]  /*83800*/  ULDC UR4, c[0x0][0x22c] ;  /* 0x00008b0000047ab9 */ /* 0x000fe20000000800 */
[----:B------:R-:W4:Y:S01]  /*83810*/  LDL.LU R139, [R1+0x1ac0] ;  /* 0x001ac000018b7983 */ /* 0x000f220000300800 */
[----:B------:R-:W-:-:S03]  /*83820*/  LEA.HI.X.SX32 R11, R12, R0, 0x2, P6 ;  /* 0x000000000c0b7211 */ /* 0x000fc600030f16ff */
[----:B------:R4:W-:Y:S04]  /*83830*/  @P3 STG.E desc[UR48][R4.64], R136 ;  /* 0x0000008804003986 */ /* 0x0009e8000c101930 */
[----:B------:R4:W-:Y:S01]  /*83840*/  @P4 STG.E desc[UR48][R10.64], R137 ;  /* 0x000000890a004986 */ /* 0x0009e2000c101930 */
[----:B------:R-:W-:Y:S01]  /*83850*/  ISETP.LT.AND P4, PT, R140, UR4, !P0 ;  /* 0x000000048c007c0c */ /* 0x000fe2000c781270 */
[----:B------:R-:W-:Y:S01]  /*83860*/  IMAD R12, R13, 0x2, R12 ;  /* 0x000000020d0c7824 */ /* 0x000fe200078e020c */
[----:B------:R-:W-:Y:S01]  /*83870*/  ULDC UR4, c[0x0][0x22c] ;  /* 0x00008b0000047ab9 */ /* 0x000fe20000000800 */
[----:B------:R-:W4:Y:S02]  /*83880*/  LDL.LU R140, [R1+0x1abc] ;  /* 0x001abc00018c7983 */ /* 0x000f240000300800 */
[----:B------:R-:W-:Y:S01]  /*83890*/  IMAD R13, R15, 0x2, R12 ;  /* 0x000000020f0d7824 */ /* 0x000fe200078e020c */
[-C--:B---3--:R-:W-:Y:S01]  /*838a0*/  LEA R6, P3, R12, R3.reuse, 0x2 ;  /* 0x000000030c067211 */ /* 0x088fe200078610ff */
[----:B------:R-:W3:Y:S03]  /*838b0*/  LDC R15, c[0x0][0x248] ;  /* 0x00009200ff0f7b82 */ /* 0x000ee60000000800 */
[----:B--2---:R-:W-:-:S02]  /*838c0*/  LEA R8, P6, R13, R3, 0x2 ;  /* 0x000000030d087211 */ /* 0x004fc400078c10ff */
[-C--:B------:R-:W-:Y:S02]  /*838d0*/  LEA.HI.X.SX32 R7, R12, R0.reuse, 0x2, P3 ;  /* 0x000000000c077211 */ /* 0x080fe400018f16ff */
[----:B------:R-:W-:Y:S01]  /*838e0*/  LEA.HI.X.SX32 R9, R13, R0, 0x2, P6 ;  /* 0x000000000d097211 */ /* 0x000fe200030f16ff */
[----:B-1----:R-:W-:Y:S01]  /*838f0*/  IMAD R13, R14, 0x2, R13 ;  /* 0x000000020e0d7824 */ /* 0x002fe200078e020d */
[----:B------:R-:W-:Y:S01]  /*83900*/  ISETP.LT.AND P3, PT, R141, UR5, !P0 ;  /* 0x000000058d007c0c */ /* 0x000fe2000c761270 */
[----:B------:R-:W-:Y:S01]  /*83910*/  ULDC UR5, c[0x0][0x22c] ;  /* 0x00008b0000057ab9 */ /* 0x000fe20000000800 */
[----:B------:R-:W2:Y:S01]  /*83920*/  LDL.LU R141, [R1+0x1ab8] ;  /* 0x001ab800018d7983 */ /* 0x000ea20000300800 */
[----:B------:R-:W1:Y:S03]  /*83930*/  LDC R14, c[0x0][0x248] ;  /* 0x00009200ff0e7b82 */ /* 0x000e660000000800 */
[----:B------:R-:W2:Y:S04]  /*83940*/  LDL.LU R158, [R1+0x228] ;  /* 0x00022800019e7983 */ /* 0x000ea80000300800 */
[----:B----4-:R4:W-:Y:S04]  /*83950*/  @P5 STG.E desc[UR48][R6.64], R138 ;  /* 0x0000008a06005986 */ /* 0x0109e8000c101930 */
[----:B------:R1:W-:Y:S01]  /*83960*/  @P2 STG.E desc[UR48][R8.64], R139 ;  /* 0x0000008b08002986 */ /* 0x0003e2000c101930 */
[----:B------:R-:W-:-:S04]  /*83970*/  LEA R4, P2, R13, R3, 0x2 ;  /* 0x000000030d047211 */ /* 0x000fc800078410ff */
[-C--:B------:R-:W-:Y:S02]  /*83980*/  LEA.HI.X.SX32 R5, R13, R0.reuse, 0x2, P2 ;  /* 0x000000000d057211 */ /* 0x080fe400010f16ff */
[----:B------:R-:W-:Y:S01]  /*83990*/  ISETP.LT.AND P5, PT, R157, UR4, !P0 ;  /* 0x000000049d007c0c */ /* 0x000fe2000c7a1270 */
[----:B------:R-:W-:Y:S01]  /*839a0*/  ULDC UR4, c[0x0][0x22c] ;  /* 0x00008b0000047ab9 */ /* 0x000fe20000000800 */
[----:B------:R-:W-:Y:S02]  /*839b0*/  ISETP.LT.AND P2, PT, R144, UR5, !P0 ;  /* 0x0000000590007c0c */ /* 0x000fe4000c741270 */
[----:B------:R-:W4:Y:S04]  /*839c0*/  LDL.LU R144, [R1+0x1ab4] ;  /* 0x001ab40001907983 */ /* 0x000f280000300800 */
[----:B------:R-:W-:Y:S01]  /*839d0*/  @P4 STG.E desc[UR48][R4.64], R140 ;  /* 0x0000008c04004986 */ /* 0x000fe2000c101930 */
[----:B------:R-:W-:Y:S01]  /*839e0*/  ISETP.LT.AND P4, PT, R142, UR4, !P0 ;  /* 0x000000048e007c0c */ /* 0x000fe2000c781270 */
[----:B------:R-:W-:Y:S01]  /*839f0*/  IMAD R12, R16, 0x2, R13 ;  /* 0x00000002100c7824 */ /* 0x000fe200078e020d */
[----:B------:R-:W-:Y:S01]  /*83a00*/  ULDC UR4, c[0x0][0x22c] ;  /* 0x00008b0000047ab9 */ /* 0x000fe20000000800 */
[----:B------:R-:W4:Y:S01]  /*83a10*/  LDL.LU R142, [R1+0x1ab0] ;  /* 0x001ab000018e7983 */ /* 0x000f220000300800 */
[----:B------:R-:W1:Y:S02]  /*83a20*/  LDC R13, c[0x0][0x248] ;  /* 0x00009200ff0d7b82 */ /* 0x000e640000000800 */
[C---:B------:R-:W-:Y:S01]  /*83a30*/  LEA R10, P6, R12.reuse, R3, 0x2 ;  /* 0x000000030c0a7211 */ /* 0x040fe200078c10ff */
[----:B------:R-:W4:Y:S03]  /*83a40*/  LDL.LU R157, [R1+0x290] ;  /* 0x00029000019d7983 */ /* 0x000f260000300800 */
[----:B------:R-:W-:Y:S01]  /*83a50*/  LEA.HI.X.SX32 R11, R12, R0, 0x2, P6 ;  /* 0x000000000c0b7211 */ /* 0x000fe200030f16ff */
[----:B---3--:R-:W-:-:S02]  /*83a60*/  IMAD R12, R15, 0x2, R12 ;  /* 0x000000020f0c7824 */ /* 0x008fc400078e020c */
[----:B------:R-:W3:Y:S02]  /*83a70*/  LDC R15, c[0x0][0x248] ;  /* 0x00009200ff0f7b82 */ /* 0x000ee40000000800 */
[----:B--2---:R2:W-:Y:S01]  /*83a80*/  @P3 STG.E desc[UR48][R10.64], R141 ;  /* 0x0000008d0a003986 */ /* 0x0045e2000c101930 */
[----:B------:R-:W-:Y:S01]  /*83a90*/  ISETP.LT.AND P3, PT, R143, UR4, !P0 ;  /* 0x000000048f007c0c */ /* 0x000fe2000c761270 */
[----:B------:R-:W-:Y:S01]  /*83aa0*/  ULDC UR4, c[0x0][0x22c] ;  /* 0x00008b0000047ab9 */ /* 0x000fe20000000800 */
[C---:B----4-:R-:W-:Y:S01]  /*83ab0*/  LEA R6, P6, R12.reuse, R3, 0x2 ;  /* 0x000000030c067211 */ /* 0x050fe200078c10ff */
[----:B------:R-:W4:Y:S03]  /*83ac0*/  LDL.LU R143, [R1+0x1aac] ;  /* 0x001aac00018f7983 */ /* 0x000f260000300800 */
[----:B------:R-:W-:Y:S01]  /*83ad0*/  LEA.HI.X.SX32 R7, R12, R0, 0x2, P6 ;  /* 0x000000000c077211 */ /* 0x000fe200030f16ff */
[----:B-1----:R-:W-:-:S02]  /*83ae0*/  IMAD R8, R17, 0x2, R12 ;  /* 0x0000000211087824 */ /* 0x002fc400078e020c */
[----:B------:R-:W1:Y:S08]  /*83af0*/  LDC R12, c[0x0][0x248] ;  /* 0x00009200ff0c7b82 */ /* 0x000e700000000800 */
[----:B--2---:R-:W2:Y:S01]  /*83b00*/  LDC R11, c[0x0][0x248] ;  /* 0x00009200ff0b7b82 */ /* 0x004ea20000000800 */
[----:B------:R3:W-:Y:S01]  /*83b10*/  @P5 STG.E desc[UR48][R6.64], R142 ;  /* 0x0000008e06005986 */ /* 0x0007e2000c101930 */
[----:B------:R-:W-:Y:S01]  /*83b20*/  ISETP.LT.AND P5, PT, R145, UR4, !P0 ;  /* 0x0000000491007c0c */ /* 0x000fe2000c7a1270 */
[----:B------:R-:W-:-:S02]  /*83b30*/  ULDC UR4, c[0x0][0x22c] ;  /* 0x00008b0000047ab9 */ /* 0x000fc40000000800 */
[----:B------:R-:W2:Y:S01]  /*83b40*/  LDL.LU R145, [R1+0x1aa8] ;  /* 0x001aa80001917983 */ /* 0x000ea20000300800 */
[CC--:B------:R-:W-:Y:S02]  /*83b50*/  LEA R4, P6, R8.reuse, R3.reuse, 0x2 ;  /* 0x0000000308047211 */ /* 0x0c0fe400078c10ff */
[----:B------:R-:W-:Y:S02]  /*83b60*/  LEA R10, R19, R8, 0x1 ;  /* 0x00000008130a7211 */ /* 0x000fe400078e08ff */
[----:B------:R-:W-:Y:S01]  /*83b70*/  LEA.HI.X.SX32 R5, R8, R0, 0x2, P6 ;  /* 0x0000000008057211 */ /* 0x000fe200030f16ff */
[----:B------:R-:W1:Y:S01]  /*83b80*/  LDS.128 R16, [R158] ;  /* 0x000000009e107984 */ /* 0x000e620000000c00 */
[----:B------:R-:W-:-:S04]  /*83b90*/  LEA R8, P6, R10, R3, 0x2 ;  /* 0x000000030a087211 */ /* 0x000fc800078c10ff */
[-C--:B------:R-:W-:Y:S01]  /*83ba0*/  LEA.HI.X.SX32 R9, R10, R0.reuse, 0x2, P6 ;  /* 0x000000000a097211 */ /* 0x080fe200030f16ff */
[----:B------:R-:W-:Y:S01]  /*83bb0*/  IMAD R10, R13, 0x2, R10 ;  /* 0x000000020d0a7824 */ /* 0x000fe200078e020a */
[----:B----4-:R4:W-:Y:S04]  /*83bc0*/  @P2 STG.E desc[UR48][R4.64], R143 ;  /* 0x0000008f04002986 */ /* 0x0109e8000c101930 */
[----:B------:R1:W-:Y:S01]  /*83bd0*/  @P4 STG.E desc[UR48][R8.64], R144 ;  /* 0x0000009008004986 */ /* 0x0003e2000c101930 */
[----:B---3--:R-:W-:Y:S02]  /*83be0*/  LEA R6, P4, R10, R3, 0x2 ;  /* 0x000000030a067211 */ /* 0x008fe400078810ff */
[----:B------:R-:W-:Y:S01]  /*83bf0*/  ISETP.LT.AND P2, PT, R146, UR4, !P0 ;  /* 0x0000000492007c0c */ /* 0x000fe2000c741270 */
[----:B------:R-:W-:Y:S01]  /*83c00*/  ULDC UR4, c[0x0][0x22c] ;  /* 0x00008b0000047ab9 */ /* 0x000fe20000000800 */
[----:B------:R-:W-:Y:S01]  /*83c10*/  LEA.HI.X.SX32 R7, R10, R0, 0x2, P4 ;  /* 0x000000000a077211 */ /* 0x000fe200020f16ff */
[----:B------:R-:W3:Y:S01]  /*83c20*/  LDL.LU R146, [R1+0x1aa4] ;  /* 0x001aa40001927983 */ /* 0x000ee20000300800 */
[----:B------:R-:W-:Y:S01]  /*83c30*/  ISETP.LT.AND P4, PT, R157, UR4, !P0 ;  /* 0x000000049d007c0c */ /* 0x000fe2000c781270 */
[----:B------:R-:W-:-:S02]  /*83c40*/  ULDC UR4, c[0x0][0x22c] ;  /* 0x00008b0000047ab9 */ /* 0x000fc40000000800 */
[----:B--2---:R2:W-:Y:S01]  /*83c50*/  @P3 STG.E desc[UR48][R6.64], R145 ;  /* 0x0000009106003986 */ /* 0x0045e2000c101930 */
[----:B------:R-:W-:Y:S01]  /*83c60*/  ISETP.LT.AND P3, PT, R147, UR4, !P0 ;  /* 0x0000000493007c0c */ /* 0x000fe2000c761270 */
[----:B----4-:R-:W-:Y:S01]  /*83c70*/  IMAD R5, R15, 0x2, R10 ;  /* 0x000000020f057824 */ /* 0x010fe200078e020a */
[----:B------:R-:W-:Y:S01]  /*83c80*/  ULDC UR4, c[0x0][0x22c] ;  /* 0x00008b0000047ab9 */ /* 0x000fe20000000800 */
[----:B------:R-:W4:Y:S02]  /*83c90*/  LDL.LU R147, [R1+0x1aa0] ;  /* 0x001aa00001937983 */ /* 0x000f240000300800 */
[----:B-1----:R-:W-:Y:S01]  /*83ca0*/  IMAD R10, R12, 0x2, R5 ;  /* 0x000000020c0a7824 */ /* 0x002fe200078e0205 */
[----:B------:R-:W-:-:S03]  /*83cb0*/  LEA R4, P6, R5, R3, 0x2 ;  /* 0x0000000305047211 */ /* 0x000fc600078c10ff */
[----:B------:R-:W-:Y:S01]  /*83cc0*/  IMAD R11, R11, 0x2, R10 ;  /* 0x000000020b0b7824 */ /* 0x000fe200078e020a */
[-C--:B------:R-:W-:Y:S02]  /*83cd0*/  LEA.HI.X.SX32 R5, R5, R0.reuse, 0x2, P6 ;  /* 0x0000000005057211 */ /* 0x080fe400030f16ff */
[-C--:B------:R-:W-:Y:S01]  /*83ce0*/  LEA R8, P6, R10, R3.reuse, 0x2 ;  /* 0x000000030a087211 */ /* 0x080fe200078c10ff */
[----:B------:R-:W-:Y:S01]  /*83cf0*/  IMAD R13, R14, 0x2, R11 ;  /* 0x000000020e0d7824 */ /* 0x000fe200078e020b */
[----:B------:R-:W-:Y:S02]  /*83d00*/  ISETP.LT.AND P0, PT, R2, UR4, !P0 ;  /* 0x0000000402007c0c */ /* 0x000fe4000c701270 */
[----:B------:R-:W-:Y:S01]  /*83d10*/  LEA.HI.X.SX32 R9, R10, R0, 0x2, P6 ;  /* 0x000000000a097211 */ /* 0x000fe200030f16ff */
[----:B------:R-:W-:Y:S01]  /*83d20*/  IMAD R2, R20, 0x2, R13 ;  /* 0x0000000214027824 */ /* 0x000fe200078e020d */
[----:B---3--:R1:W-:Y:S01]  /*83d30*/  @P5 STG.E desc[UR48][R4.64], R146 ;  /* 0x0000009204005986 */ /* 0x0083e2000c101930 */
[----:B------:R-:W-:-:S04]  /*83d40*/  LEA R10, P5, R11, R3, 0x2 ;  /* 0x000000030b0a7211 */ /* 0x000fc800078a10ff */
[----:B------:R-:W-:Y:S02]  /*83d50*/  LEA.HI.X.SX32 R11, R11, R0, 0x2, P5 ;  /* 0x000000000b0b7211 */ /* 0x000fe400028f16ff */
[----:B--2---:R-:W-:-:S04]  /*83d60*/  LEA R6, P5, R13, R3, 0x2 ;  /* 0x000000030d067211 */ /* 0x004fc800078a10ff */
[----:B------:R-:W-:Y:S01]  /*83d70*/  LEA.HI.X.SX32 R7, R13, R0, 0x2, P5 ;  /* 0x000000000d077211 */ /* 0x000fe200028f16ff */
[----:B-1----:R-:W-:Y:S01]  /*83d80*/  IMAD R4, R21, 0x2, R2 ;  /* 0x0000000215047824 */ /* 0x002fe200078e0202 */
[----:B----4-:R1:W-:Y:S01]  /*83d90*/  @P2 STG.E desc[UR48][R8.64], R147 ;  /* 0x0000009308002986 */ /* 0x0103e2000c101930 */
[----:B------:R-:W-:-:S04]  /*83da0*/  LEA R12, P2, R2, R3, 0x2 ;  /* 0x00000003020c7211 */ /* 0x000fc800078410ff */
[----:B------:R-:W-:Y:S01]  /*83db0*/  LEA.HI.X.SX32 R13, R2, R0, 0x2, P2 ;  /* 0x00000000020d7211 */ /* 0x000fe200010f16ff */
[----:B------:R1:W-:Y:S01]  /*83dc0*/  @P4 STG.E desc[UR48][R10.64], R16 ;  /* 0x000000100a004986 */ /* 0x0003e2000c101930 */
[----:B------:R-:W-:-:S03]  /*83dd0*/  LEA R2, P2, R4, R3, 0x2 ;  /* 0x0000000304027211 */ /* 0x000fc600078410ff */
[----:B------:R1:W-:Y:S01]  /*83de0*/  @P3 STG.E desc[UR48][R6.64], R17 ;  /* 0x0000001106003986 */ /* 0x0003e2000c101930 */
[----:B------:R-:W-:-:S03]  /*83df0*/  LEA.HI.X.SX32 R3, R4, R0, 0x2, P2 ;  /* 0x0000000004037211 */ /* 0x000fc600010f16ff */
[----:B------:R1:W-:Y:S01]  /*83e00*/  @P0 STG.E desc[UR48][R12.64], R18 ;  /* 0x000000120c000986 */ /* 0x0003e2000c101930 */
[----:B------:R-:W-:Y:S05]  /*83e10*/  @!P1 EXIT ;  /* 0x000000000000994d */ /* 0x000fea0003800000 */
[----:B------:R-:W-:Y:S01]  /*83e20*/  STG.E desc[UR48][R2.64], R19 ;  /* 0x0000001302007986 */ /* 0x000fe2000c101930 */
[----:B------:R-:W-:Y:S05]  /*83e30*/  EXIT ;  /* 0x000000000000794d */ /* 0x000fea0003800000 */
.L_x_2:
[----:B------:R-:W-:-:S00]  /*83e40*/  BRA `(.L_x_2) ;  /* 0xfffffffc00fc7947 */ /* 0x000fc0000383ffff */
[----:B------:R-:W-:-:S00]  /*83e50*/  NOP ;  /* 0x0000000000007918 */ /* 0x000fc00000000000 */
        /* <DEDUP_REMOVED lines=10> */
.L_x_3:


//--------------------- .nv.shared.matmul_kernel  --------------------------
	.section	.nv.shared.matmul_kernel,"aw",@nobits
	.sectionflags	@""
	.align	16
	.zero		1024


//--------------------- .nv.shared.reserved.0     --------------------------
	.section	.nv.shared.reserved.0,"aw",@nobits
	.weak		__nv_reservedSMEM_offset_0_alias
	.size		__nv_reservedSMEM_offset_0_alias, 0, 0
	.other		__nv_reservedSMEM_offset_0_alias,@"STO_CUDA_RESERVED_SHARED STV_DEFAULT"
__nv_reservedSMEM_offset_0_alias:
	.zero		0


//--------------------- .nv.constant0.matmul_kernel --------------------------
	.section	.nv.constant0.matmul_kernel,"a",@progbits
	.sectionflags	@""
	.align	4
.nv.constant0.matmul_kernel:
	.zero		608


//--------------------- SYMBOLS --------------------------

	.type		.nv.reservedSmem.offset0,@object
	.size		.nv.reservedSmem.offset0,0x4
